//
// Generated by NVIDIA NVVM Compiler
//
// Compiler Build ID: CL-36424714
// Cuda compilation tools, release 13.0, V13.0.88
// Based on NVVM 20.0.0
//

.version 9.0
.target sm_100
.address_size 64

	// .globl	_Z4copyPfPKfii
.extern .func __assertfail
(
	.param .b64 __assertfail_param_0,
	.param .b64 __assertfail_param_1,
	.param .b32 __assertfail_param_2,
	.param .b64 __assertfail_param_3,
	.param .b64 __assertfail_param_4
)
;
// _ZZ13copySharedMemPfPKfiiE4tile has been demoted
// _ZZ18transposeCoalescedPfPKfiiE4tile has been demoted
// _ZZ24transposeNoBankConflictsPfPKfiiE4tile has been demoted
.global .align 1 .b8 __unnamed_1[77] = {118, 111, 105, 100, 32, 116, 114, 97, 110, 115, 112, 111, 115, 101, 73, 110, 112, 108, 97, 99, 101, 40, 102, 108, 111, 97, 116, 32, 42, 44, 32, 99, 111, 110, 115, 116, 32, 102, 108, 111, 97, 116, 32, 42, 44, 32, 99, 111, 110, 115, 116, 32, 105, 110, 116, 32, 42, 44, 32, 99, 111, 110, 115, 116, 32, 105, 110, 116, 32, 42, 44, 32, 105, 110, 116, 41};
// _ZZ16transposeInplacePfPKfPKiS3_iE4tile has been demoted
// _ZZ24transposeInplaceMultiDimPfPKfPKiS3_S3_iiiE4tile has been demoted
.global .align 1 .b8 $str[15] = {116, 104, 114, 101, 97, 100, 73, 100, 120, 46, 122, 61, 61, 48};
.global .align 1 .b8 $str$1[27] = {47, 116, 109, 112, 47, 115, 97, 115, 115, 95, 99, 117, 95, 118, 115, 57, 120, 105, 104, 51, 49, 47, 107, 46, 99, 117};

.visible .entry _Z4copyPfPKfii(
	.param .u64 .ptr .align 1 _Z4copyPfPKfii_param_0,
	.param .u64 .ptr .align 1 _Z4copyPfPKfii_param_1,
	.param .u32 _Z4copyPfPKfii_param_2,
	.param .u32 _Z4copyPfPKfii_param_3
)
{
	.reg .pred 	%p<8>;
	.reg .b32 	%r<44>;
	.reg .b32 	%f<6>;
	.reg .b64 	%rd<18>;

	ld.param.u64 	%rd3, [_Z4copyPfPKfii_param_0];
	ld.param.u64 	%rd4, [_Z4copyPfPKfii_param_1];
	ld.param.u32 	%r23, [_Z4copyPfPKfii_param_2];
	ld.param.u32 	%r25, [_Z4copyPfPKfii_param_3];
	cvta.to.global.u64 	%rd1, %rd3;
	cvta.to.global.u64 	%rd2, %rd4;
	mov.u32 	%r26, %ctaid.x;
	shl.b32 	%r1, %r26, 5;
	mov.u32 	%r2, %tid.x;
	add.s32 	%r27, %r1, %r2;
	mov.u32 	%r28, %ctaid.y;
	shl.b32 	%r3, %r28, 5;
	mov.u32 	%r4, %tid.y;
	add.s32 	%r29, %r3, %r4;
	setp.ge.s32 	%p1, %r27, %r23;
	setp.ge.s32 	%p2, %r29, %r25;
	or.pred  	%p3, %p1, %p2;
	@%p3 bra 	$L__BB0_7;
	not.b32 	%r31, %r4;
	add.s32 	%r32, %r25, %r31;
	sub.s32 	%r33, %r32, %r3;
	min.u32 	%r34, %r33, 31;
	add.s32 	%r6, %r34, 1;
	and.b32  	%r7, %r6, 3;
	setp.lt.u32 	%p4, %r33, 3;
	mov.b32 	%r41, 0;
	@%p4 bra 	$L__BB0_4;
	and.b32  	%r41, %r6, 60;
	neg.s32 	%r40, %r41;
	mad.lo.s32 	%r35, %r23, %r29, %r2;
	add.s32 	%r39, %r35, %r1;
	shl.b32 	%r11, %r23, 2;
	mul.wide.s32 	%rd8, %r23, 4;
$L__BB0_3:
	mul.wide.s32 	%rd5, %r39, 4;
	add.s64 	%rd6, %rd2, %rd5;
	ld.global.f32 	%f1, [%rd6];
	add.s64 	%rd7, %rd1, %rd5;
	st.global.f32 	[%rd7], %f1;
	add.s64 	%rd9, %rd6, %rd8;
	ld.global.f32 	%f2, [%rd9];
	add.s64 	%rd10, %rd7, %rd8;
	st.global.f32 	[%rd10], %f2;
	add.s64 	%rd11, %rd9, %rd8;
	ld.global.f32 	%f3, [%rd11];
	add.s64 	%rd12, %rd10, %rd8;
	st.global.f32 	[%rd12], %f3;
	add.s64 	%rd13, %rd11, %rd8;
	ld.global.f32 	%f4, [%rd13];
	add.s64 	%rd14, %rd12, %rd8;
	st.global.f32 	[%rd14], %f4;
	add.s32 	%r40, %r40, 4;
	add.s32 	%r39, %r39, %r11;
	setp.ne.s32 	%p5, %r40, 0;
	@%p5 bra 	$L__BB0_3;
$L__BB0_4:
	setp.eq.s32 	%p6, %r7, 0;
	@%p6 bra 	$L__BB0_7;
	add.s32 	%r36, %r4, %r41;
	add.s32 	%r37, %r36, %r3;
	mad.lo.s32 	%r38, %r23, %r37, %r2;
	add.s32 	%r43, %r38, %r1;
	neg.s32 	%r42, %r7;
$L__BB0_6:
	.pragma "nounroll";
	mul.wide.s32 	%rd15, %r43, 4;
	add.s64 	%rd16, %rd2, %rd15;
	ld.global.f32 	%f5, [%rd16];
	add.s64 	%rd17, %rd1, %rd15;
	st.global.f32 	[%rd17], %f5;
	add.s32 	%r43, %r43, %r23;
	add.s32 	%r42, %r42, 1;
	setp.ne.s32 	%p7, %r42, 0;
	@%p7 bra 	$L__BB0_6;
$L__BB0_7:
	ret;

}
	// .globl	_Z13copySharedMemPfPKfii
.visible .entry _Z13copySharedMemPfPKfii(
	.param .u64 .ptr .align 1 _Z13copySharedMemPfPKfii_param_0,
	.param .u64 .ptr .align 1 _Z13copySharedMemPfPKfii_param_1,
	.param .u32 _Z13copySharedMemPfPKfii_param_2,
	.param .u32 _Z13copySharedMemPfPKfii_param_3
)
{
	.reg .pred 	%p<12>;
	.reg .b32 	%r<103>;
	.reg .b32 	%f<11>;
	.reg .b64 	%rd<21>;
	// demoted variable
	.shared .align 4 .b8 _ZZ13copySharedMemPfPKfiiE4tile[4096];
	ld.param.u64 	%rd3, [_Z13copySharedMemPfPKfii_param_0];
	ld.param.u64 	%rd4, [_Z13copySharedMemPfPKfii_param_1];
	ld.param.u32 	%r51, [_Z13copySharedMemPfPKfii_param_2];
	ld.param.u32 	%r53, [_Z13copySharedMemPfPKfii_param_3];
	cvta.to.global.u64 	%rd1, %rd4;
	cvta.to.global.u64 	%rd2, %rd3;
	mov.u32 	%r54, %ctaid.x;
	shl.b32 	%r1, %r54, 5;
	mov.u32 	%r2, %tid.x;
	add.s32 	%r55, %r1, %r2;
	mov.u32 	%r56, %ctaid.y;
	shl.b32 	%r3, %r56, 5;
	mov.u32 	%r4, %tid.y;
	add.s32 	%r57, %r3, %r4;
	setp.ge.s32 	%p1, %r55, %r51;
	setp.ge.s32 	%p2, %r57, %r53;
	or.pred  	%p3, %p1, %p2;
	@%p3 bra 	$L__BB1_13;
	not.b32 	%r59, %r4;
	add.s32 	%r60, %r53, %r59;
	sub.s32 	%r6, %r60, %r3;
	min.u32 	%r61, %r6, 31;
	add.s32 	%r7, %r61, 1;
	and.b32  	%r8, %r7, 3;
	setp.lt.u32 	%p4, %r6, 3;
	mov.b32 	%r92, 0;
	@%p4 bra 	$L__BB1_4;
	and.b32  	%r92, %r7, 60;
	neg.s32 	%r91, %r92;
	mad.lo.s32 	%r62, %r51, %r57, %r2;
	add.s32 	%r90, %r62, %r1;
	shl.b32 	%r12, %r51, 2;
	shl.b32 	%r63, %r4, 7;
	shl.b32 	%r64, %r2, 2;
	add.s32 	%r65, %r63, %r64;
	mov.u32 	%r66, _ZZ13copySharedMemPfPKfiiE4tile;
	add.s32 	%r67, %r65, %r66;
	add.s32 	%r89, %r67, 256;
	mul.wide.s32 	%rd7, %r51, 4;
$L__BB1_3:
	mul.wide.s32 	%rd5, %r90, 4;
	add.s64 	%rd6, %rd1, %rd5;
	ld.global.f32 	%f1, [%rd6];
	st.shared.f32 	[%r89+-256], %f1;
	add.s64 	%rd8, %rd6, %rd7;
	ld.global.f32 	%f2, [%rd8];
	st.shared.f32 	[%r89+-128], %f2;
	add.s64 	%rd9, %rd8, %rd7;
	ld.global.f32 	%f3, [%rd9];
	st.shared.f32 	[%r89], %f3;
	add.s64 	%rd10, %rd9, %rd7;
	ld.global.f32 	%f4, [%rd10];
	st.shared.f32 	[%r89+128], %f4;
	add.s32 	%r91, %r91, 4;
	add.s32 	%r90, %r90, %r12;
	add.s32 	%r89, %r89, 512;
	setp.ne.s32 	%p5, %r91, 0;
	@%p5 bra 	$L__BB1_3;
$L__BB1_4:
	setp.eq.s32 	%p6, %r8, 0;
	@%p6 bra 	$L__BB1_7;
	add.s32 	%r68, %r4, %r92;
	shl.b32 	%r69, %r68, 7;
	shl.b32 	%r70, %r2, 2;
	add.s32 	%r71, %r69, %r70;
	mov.u32 	%r72, _ZZ13copySharedMemPfPKfiiE4tile;
	add.s32 	%r95, %r72, %r71;
	add.s32 	%r73, %r68, %r3;
	mad.lo.s32 	%r74, %r51, %r73, %r2;
	add.s32 	%r94, %r74, %r1;
	neg.s32 	%r93, %r8;
$L__BB1_6:
	.pragma "nounroll";
	mul.wide.s32 	%rd11, %r94, 4;
	add.s64 	%rd12, %rd1, %rd11;
	ld.global.f32 	%f5, [%rd12];
	st.shared.f32 	[%r95], %f5;
	add.s32 	%r95, %r95, 128;
	add.s32 	%r94, %r94, %r51;
	add.s32 	%r93, %r93, 1;
	setp.ne.s32 	%p7, %r93, 0;
	@%p7 bra 	$L__BB1_6;
$L__BB1_7:
	setp.lt.u32 	%p8, %r6, 3;
	bar.sync 	0;
	mov.b32 	%r99, 0;
	@%p8 bra 	$L__BB1_10;
	and.b32  	%r99, %r7, 60;
	neg.s32 	%r98, %r99;
	mad.lo.s32 	%r76, %r51, %r57, %r2;
	add.s32 	%r97, %r76, %r1;
	shl.b32 	%r33, %r51, 2;
	shl.b32 	%r77, %r4, 7;
	shl.b32 	%r78, %r2, 2;
	add.s32 	%r79, %r77, %r78;
	mov.u32 	%r80, _ZZ13copySharedMemPfPKfiiE4tile;
	add.s32 	%r81, %r79, %r80;
	add.s32 	%r96, %r81, 256;
	mul.wide.s32 	%rd15, %r51, 4;
$L__BB1_9:
	ld.shared.f32 	%f6, [%r96+-256];
	mul.wide.s32 	%rd13, %r97, 4;
	add.s64 	%rd14, %rd2, %rd13;
	st.global.f32 	[%rd14], %f6;
	ld.shared.f32 	%f7, [%r96+-128];
	add.s64 	%rd16, %rd14, %rd15;
	st.global.f32 	[%rd16], %f7;
	ld.shared.f32 	%f8, [%r96];
	add.s64 	%rd17, %rd16, %rd15;
	st.global.f32 	[%rd17], %f8;
	ld.shared.f32 	%f9, [%r96+128];
	add.s64 	%rd18, %rd17, %rd15;
	st.global.f32 	[%rd18], %f9;
	add.s32 	%r98, %r98, 4;
	add.s32 	%r97, %r97, %r33;
	add.s32 	%r96, %r96, 512;
	setp.ne.s32 	%p9, %r98, 0;
	@%p9 bra 	$L__BB1_9;
$L__BB1_10:
	setp.eq.s32 	%p10, %r8, 0;
	@%p10 bra 	$L__BB1_13;
	add.s32 	%r82, %r4, %r99;
	shl.b32 	%r83, %r82, 7;
	shl.b32 	%r84, %r2, 2;
	add.s32 	%r85, %r83, %r84;
	mov.u32 	%r86, _ZZ13copySharedMemPfPKfiiE4tile;
	add.s32 	%r102, %r86, %r85;
	add.s32 	%r87, %r82, %r3;
	mad.lo.s32 	%r88, %r51, %r87, %r2;
	add.s32 	%r101, %r88, %r1;
	neg.s32 	%r100, %r8;
$L__BB1_12:
	.pragma "nounroll";
	ld.shared.f32 	%f10, [%r102];
	mul.wide.s32 	%rd19, %r101, 4;
	add.s64 	%rd20, %rd2, %rd19;
	st.global.f32 	[%rd20], %f10;
	add.s32 	%r102, %r102, 128;
	add.s32 	%r101, %r101, %r51;
	add.s32 	%r100, %r100, 1;
	setp.ne.s32 	%p11, %r100, 0;
	@%p11 bra 	$L__BB1_12;
$L__BB1_13:
	ret;

}
	// .globl	_Z16transposeNaive3DPfPKfPKiS3_i
.visible .entry _Z16transposeNaive3DPfPKfPKiS3_i(
	.param .u64 .ptr .align 1 _Z16transposeNaive3DPfPKfPKiS3_i_param_0,
	.param .u64 .ptr .align 1 _Z16transposeNaive3DPfPKfPKiS3_i_param_1,
	.param .u64 .ptr .align 1 _Z16transposeNaive3DPfPKfPKiS3_i_param_2,
	.param .u64 .ptr .align 1 _Z16transposeNaive3DPfPKfPKiS3_i_param_3,
	.param .u32 _Z16transposeNaive3DPfPKfPKiS3_i_param_4
)
{
	.reg .pred 	%p<34>;
	.reg .b32 	%r<213>;
	.reg .b32 	%f<16>;
	.reg .b64 	%rd<53>;

	ld.param.u64 	%rd4, [_Z16transposeNaive3DPfPKfPKiS3_i_param_0];
	ld.param.u64 	%rd5, [_Z16transposeNaive3DPfPKfPKiS3_i_param_1];
	ld.param.u64 	%rd6, [_Z16transposeNaive3DPfPKfPKiS3_i_param_2];
	ld.param.u64 	%rd7, [_Z16transposeNaive3DPfPKfPKiS3_i_param_3];
	cvta.to.global.u64 	%rd1, %rd4;
	cvta.to.global.u64 	%rd2, %rd5;
	cvta.to.global.u64 	%rd3, %rd7;
	cvta.to.global.u64 	%rd8, %rd6;
	mov.u32 	%r104, %ctaid.x;
	shl.b32 	%r1, %r104, 5;
	mov.u32 	%r2, %tid.x;
	add.s32 	%r3, %r1, %r2;
	mov.u32 	%r105, %ctaid.y;
	shl.b32 	%r4, %r105, 5;
	mov.u32 	%r5, %tid.y;
	add.s32 	%r6, %r4, %r5;
	mov.u32 	%r106, %ctaid.z;
	mov.u32 	%r107, %tid.z;
	add.s32 	%r7, %r106, %r107;
	ld.global.u32 	%r8, [%rd8];
	ld.global.u32 	%r9, [%rd8+4];
	ld.global.u32 	%r10, [%rd8+8];
	ld.global.u32 	%r108, [%rd3];
	setp.ne.s32 	%p1, %r108, 1;
	@%p1 bra 	$L__BB2_9;
	ld.global.u32 	%r109, [%rd3+4];
	setp.ne.s32 	%p2, %r109, 2;
	@%p2 bra 	$L__BB2_9;
	setp.ge.s32 	%p3, %r3, %r10;
	setp.ge.s32 	%p4, %r6, %r9;
	or.pred  	%p5, %p3, %p4;
	setp.ge.s32 	%p6, %r7, %r8;
	or.pred  	%p7, %p5, %p6;
	@%p7 bra 	$L__BB2_9;
	mul.lo.s32 	%r11, %r9, %r7;
	mad.lo.s32 	%r113, %r10, %r7, %r3;
	mul.lo.s32 	%r12, %r113, %r9;
	not.b32 	%r114, %r5;
	add.s32 	%r115, %r9, %r114;
	sub.s32 	%r116, %r115, %r4;
	min.u32 	%r117, %r116, 31;
	add.s32 	%r13, %r117, 1;
	and.b32  	%r14, %r13, 3;
	setp.lt.u32 	%p8, %r116, 3;
	mov.b32 	%r189, 0;
	@%p8 bra 	$L__BB2_6;
	and.b32  	%r189, %r13, 60;
	neg.s32 	%r188, %r189;
	add.s32 	%r118, %r6, %r11;
	mad.lo.s32 	%r119, %r10, %r118, %r2;
	add.s32 	%r187, %r119, %r1;
	add.s32 	%r120, %r5, %r12;
	add.s32 	%r186, %r120, %r4;
	mul.wide.s32 	%rd13, %r10, 4;
$L__BB2_5:
	mul.wide.s32 	%rd9, %r187, 4;
	add.s64 	%rd10, %rd2, %rd9;
	ld.global.f32 	%f1, [%rd10];
	mul.wide.s32 	%rd11, %r186, 4;
	add.s64 	%rd12, %rd1, %rd11;
	st.global.f32 	[%rd12], %f1;
	add.s64 	%rd14, %rd10, %rd13;
	ld.global.f32 	%f2, [%rd14];
	st.global.f32 	[%rd12+4], %f2;
	add.s64 	%rd15, %rd14, %rd13;
	ld.global.f32 	%f3, [%rd15];
	st.global.f32 	[%rd12+8], %f3;
	add.s64 	%rd16, %rd15, %rd13;
	ld.global.f32 	%f4, [%rd16];
	st.global.f32 	[%rd12+12], %f4;
	add.s32 	%r188, %r188, 4;
	shl.b32 	%r121, %r10, 2;
	add.s32 	%r187, %r187, %r121;
	add.s32 	%r186, %r186, 4;
	setp.ne.s32 	%p9, %r188, 0;
	@%p9 bra 	$L__BB2_5;
$L__BB2_6:
	setp.eq.s32 	%p10, %r14, 0;
	@%p10 bra 	$L__BB2_9;
	add.s32 	%r122, %r5, %r189;
	add.s32 	%r123, %r122, %r12;
	add.s32 	%r192, %r123, %r4;
	add.s32 	%r124, %r122, %r11;
	add.s32 	%r125, %r124, %r4;
	mad.lo.s32 	%r126, %r10, %r125, %r2;
	add.s32 	%r191, %r126, %r1;
	neg.s32 	%r190, %r14;
$L__BB2_8:
	.pragma "nounroll";
	mul.wide.s32 	%rd17, %r192, 4;
	add.s64 	%rd18, %rd1, %rd17;
	mul.wide.s32 	%rd19, %r191, 4;
	add.s64 	%rd20, %rd2, %rd19;
	ld.global.f32 	%f5, [%rd20];
	st.global.f32 	[%rd18], %f5;
	add.s32 	%r192, %r192, 1;
	add.s32 	%r191, %r191, %r10;
	add.s32 	%r190, %r190, 1;
	setp.ne.s32 	%p11, %r190, 0;
	@%p11 bra 	$L__BB2_8;
$L__BB2_9:
	ld.global.u32 	%r127, [%rd3];
	setp.ne.s32 	%p12, %r127, 0;
	@%p12 bra 	$L__BB2_18;
	ld.global.u32 	%r128, [%rd3+4];
	setp.ne.s32 	%p13, %r128, 2;
	@%p13 bra 	$L__BB2_18;
	setp.ge.s32 	%p14, %r3, %r10;
	setp.ge.s32 	%p15, %r6, %r8;
	or.pred  	%p16, %p14, %p15;
	setp.ge.s32 	%p17, %r7, %r9;
	or.pred  	%p18, %p16, %p17;
	@%p18 bra 	$L__BB2_18;
	mad.lo.s32 	%r132, %r9, %r3, %r7;
	mul.lo.s32 	%r35, %r132, %r8;
	not.b32 	%r133, %r5;
	add.s32 	%r134, %r8, %r133;
	sub.s32 	%r135, %r134, %r4;
	min.u32 	%r136, %r135, 31;
	add.s32 	%r36, %r136, 1;
	and.b32  	%r37, %r36, 3;
	setp.lt.u32 	%p19, %r135, 3;
	mov.b32 	%r199, 0;
	@%p19 bra 	$L__BB2_15;
	and.b32  	%r199, %r36, 60;
	neg.s32 	%r198, %r199;
	mul.lo.s32 	%r137, %r9, %r6;
	add.s32 	%r138, %r137, %r9;
	add.s32 	%r139, %r7, %r138;
	mad.lo.s32 	%r140, %r10, %r139, %r2;
	add.s32 	%r197, %r140, %r1;
	mul.lo.s32 	%r141, %r9, %r10;
	shl.b32 	%r41, %r141, 2;
	add.s32 	%r142, %r6, 2;
	mad.lo.s32 	%r143, %r9, %r142, %r7;
	mad.lo.s32 	%r144, %r10, %r143, %r2;
	add.s32 	%r196, %r144, %r1;
	add.s32 	%r145, %r6, 3;
	mad.lo.s32 	%r146, %r9, %r145, %r7;
	mad.lo.s32 	%r147, %r10, %r146, %r2;
	add.s32 	%r195, %r147, %r1;
	add.s32 	%r148, %r7, %r137;
	mad.lo.s32 	%r149, %r10, %r148, %r2;
	add.s32 	%r194, %r149, %r1;
	add.s32 	%r150, %r5, %r35;
	add.s32 	%r193, %r150, %r4;
$L__BB2_14:
	mul.wide.s32 	%rd21, %r193, 4;
	add.s64 	%rd22, %rd1, %rd21;
	mul.wide.s32 	%rd23, %r194, 4;
	add.s64 	%rd24, %rd2, %rd23;
	ld.global.f32 	%f6, [%rd24];
	st.global.f32 	[%rd22], %f6;
	mul.wide.s32 	%rd25, %r197, 4;
	add.s64 	%rd26, %rd2, %rd25;
	ld.global.f32 	%f7, [%rd26];
	st.global.f32 	[%rd22+4], %f7;
	mul.wide.s32 	%rd27, %r196, 4;
	add.s64 	%rd28, %rd2, %rd27;
	ld.global.f32 	%f8, [%rd28];
	st.global.f32 	[%rd22+8], %f8;
	mul.wide.s32 	%rd29, %r195, 4;
	add.s64 	%rd30, %rd2, %rd29;
	ld.global.f32 	%f9, [%rd30];
	st.global.f32 	[%rd22+12], %f9;
	add.s32 	%r198, %r198, 4;
	add.s32 	%r197, %r197, %r41;
	add.s32 	%r196, %r196, %r41;
	add.s32 	%r195, %r195, %r41;
	add.s32 	%r194, %r194, %r41;
	add.s32 	%r193, %r193, 4;
	setp.ne.s32 	%p20, %r198, 0;
	@%p20 bra 	$L__BB2_14;
$L__BB2_15:
	setp.eq.s32 	%p21, %r37, 0;
	@%p21 bra 	$L__BB2_18;
	add.s32 	%r151, %r5, %r199;
	add.s32 	%r152, %r151, %r4;
	add.s32 	%r202, %r152, %r35;
	mad.lo.s32 	%r153, %r9, %r152, %r7;
	mad.lo.s32 	%r154, %r10, %r153, %r2;
	add.s32 	%r201, %r154, %r1;
	mul.lo.s32 	%r61, %r9, %r10;
	neg.s32 	%r200, %r37;
$L__BB2_17:
	.pragma "nounroll";
	mul.wide.s32 	%rd31, %r202, 4;
	add.s64 	%rd32, %rd1, %rd31;
	mul.wide.s32 	%rd33, %r201, 4;
	add.s64 	%rd34, %rd2, %rd33;
	ld.global.f32 	%f10, [%rd34];
	st.global.f32 	[%rd32], %f10;
	add.s32 	%r202, %r202, 1;
	add.s32 	%r201, %r201, %r61;
	add.s32 	%r200, %r200, 1;
	setp.ne.s32 	%p22, %r200, 0;
	@%p22 bra 	$L__BB2_17;
$L__BB2_18:
	ld.global.u32 	%r155, [%rd3];
	setp.ne.s32 	%p23, %r155, 0;
	@%p23 bra 	$L__BB2_27;
	ld.global.u32 	%r156, [%rd3+4];
	setp.ne.s32 	%p24, %r156, 1;
	@%p24 bra 	$L__BB2_27;
	setp.ge.s32 	%p25, %r3, %r10;
	setp.ge.s32 	%p26, %r6, %r9;
	or.pred  	%p27, %p25, %p26;
	setp.ge.s32 	%p28, %r7, %r8;
	or.pred  	%p29, %p27, %p28;
	@%p29 bra 	$L__BB2_27;
	mul.lo.s32 	%r69, %r9, %r7;
	not.b32 	%r160, %r5;
	add.s32 	%r161, %r9, %r160;
	sub.s32 	%r162, %r161, %r4;
	min.u32 	%r163, %r162, 31;
	add.s32 	%r70, %r163, 1;
	and.b32  	%r71, %r70, 3;
	setp.lt.u32 	%p30, %r162, 3;
	mov.b32 	%r209, 0;
	@%p30 bra 	$L__BB2_24;
	and.b32  	%r209, %r70, 60;
	neg.s32 	%r208, %r209;
	mul.lo.s32 	%r164, %r8, %r6;
	add.s32 	%r165, %r164, %r8;
	add.s32 	%r166, %r7, %r165;
	mad.lo.s32 	%r167, %r10, %r166, %r2;
	add.s32 	%r207, %r167, %r1;
	mul.lo.s32 	%r168, %r8, %r10;
	shl.b32 	%r75, %r168, 2;
	add.s32 	%r169, %r6, 2;
	mad.lo.s32 	%r170, %r8, %r169, %r7;
	mad.lo.s32 	%r171, %r10, %r170, %r2;
	add.s32 	%r206, %r171, %r1;
	add.s32 	%r172, %r6, 3;
	mad.lo.s32 	%r173, %r8, %r172, %r7;
	mad.lo.s32 	%r174, %r10, %r173, %r2;
	add.s32 	%r205, %r174, %r1;
	add.s32 	%r175, %r7, %r164;
	mad.lo.s32 	%r176, %r10, %r175, %r2;
	add.s32 	%r204, %r176, %r1;
	add.s32 	%r177, %r5, %r69;
	add.s32 	%r178, %r177, %r4;
	mad.lo.s32 	%r179, %r10, %r178, %r2;
	add.s32 	%r203, %r179, %r1;
	shl.b32 	%r80, %r10, 2;
	mul.wide.s32 	%rd39, %r10, 4;
$L__BB2_23:
	mul.wide.s32 	%rd35, %r203, 4;
	add.s64 	%rd36, %rd2, %rd35;
	ld.global.f32 	%f11, [%rd36];
	mul.wide.s32 	%rd37, %r204, 4;
	add.s64 	%rd38, %rd1, %rd37;
	st.global.f32 	[%rd38], %f11;
	add.s64 	%rd40, %rd36, %rd39;
	ld.global.f32 	%f12, [%rd40];
	mul.wide.s32 	%rd41, %r207, 4;
	add.s64 	%rd42, %rd1, %rd41;
	st.global.f32 	[%rd42], %f12;
	add.s64 	%rd43, %rd40, %rd39;
	ld.global.f32 	%f13, [%rd43];
	mul.wide.s32 	%rd44, %r206, 4;
	add.s64 	%rd45, %rd1, %rd44;
	st.global.f32 	[%rd45], %f13;
	add.s64 	%rd46, %rd43, %rd39;
	ld.global.f32 	%f14, [%rd46];
	mul.wide.s32 	%rd47, %r205, 4;
	add.s64 	%rd48, %rd1, %rd47;
	st.global.f32 	[%rd48], %f14;
	add.s32 	%r208, %r208, 4;
	add.s32 	%r207, %r207, %r75;
	add.s32 	%r206, %r206, %r75;
	add.s32 	%r205, %r205, %r75;
	add.s32 	%r204, %r204, %r75;
	add.s32 	%r203, %r203, %r80;
	setp.ne.s32 	%p31, %r208, 0;
	@%p31 bra 	$L__BB2_23;
$L__BB2_24:
	setp.eq.s32 	%p32, %r71, 0;
	@%p32 bra 	$L__BB2_27;
	add.s32 	%r180, %r5, %r209;
	add.s32 	%r181, %r180, %r4;
	mad.lo.s32 	%r182, %r8, %r181, %r7;
	mad.lo.s32 	%r183, %r10, %r182, %r2;
	add.s32 	%r212, %r183, %r1;
	mul.lo.s32 	%r95, %r8, %r10;
	add.s32 	%r184, %r181, %r69;
	mad.lo.s32 	%r185, %r10, %r184, %r2;
	add.s32 	%r211, %r185, %r1;
	neg.s32 	%r210, %r71;
$L__BB2_26:
	.pragma "nounroll";
	mul.wide.s32 	%rd49, %r211, 4;
	add.s64 	%rd50, %rd2, %rd49;
	ld.global.f32 	%f15, [%rd50];
	mul.wide.s32 	%rd51, %r212, 4;
	add.s64 	%rd52, %rd1, %rd51;
	st.global.f32 	[%rd52], %f15;
	add.s32 	%r212, %r212, %r95;
	add.s32 	%r211, %r211, %r10;
	add.s32 	%r210, %r210, 1;
	setp.ne.s32 	%p33, %r210, 0;
	@%p33 bra 	$L__BB2_26;
$L__BB2_27:
	ret;

}
	// .globl	_Z18transposeCoalescedPfPKfii
.visible .entry _Z18transposeCoalescedPfPKfii(
	.param .u64 .ptr .align 1 _Z18transposeCoalescedPfPKfii_param_0,
	.param .u64 .ptr .align 1 _Z18transposeCoalescedPfPKfii_param_1,
	.param .u32 _Z18transposeCoalescedPfPKfii_param_2,
	.param .u32 _Z18transposeCoalescedPfPKfii_param_3
)
{
	.reg .pred 	%p<15>;
	.reg .b32 	%r<111>;
	.reg .b32 	%f<11>;
	.reg .b64 	%rd<21>;
	// demoted variable
	.shared .align 4 .b8 _ZZ18transposeCoalescedPfPKfiiE4tile[4096];
	ld.param.u64 	%rd3, [_Z18transposeCoalescedPfPKfii_param_0];
	ld.param.u64 	%rd4, [_Z18transposeCoalescedPfPKfii_param_1];
	ld.param.u32 	%r53, [_Z18transposeCoalescedPfPKfii_param_2];
	ld.param.u32 	%r55, [_Z18transposeCoalescedPfPKfii_param_3];
	cvta.to.global.u64 	%rd1, %rd4;
	cvta.to.global.u64 	%rd2, %rd3;
	mov.u32 	%r56, %ctaid.x;
	shl.b32 	%r1, %r56, 5;
	mov.u32 	%r2, %tid.x;
	add.s32 	%r57, %r1, %r2;
	mov.u32 	%r58, %ctaid.y;
	shl.b32 	%r3, %r58, 5;
	mov.u32 	%r4, %tid.y;
	add.s32 	%r59, %r3, %r4;
	setp.ge.s32 	%p1, %r57, %r53;
	setp.ge.s32 	%p2, %r59, %r55;
	or.pred  	%p3, %p1, %p2;
	@%p3 bra 	$L__BB3_7;
	not.b32 	%r61, %r4;
	add.s32 	%r62, %r55, %r61;
	sub.s32 	%r63, %r62, %r3;
	min.u32 	%r64, %r63, 31;
	add.s32 	%r6, %r64, 1;
	and.b32  	%r7, %r6, 3;
	setp.lt.u32 	%p4, %r63, 3;
	mov.b32 	%r100, 0;
	@%p4 bra 	$L__BB3_4;
	and.b32  	%r100, %r6, 60;
	neg.s32 	%r99, %r100;
	mad.lo.s32 	%r65, %r53, %r59, %r2;
	add.s32 	%r98, %r65, %r1;
	shl.b32 	%r11, %r53, 2;
	shl.b32 	%r66, %r4, 7;
	shl.b32 	%r67, %r2, 2;
	add.s32 	%r68, %r66, %r67;
	mov.u32 	%r69, _ZZ18transposeCoalescedPfPKfiiE4tile;
	add.s32 	%r70, %r68, %r69;
	add.s32 	%r97, %r70, 256;
	mul.wide.s32 	%rd7, %r53, 4;
$L__BB3_3:
	mul.wide.s32 	%rd5, %r98, 4;
	add.s64 	%rd6, %rd1, %rd5;
	ld.global.f32 	%f1, [%rd6];
	st.shared.f32 	[%r97+-256], %f1;
	add.s64 	%rd8, %rd6, %rd7;
	ld.global.f32 	%f2, [%rd8];
	st.shared.f32 	[%r97+-128], %f2;
	add.s64 	%rd9, %rd8, %rd7;
	ld.global.f32 	%f3, [%rd9];
	st.shared.f32 	[%r97], %f3;
	add.s64 	%rd10, %rd9, %rd7;
	ld.global.f32 	%f4, [%rd10];
	st.shared.f32 	[%r97+128], %f4;
	add.s32 	%r99, %r99, 4;
	add.s32 	%r98, %r98, %r11;
	add.s32 	%r97, %r97, 512;
	setp.ne.s32 	%p5, %r99, 0;
	@%p5 bra 	$L__BB3_3;
$L__BB3_4:
	setp.eq.s32 	%p6, %r7, 0;
	@%p6 bra 	$L__BB3_7;
	add.s32 	%r71, %r4, %r100;
	shl.b32 	%r72, %r71, 7;
	shl.b32 	%r73, %r2, 2;
	add.s32 	%r74, %r72, %r73;
	mov.u32 	%r75, _ZZ18transposeCoalescedPfPKfiiE4tile;
	add.s32 	%r103, %r75, %r74;
	add.s32 	%r76, %r71, %r3;
	mad.lo.s32 	%r77, %r53, %r76, %r2;
	add.s32 	%r102, %r77, %r1;
	neg.s32 	%r101, %r7;
$L__BB3_6:
	.pragma "nounroll";
	mul.wide.s32 	%rd11, %r102, 4;
	add.s64 	%rd12, %rd1, %rd11;
	ld.global.f32 	%f5, [%rd12];
	st.shared.f32 	[%r103], %f5;
	add.s32 	%r103, %r103, 128;
	add.s32 	%r102, %r102, %r53;
	add.s32 	%r101, %r101, 1;
	setp.ne.s32 	%p7, %r101, 0;
	@%p7 bra 	$L__BB3_6;
$L__BB3_7:
	bar.sync 	0;
	add.s32 	%r78, %r3, %r2;
	add.s32 	%r29, %r1, %r4;
	setp.ge.s32 	%p8, %r78, %r55;
	setp.ge.s32 	%p9, %r29, %r53;
	or.pred  	%p10, %p9, %p8;
	@%p10 bra 	$L__BB3_14;
	not.b32 	%r80, %r4;
	add.s32 	%r81, %r53, %r80;
	sub.s32 	%r82, %r81, %r1;
	min.u32 	%r83, %r82, 31;
	add.s32 	%r30, %r83, 1;
	and.b32  	%r31, %r30, 3;
	setp.lt.u32 	%p11, %r82, 3;
	mov.b32 	%r107, 0;
	@%p11 bra 	$L__BB3_11;
	and.b32  	%r107, %r30, 60;
	neg.s32 	%r106, %r107;
	mad.lo.s32 	%r84, %r55, %r29, %r2;
	add.s32 	%r105, %r84, %r3;
	shl.b32 	%r35, %r55, 2;
	shl.b32 	%r85, %r2, 7;
	shl.b32 	%r86, %r4, 2;
	add.s32 	%r87, %r85, %r86;
	mov.u32 	%r88, _ZZ18transposeCoalescedPfPKfiiE4tile;
	add.s32 	%r89, %r87, %r88;
	add.s32 	%r104, %r89, 8;
	mul.wide.s32 	%rd15, %r55, 4;
$L__BB3_10:
	ld.shared.f32 	%f6, [%r104+-8];
	mul.wide.s32 	%rd13, %r105, 4;
	add.s64 	%rd14, %rd2, %rd13;
	st.global.f32 	[%rd14], %f6;
	ld.shared.f32 	%f7, [%r104+-4];
	add.s64 	%rd16, %rd14, %rd15;
	st.global.f32 	[%rd16], %f7;
	ld.shared.f32 	%f8, [%r104];
	add.s64 	%rd17, %rd16, %rd15;
	st.global.f32 	[%rd17], %f8;
	ld.shared.f32 	%f9, [%r104+4];
	add.s64 	%rd18, %rd17, %rd15;
	st.global.f32 	[%rd18], %f9;
	add.s32 	%r106, %r106, 4;
	add.s32 	%r105, %r105, %r35;
	add.s32 	%r104, %r104, 16;
	setp.ne.s32 	%p12, %r106, 0;
	@%p12 bra 	$L__BB3_10;
$L__BB3_11:
	setp.eq.s32 	%p13, %r31, 0;
	@%p13 bra 	$L__BB3_14;
	shl.b32 	%r90, %r2, 7;
	add.s32 	%r91, %r4, %r107;
	shl.b32 	%r92, %r91, 2;
	add.s32 	%r93, %r90, %r92;
	mov.u32 	%r94, _ZZ18transposeCoalescedPfPKfiiE4tile;
	add.s32 	%r110, %r94, %r93;
	add.s32 	%r95, %r91, %r1;
	mad.lo.s32 	%r96, %r55, %r95, %r2;
	add.s32 	%r109, %r96, %r3;
	neg.s32 	%r108, %r31;
$L__BB3_13:
	.pragma "nounroll";
	ld.shared.f32 	%f10, [%r110];
	mul.wide.s32 	%rd19, %r109, 4;
	add.s64 	%rd20, %rd2, %rd19;
	st.global.f32 	[%rd20], %f10;
	add.s32 	%r110, %r110, 4;
	add.s32 	%r109, %r109, %r55;
	add.s32 	%r108, %r108, 1;
	setp.ne.s32 	%p14, %r108, 0;
	@%p14 bra 	$L__BB3_13;
$L__BB3_14:
	ret;

}
	// .globl	_Z24transposeNoBankConflictsPfPKfii
.visible .entry _Z24transposeNoBankConflictsPfPKfii(
	.param .u64 .ptr .align 1 _Z24transposeNoBankConflictsPfPKfii_param_0,
	.param .u64 .ptr .align 1 _Z24transposeNoBankConflictsPfPKfii_param_1,
	.param .u32 _Z24transposeNoBankConflictsPfPKfii_param_2,
	.param .u32 _Z24transposeNoBankConflictsPfPKfii_param_3
)
{
	.reg .pred 	%p<15>;
	.reg .b32 	%r<107>;
	.reg .b32 	%f<11>;
	.reg .b64 	%rd<21>;
	// demoted variable
	.shared .align 4 .b8 _ZZ24transposeNoBankConflictsPfPKfiiE4tile[4224];
	ld.param.u64 	%rd3, [_Z24transposeNoBankConflictsPfPKfii_param_0];
	ld.param.u64 	%rd4, [_Z24transposeNoBankConflictsPfPKfii_param_1];
	ld.param.u32 	%r53, [_Z24transposeNoBankConflictsPfPKfii_param_2];
	ld.param.u32 	%r55, [_Z24transposeNoBankConflictsPfPKfii_param_3];
	cvta.to.global.u64 	%rd1, %rd4;
	cvta.to.global.u64 	%rd2, %rd3;
	mov.u32 	%r56, %ctaid.x;
	shl.b32 	%r1, %r56, 5;
	mov.u32 	%r2, %tid.x;
	add.s32 	%r57, %r1, %r2;
	mov.u32 	%r58, %ctaid.y;
	shl.b32 	%r3, %r58, 5;
	mov.u32 	%r4, %tid.y;
	add.s32 	%r59, %r3, %r4;
	setp.ge.s32 	%p1, %r57, %r53;
	setp.ge.s32 	%p2, %r59, %r55;
	or.pred  	%p3, %p1, %p2;
	@%p3 bra 	$L__BB4_7;
	not.b32 	%r61, %r4;
	add.s32 	%r62, %r55, %r61;
	sub.s32 	%r63, %r62, %r3;
	min.u32 	%r64, %r63, 31;
	add.s32 	%r6, %r64, 1;
	and.b32  	%r7, %r6, 3;
	setp.lt.u32 	%p4, %r63, 3;
	mov.b32 	%r96, 0;
	@%p4 bra 	$L__BB4_4;
	and.b32  	%r96, %r6, 60;
	neg.s32 	%r95, %r96;
	mad.lo.s32 	%r65, %r53, %r59, %r2;
	add.s32 	%r94, %r65, %r1;
	shl.b32 	%r11, %r53, 2;
	shl.b32 	%r66, %r2, 2;
	mad.lo.s32 	%r67, %r4, 132, %r66;
	mov.u32 	%r68, _ZZ24transposeNoBankConflictsPfPKfiiE4tile;
	add.s32 	%r69, %r67, %r68;
	add.s32 	%r93, %r69, 264;
	mul.wide.s32 	%rd7, %r53, 4;
$L__BB4_3:
	mul.wide.s32 	%rd5, %r94, 4;
	add.s64 	%rd6, %rd1, %rd5;
	ld.global.f32 	%f1, [%rd6];
	st.shared.f32 	[%r93+-264], %f1;
	add.s64 	%rd8, %rd6, %rd7;
	ld.global.f32 	%f2, [%rd8];
	st.shared.f32 	[%r93+-132], %f2;
	add.s64 	%rd9, %rd8, %rd7;
	ld.global.f32 	%f3, [%rd9];
	st.shared.f32 	[%r93], %f3;
	add.s64 	%rd10, %rd9, %rd7;
	ld.global.f32 	%f4, [%rd10];
	st.shared.f32 	[%r93+132], %f4;
	add.s32 	%r95, %r95, 4;
	add.s32 	%r94, %r94, %r11;
	add.s32 	%r93, %r93, 528;
	setp.ne.s32 	%p5, %r95, 0;
	@%p5 bra 	$L__BB4_3;
$L__BB4_4:
	setp.eq.s32 	%p6, %r7, 0;
	@%p6 bra 	$L__BB4_7;
	add.s32 	%r70, %r4, %r96;
	shl.b32 	%r71, %r2, 2;
	mad.lo.s32 	%r72, %r70, 132, %r71;
	mov.u32 	%r73, _ZZ24transposeNoBankConflictsPfPKfiiE4tile;
	add.s32 	%r99, %r73, %r72;
	add.s32 	%r74, %r70, %r3;
	mad.lo.s32 	%r75, %r53, %r74, %r2;
	add.s32 	%r98, %r75, %r1;
	neg.s32 	%r97, %r7;
$L__BB4_6:
	.pragma "nounroll";
	mul.wide.s32 	%rd11, %r98, 4;
	add.s64 	%rd12, %rd1, %rd11;
	ld.global.f32 	%f5, [%rd12];
	st.shared.f32 	[%r99], %f5;
	add.s32 	%r99, %r99, 132;
	add.s32 	%r98, %r98, %r53;
	add.s32 	%r97, %r97, 1;
	setp.ne.s32 	%p7, %r97, 0;
	@%p7 bra 	$L__BB4_6;
$L__BB4_7:
	bar.sync 	0;
	add.s32 	%r76, %r3, %r2;
	add.s32 	%r29, %r1, %r4;
	setp.ge.s32 	%p8, %r76, %r55;
	setp.ge.s32 	%p9, %r29, %r53;
	or.pred  	%p10, %p9, %p8;
	@%p10 bra 	$L__BB4_14;
	not.b32 	%r78, %r4;
	add.s32 	%r79, %r53, %r78;
	sub.s32 	%r80, %r79, %r1;
	min.u32 	%r81, %r80, 31;
	add.s32 	%r30, %r81, 1;
	and.b32  	%r31, %r30, 3;
	setp.lt.u32 	%p11, %r80, 3;
	mov.b32 	%r103, 0;
	@%p11 bra 	$L__BB4_11;
	and.b32  	%r103, %r30, 60;
	neg.s32 	%r102, %r103;
	mad.lo.s32 	%r82, %r55, %r29, %r2;
	add.s32 	%r101, %r82, %r3;
	shl.b32 	%r35, %r55, 2;
	shl.b32 	%r83, %r4, 2;
	mad.lo.s32 	%r84, %r2, 132, %r83;
	mov.u32 	%r85, _ZZ24transposeNoBankConflictsPfPKfiiE4tile;
	add.s32 	%r86, %r84, %r85;
	add.s32 	%r100, %r86, 8;
	mul.wide.s32 	%rd15, %r55, 4;
$L__BB4_10:
	ld.shared.f32 	%f6, [%r100+-8];
	mul.wide.s32 	%rd13, %r101, 4;
	add.s64 	%rd14, %rd2, %rd13;
	st.global.f32 	[%rd14], %f6;
	ld.shared.f32 	%f7, [%r100+-4];
	add.s64 	%rd16, %rd14, %rd15;
	st.global.f32 	[%rd16], %f7;
	ld.shared.f32 	%f8, [%r100];
	add.s64 	%rd17, %rd16, %rd15;
	st.global.f32 	[%rd17], %f8;
	ld.shared.f32 	%f9, [%r100+4];
	add.s64 	%rd18, %rd17, %rd15;
	st.global.f32 	[%rd18], %f9;
	add.s32 	%r102, %r102, 4;
	add.s32 	%r101, %r101, %r35;
	add.s32 	%r100, %r100, 16;
	setp.ne.s32 	%p12, %r102, 0;
	@%p12 bra 	$L__BB4_10;
$L__BB4_11:
	setp.eq.s32 	%p13, %r31, 0;
	@%p13 bra 	$L__BB4_14;
	add.s32 	%r87, %r4, %r103;
	shl.b32 	%r88, %r87, 2;
	mad.lo.s32 	%r89, %r2, 132, %r88;
	mov.u32 	%r90, _ZZ24transposeNoBankConflictsPfPKfiiE4tile;
	add.s32 	%r106, %r90, %r89;
	add.s32 	%r91, %r87, %r1;
	mad.lo.s32 	%r92, %r55, %r91, %r2;
	add.s32 	%r105, %r92, %r3;
	neg.s32 	%r104, %r31;
$L__BB4_13:
	.pragma "nounroll";
	ld.shared.f32 	%f10, [%r106];
	mul.wide.s32 	%rd19, %r105, 4;
	add.s64 	%rd20, %rd2, %rd19;
	st.global.f32 	[%rd20], %f10;
	add.s32 	%r106, %r106, 4;
	add.s32 	%r105, %r105, %r55;
	add.s32 	%r104, %r104, 1;
	setp.ne.s32 	%p14, %r104, 0;
	@%p14 bra 	$L__BB4_13;
$L__BB4_14:
	ret;

}
	// .globl	_Z16transposeInplacePfPKfPKiS3_i
.visible .entry _Z16transposeInplacePfPKfPKiS3_i(
	.param .u64 .ptr .align 1 _Z16transposeInplacePfPKfPKiS3_i_param_0,
	.param .u64 .ptr .align 1 _Z16transposeInplacePfPKfPKiS3_i_param_1,
	.param .u64 .ptr .align 1 _Z16transposeInplacePfPKfPKiS3_i_param_2,
	.param .u64 .ptr .align 1 _Z16transposeInplacePfPKfPKiS3_i_param_3,
	.param .u32 _Z16transposeInplacePfPKfPKiS3_i_param_4
)
{
	.reg .pred 	%p<53>;
	.reg .b16 	%rs<11>;
	.reg .b32 	%r<361>;
	.reg .b32 	%f<26>;
	.reg .b64 	%rd<69>;
	// demoted variable
	.shared .align 4 .b8 _ZZ16transposeInplacePfPKfPKiS3_iE4tile[4096];
	ld.param.u64 	%rd5, [_Z16transposeInplacePfPKfPKiS3_i_param_0];
	ld.param.u64 	%rd6, [_Z16transposeInplacePfPKfPKiS3_i_param_1];
	ld.param.u64 	%rd4, [_Z16transposeInplacePfPKfPKiS3_i_param_2];
	ld.param.u64 	%rd7, [_Z16transposeInplacePfPKfPKiS3_i_param_3];
	cvta.to.global.u64 	%rd1, %rd5;
	cvta.to.global.u64 	%rd2, %rd6;
	cvta.to.global.u64 	%rd3, %rd7;
	mov.u32 	%r1, %tid.x;
	mov.u32 	%r2, %tid.y;
	mov.u32 	%r136, %tid.z;
	mov.u32 	%r137, %ctaid.x;
	shl.b32 	%r3, %r137, 5;
	add.s32 	%r4, %r3, %r1;
	mov.u32 	%r138, %ctaid.y;
	shl.b32 	%r5, %r138, 5;
	add.s32 	%r6, %r5, %r2;
	mov.u32 	%r139, %ctaid.z;
	add.s32 	%r7, %r139, %r136;
	add.s32 	%r8, %r3, %r2;
	setp.eq.s32 	%p1, %r136, 0;
	@%p1 bra 	$L__BB5_2;
	mov.u64 	%rd8, $str;
	cvta.global.u64 	%rd9, %rd8;
	mov.u64 	%rd10, $str$1;
	cvta.global.u64 	%rd11, %rd10;
	mov.u64 	%rd12, __unnamed_1;
	cvta.global.u64 	%rd13, %rd12;
	{ // callseq 0, 0
	.param .b64 param0;
	st.param.b64 	[param0], %rd9;
	.param .b64 param1;
	st.param.b64 	[param1], %rd11;
	.param .b32 param2;
	st.param.b32 	[param2], 216;
	.param .b64 param3;
	st.param.b64 	[param3], %rd13;
	.param .b64 param4;
	st.param.b64 	[param4], 1;
	call.uni 
	__assertfail, 
	(
	param0, 
	param1, 
	param2, 
	param3, 
	param4
	);
	} // callseq 0
$L__BB5_2:
	cvta.to.global.u64 	%rd14, %rd4;
	ld.global.u32 	%r9, [%rd14];
	ld.global.u32 	%r10, [%rd14+4];
	ld.global.u32 	%r11, [%rd14+8];
	ld.global.u32 	%r140, [%rd3];
	setp.ne.s32 	%p2, %r140, 1;
	shl.b32 	%r141, %r1, 7;
	mov.u32 	%r142, _ZZ16transposeInplacePfPKfPKiS3_iE4tile;
	add.s32 	%r12, %r142, %r141;
	@%p2 bra 	$L__BB5_18;
	ld.global.u32 	%r143, [%rd3+4];
	setp.ne.s32 	%p3, %r143, 2;
	@%p3 bra 	$L__BB5_18;
	setp.ge.s32 	%p4, %r7, %r9;
	setp.ge.s32 	%p5, %r4, %r11;
	or.pred  	%p6, %p4, %p5;
	setp.ge.s32 	%p7, %r6, %r10;
	or.pred  	%p8, %p6, %p7;
	@%p8 bra 	$L__BB5_11;
	mul.lo.s32 	%r13, %r10, %r7;
	not.b32 	%r146, %r2;
	add.s32 	%r147, %r10, %r146;
	sub.s32 	%r148, %r147, %r5;
	min.u32 	%r149, %r148, 31;
	add.s32 	%r14, %r149, 1;
	and.b32  	%r15, %r14, 3;
	setp.lt.u32 	%p9, %r148, 3;
	mov.b32 	%r325, 0;
	@%p9 bra 	$L__BB5_8;
	and.b32  	%r325, %r14, 60;
	mov.b32 	%r324, 0;
	mul.wide.s32 	%rd17, %r11, 4;
$L__BB5_7:
	add.s32 	%r151, %r6, %r13;
	add.s32 	%r152, %r324, %r151;
	mad.lo.s32 	%r153, %r152, %r11, %r4;
	mul.wide.s32 	%rd15, %r153, 4;
	add.s64 	%rd16, %rd2, %rd15;
	ld.global.f32 	%f1, [%rd16];
	add.s32 	%r154, %r324, %r2;
	shl.b32 	%r155, %r154, 7;
	add.s32 	%r157, %r142, %r155;
	add.s32 	%r158, %r154, %r1;
	shl.b32 	%r159, %r158, 2;
	and.b32  	%r160, %r159, 124;
	add.s32 	%r161, %r157, %r160;
	st.shared.f32 	[%r161], %f1;
	add.s64 	%rd18, %rd16, %rd17;
	ld.global.f32 	%f2, [%rd18];
	add.s32 	%r162, %r159, 4;
	and.b32  	%r163, %r162, 124;
	add.s32 	%r164, %r157, %r163;
	st.shared.f32 	[%r164+128], %f2;
	add.s64 	%rd19, %rd18, %rd17;
	ld.global.f32 	%f3, [%rd19];
	add.s32 	%r165, %r159, 8;
	and.b32  	%r166, %r165, 124;
	add.s32 	%r167, %r157, %r166;
	st.shared.f32 	[%r167+256], %f3;
	add.s64 	%rd20, %rd19, %rd17;
	ld.global.f32 	%f4, [%rd20];
	add.s32 	%r168, %r159, 12;
	and.b32  	%r169, %r168, 124;
	add.s32 	%r170, %r157, %r169;
	st.shared.f32 	[%r170+384], %f4;
	add.s32 	%r324, %r324, 4;
	setp.ne.s32 	%p10, %r324, %r325;
	@%p10 bra 	$L__BB5_7;
$L__BB5_8:
	setp.eq.s32 	%p11, %r15, 0;
	@%p11 bra 	$L__BB5_11;
	add.s32 	%r171, %r2, %r325;
	add.s32 	%r172, %r171, %r1;
	shl.b32 	%r173, %r171, 7;
	add.s32 	%r328, %r142, %r173;
	cvt.u16.u32 	%rs9, %r172;
	add.s32 	%r175, %r171, %r13;
	add.s32 	%r176, %r175, %r5;
	mad.lo.s32 	%r177, %r11, %r176, %r1;
	add.s32 	%r327, %r177, %r3;
	neg.s32 	%r326, %r15;
$L__BB5_10:
	.pragma "nounroll";
	and.b16  	%rs7, %rs9, 31;
	mul.wide.u16 	%r178, %rs7, 4;
	add.s32 	%r179, %r328, %r178;
	mul.wide.s32 	%rd21, %r327, 4;
	add.s64 	%rd22, %rd2, %rd21;
	ld.global.f32 	%f5, [%rd22];
	st.shared.f32 	[%r179], %f5;
	add.s32 	%r328, %r328, 128;
	add.s16 	%rs9, %rs9, 1;
	add.s32 	%r327, %r327, %r11;
	add.s32 	%r326, %r326, 1;
	setp.ne.s32 	%p12, %r326, 0;
	@%p12 bra 	$L__BB5_10;
$L__BB5_11:
	setp.ge.s32 	%p13, %r7, %r9;
	bar.sync 	0;
	add.s32 	%r180, %r5, %r1;
	setp.ge.s32 	%p14, %r180, %r10;
	or.pred  	%p15, %p13, %p14;
	setp.ge.s32 	%p16, %r8, %r11;
	or.pred  	%p17, %p15, %p16;
	@%p17 bra 	$L__BB5_18;
	mul.lo.s32 	%r29, %r11, %r7;
	not.b32 	%r183, %r2;
	add.s32 	%r184, %r11, %r183;
	sub.s32 	%r185, %r184, %r3;
	min.u32 	%r186, %r185, 31;
	add.s32 	%r30, %r186, 1;
	and.b32  	%r31, %r30, 3;
	setp.lt.u32 	%p18, %r185, 3;
	mov.b32 	%r332, 0;
	@%p18 bra 	$L__BB5_15;
	and.b32  	%r332, %r30, 60;
	neg.s32 	%r331, %r332;
	add.s32 	%r187, %r8, %r29;
	mad.lo.s32 	%r188, %r10, %r187, %r1;
	add.s32 	%r330, %r188, %r5;
	add.s32 	%r189, %r2, %r1;
	add.s32 	%r329, %r189, 3;
	mul.wide.s32 	%rd25, %r10, 4;
$L__BB5_14:
	shl.b32 	%r190, %r329, 2;
	add.s32 	%r191, %r190, -12;
	and.b32  	%r192, %r191, 124;
	add.s32 	%r193, %r12, %r192;
	ld.shared.f32 	%f6, [%r193];
	mul.wide.s32 	%rd23, %r330, 4;
	add.s64 	%rd24, %rd1, %rd23;
	st.global.f32 	[%rd24], %f6;
	add.s32 	%r194, %r190, -8;
	and.b32  	%r195, %r194, 124;
	add.s32 	%r196, %r12, %r195;
	ld.shared.f32 	%f7, [%r196];
	add.s64 	%rd26, %rd24, %rd25;
	st.global.f32 	[%rd26], %f7;
	add.s32 	%r197, %r190, -4;
	and.b32  	%r198, %r197, 124;
	add.s32 	%r199, %r12, %r198;
	ld.shared.f32 	%f8, [%r199];
	add.s64 	%rd27, %rd26, %rd25;
	st.global.f32 	[%rd27], %f8;
	and.b32  	%r200, %r190, 124;
	add.s32 	%r201, %r12, %r200;
	ld.shared.f32 	%f9, [%r201];
	add.s64 	%rd28, %rd27, %rd25;
	st.global.f32 	[%rd28], %f9;
	add.s32 	%r331, %r331, 4;
	shl.b32 	%r202, %r10, 2;
	add.s32 	%r330, %r330, %r202;
	add.s32 	%r329, %r329, 4;
	setp.ne.s32 	%p19, %r331, 0;
	@%p19 bra 	$L__BB5_14;
$L__BB5_15:
	setp.eq.s32 	%p20, %r31, 0;
	@%p20 bra 	$L__BB5_18;
	add.s32 	%r203, %r2, %r332;
	add.s32 	%r204, %r203, %r29;
	add.s32 	%r205, %r204, %r3;
	mad.lo.s32 	%r206, %r10, %r205, %r1;
	add.s32 	%r335, %r206, %r5;
	add.s32 	%r334, %r203, %r1;
	neg.s32 	%r333, %r31;
$L__BB5_17:
	.pragma "nounroll";
	shl.b32 	%r207, %r334, 2;
	and.b32  	%r208, %r207, 124;
	add.s32 	%r209, %r12, %r208;
	ld.shared.f32 	%f10, [%r209];
	mul.wide.s32 	%rd29, %r335, 4;
	add.s64 	%rd30, %rd1, %rd29;
	st.global.f32 	[%rd30], %f10;
	add.s32 	%r335, %r335, %r10;
	add.s32 	%r334, %r334, 1;
	add.s32 	%r333, %r333, 1;
	setp.ne.s32 	%p21, %r333, 0;
	@%p21 bra 	$L__BB5_17;
$L__BB5_18:
	ld.global.u32 	%r210, [%rd3];
	setp.ne.s32 	%p22, %r210, 0;
	@%p22 bra 	$L__BB5_34;
	ld.global.u32 	%r211, [%rd3+4];
	setp.ne.s32 	%p23, %r211, 2;
	@%p23 bra 	$L__BB5_34;
	setp.ge.s32 	%p24, %r7, %r10;
	setp.ge.s32 	%p25, %r4, %r11;
	or.pred  	%p26, %p24, %p25;
	setp.ge.s32 	%p27, %r6, %r9;
	or.pred  	%p28, %p26, %p27;
	@%p28 bra 	$L__BB5_27;
	not.b32 	%r214, %r2;
	add.s32 	%r215, %r9, %r214;
	sub.s32 	%r216, %r215, %r5;
	min.u32 	%r217, %r216, 31;
	add.s32 	%r52, %r217, 1;
	and.b32  	%r53, %r52, 3;
	setp.lt.u32 	%p29, %r216, 3;
	mov.b32 	%r337, 0;
	@%p29 bra 	$L__BB5_24;
	and.b32  	%r337, %r52, 60;
	mov.b32 	%r336, 0;
$L__BB5_23:
	add.s32 	%r219, %r336, %r6;
	mad.lo.s32 	%r220, %r219, %r10, %r7;
	mad.lo.s32 	%r221, %r220, %r11, %r4;
	mul.wide.s32 	%rd31, %r221, 4;
	add.s64 	%rd32, %rd2, %rd31;
	ld.global.f32 	%f11, [%rd32];
	add.s32 	%r222, %r336, %r2;
	shl.b32 	%r223, %r222, 7;
	mov.u32 	%r224, _ZZ16transposeInplacePfPKfPKiS3_iE4tile;
	add.s32 	%r225, %r224, %r223;
	add.s32 	%r226, %r222, %r1;
	shl.b32 	%r227, %r226, 2;
	and.b32  	%r228, %r227, 124;
	add.s32 	%r229, %r225, %r228;
	st.shared.f32 	[%r229], %f11;
	add.s32 	%r230, %r220, %r10;
	mad.lo.s32 	%r231, %r230, %r11, %r4;
	mul.wide.s32 	%rd33, %r231, 4;
	add.s64 	%rd34, %rd2, %rd33;
	ld.global.f32 	%f12, [%rd34];
	add.s32 	%r232, %r227, 4;
	and.b32  	%r233, %r232, 124;
	add.s32 	%r234, %r225, %r233;
	st.shared.f32 	[%r234+128], %f12;
	add.s32 	%r235, %r230, %r10;
	mad.lo.s32 	%r236, %r235, %r11, %r4;
	mul.wide.s32 	%rd35, %r236, 4;
	add.s64 	%rd36, %rd2, %rd35;
	ld.global.f32 	%f13, [%rd36];
	add.s32 	%r237, %r227, 8;
	and.b32  	%r238, %r237, 124;
	add.s32 	%r239, %r225, %r238;
	st.shared.f32 	[%r239+256], %f13;
	add.s32 	%r240, %r235, %r10;
	mad.lo.s32 	%r241, %r240, %r11, %r4;
	mul.wide.s32 	%rd37, %r241, 4;
	add.s64 	%rd38, %rd2, %rd37;
	ld.global.f32 	%f14, [%rd38];
	add.s32 	%r242, %r227, 12;
	and.b32  	%r243, %r242, 124;
	add.s32 	%r244, %r225, %r243;
	st.shared.f32 	[%r244+384], %f14;
	add.s32 	%r336, %r336, 4;
	setp.ne.s32 	%p30, %r336, %r337;
	@%p30 bra 	$L__BB5_23;
$L__BB5_24:
	setp.eq.s32 	%p31, %r53, 0;
	@%p31 bra 	$L__BB5_27;
	add.s32 	%r245, %r2, %r337;
	add.s32 	%r246, %r245, %r1;
	shl.b32 	%r247, %r245, 7;
	mov.u32 	%r248, _ZZ16transposeInplacePfPKfPKiS3_iE4tile;
	add.s32 	%r340, %r248, %r247;
	cvt.u16.u32 	%rs10, %r246;
	add.s32 	%r249, %r245, %r5;
	mad.lo.s32 	%r250, %r10, %r249, %r7;
	mad.lo.s32 	%r251, %r11, %r250, %r1;
	add.s32 	%r339, %r251, %r3;
	mul.lo.s32 	%r60, %r10, %r11;
	neg.s32 	%r338, %r53;
$L__BB5_26:
	.pragma "nounroll";
	and.b16  	%rs8, %rs10, 31;
	mul.wide.u16 	%r252, %rs8, 4;
	add.s32 	%r253, %r340, %r252;
	mul.wide.s32 	%rd39, %r339, 4;
	add.s64 	%rd40, %rd2, %rd39;
	ld.global.f32 	%f15, [%rd40];
	st.shared.f32 	[%r253], %f15;
	add.s32 	%r340, %r340, 128;
	add.s16 	%rs10, %rs10, 1;
	add.s32 	%r339, %r339, %r60;
	add.s32 	%r338, %r338, 1;
	setp.ne.s32 	%p32, %r338, 0;
	@%p32 bra 	$L__BB5_26;
$L__BB5_27:
	setp.ge.s32 	%p33, %r7, %r10;
	bar.sync 	0;
	add.s32 	%r254, %r5, %r1;
	setp.ge.s32 	%p34, %r254, %r9;
	or.pred  	%p35, %p33, %p34;
	setp.ge.s32 	%p36, %r8, %r11;
	or.pred  	%p37, %p35, %p36;
	@%p37 bra 	$L__BB5_34;
	not.b32 	%r257, %r2;
	add.s32 	%r258, %r11, %r257;
	sub.s32 	%r259, %r258, %r3;
	min.u32 	%r260, %r259, 31;
	add.s32 	%r68, %r260, 1;
	and.b32  	%r69, %r68, 3;
	setp.lt.u32 	%p38, %r259, 3;
	mov.b32 	%r347, 0;
	@%p38 bra 	$L__BB5_31;
	and.b32  	%r347, %r68, 60;
	neg.s32 	%r346, %r347;
	mul.lo.s32 	%r261, %r10, %r8;
	add.s32 	%r262, %r261, %r10;
	add.s32 	%r263, %r7, %r262;
	mad.lo.s32 	%r264, %r9, %r263, %r1;
	add.s32 	%r345, %r264, %r5;
	mul.lo.s32 	%r265, %r9, %r10;
	shl.b32 	%r73, %r265, 2;
	add.s32 	%r266, %r8, 2;
	mad.lo.s32 	%r267, %r10, %r266, %r7;
	mad.lo.s32 	%r268, %r9, %r267, %r1;
	add.s32 	%r344, %r268, %r5;
	add.s32 	%r269, %r8, 3;
	mad.lo.s32 	%r270, %r10, %r269, %r7;
	mad.lo.s32 	%r271, %r9, %r270, %r1;
	add.s32 	%r343, %r271, %r5;
	add.s32 	%r272, %r7, %r261;
	mad.lo.s32 	%r273, %r9, %r272, %r1;
	add.s32 	%r342, %r273, %r5;
	add.s32 	%r274, %r2, %r1;
	add.s32 	%r341, %r274, 3;
$L__BB5_30:
	shl.b32 	%r275, %r341, 2;
	add.s32 	%r276, %r275, -12;
	and.b32  	%r277, %r276, 124;
	add.s32 	%r278, %r12, %r277;
	ld.shared.f32 	%f16, [%r278];
	mul.wide.s32 	%rd41, %r342, 4;
	add.s64 	%rd42, %rd1, %rd41;
	st.global.f32 	[%rd42], %f16;
	add.s32 	%r279, %r275, -8;
	and.b32  	%r280, %r279, 124;
	add.s32 	%r281, %r12, %r280;
	ld.shared.f32 	%f17, [%r281];
	mul.wide.s32 	%rd43, %r345, 4;
	add.s64 	%rd44, %rd1, %rd43;
	st.global.f32 	[%rd44], %f17;
	add.s32 	%r282, %r275, -4;
	and.b32  	%r283, %r282, 124;
	add.s32 	%r284, %r12, %r283;
	ld.shared.f32 	%f18, [%r284];
	mul.wide.s32 	%rd45, %r344, 4;
	add.s64 	%rd46, %rd1, %rd45;
	st.global.f32 	[%rd46], %f18;
	and.b32  	%r285, %r275, 124;
	add.s32 	%r286, %r12, %r285;
	ld.shared.f32 	%f19, [%r286];
	mul.wide.s32 	%rd47, %r343, 4;
	add.s64 	%rd48, %rd1, %rd47;
	st.global.f32 	[%rd48], %f19;
	add.s32 	%r346, %r346, 4;
	add.s32 	%r345, %r345, %r73;
	add.s32 	%r344, %r344, %r73;
	add.s32 	%r343, %r343, %r73;
	add.s32 	%r342, %r342, %r73;
	add.s32 	%r341, %r341, 4;
	setp.ne.s32 	%p39, %r346, 0;
	@%p39 bra 	$L__BB5_30;
$L__BB5_31:
	setp.eq.s32 	%p40, %r69, 0;
	@%p40 bra 	$L__BB5_34;
	add.s32 	%r287, %r2, %r347;
	add.s32 	%r350, %r287, %r1;
	add.s32 	%r288, %r287, %r3;
	mad.lo.s32 	%r289, %r10, %r288, %r7;
	mad.lo.s32 	%r290, %r9, %r289, %r1;
	add.s32 	%r349, %r290, %r5;
	mul.lo.s32 	%r93, %r9, %r10;
	neg.s32 	%r348, %r69;
$L__BB5_33:
	.pragma "nounroll";
	shl.b32 	%r291, %r350, 2;
	and.b32  	%r292, %r291, 124;
	add.s32 	%r293, %r12, %r292;
	ld.shared.f32 	%f20, [%r293];
	mul.wide.s32 	%rd49, %r349, 4;
	add.s64 	%rd50, %rd1, %rd49;
	st.global.f32 	[%rd50], %f20;
	add.s32 	%r350, %r350, 1;
	add.s32 	%r349, %r349, %r93;
	add.s32 	%r348, %r348, 1;
	setp.ne.s32 	%p41, %r348, 0;
	@%p41 bra 	$L__BB5_33;
$L__BB5_34:
	ld.global.u32 	%r294, [%rd3];
	setp.ne.s32 	%p42, %r294, 0;
	@%p42 bra 	$L__BB5_43;
	ld.global.u32 	%r295, [%rd3+4];
	setp.ne.s32 	%p43, %r295, 1;
	@%p43 bra 	$L__BB5_43;
	setp.ge.s32 	%p44, %r7, %r9;
	setp.ge.s32 	%p45, %r4, %r11;
	or.pred  	%p46, %p44, %p45;
	setp.ge.s32 	%p47, %r6, %r10;
	or.pred  	%p48, %p46, %p47;
	@%p48 bra 	$L__BB5_43;
	mul.lo.s32 	%r101, %r10, %r7;
	not.b32 	%r298, %r2;
	add.s32 	%r299, %r10, %r298;
	sub.s32 	%r300, %r299, %r5;
	min.u32 	%r301, %r300, 31;
	add.s32 	%r102, %r301, 1;
	and.b32  	%r103, %r102, 3;
	setp.lt.u32 	%p49, %r300, 3;
	mov.b32 	%r357, 0;
	@%p49 bra 	$L__BB5_40;
	and.b32  	%r357, %r102, 60;
	neg.s32 	%r356, %r357;
	mul.lo.s32 	%r302, %r9, %r6;
	add.s32 	%r303, %r302, %r9;
	add.s32 	%r304, %r7, %r303;
	mad.lo.s32 	%r305, %r11, %r304, %r1;
	add.s32 	%r355, %r305, %r3;
	mul.lo.s32 	%r306, %r9, %r11;
	shl.b32 	%r107, %r306, 2;
	add.s32 	%r307, %r6, 2;
	mad.lo.s32 	%r308, %r9, %r307, %r7;
	mad.lo.s32 	%r309, %r11, %r308, %r1;
	add.s32 	%r354, %r309, %r3;
	add.s32 	%r310, %r6, 3;
	mad.lo.s32 	%r311, %r9, %r310, %r7;
	mad.lo.s32 	%r312, %r11, %r311, %r1;
	add.s32 	%r353, %r312, %r3;
	add.s32 	%r313, %r7, %r302;
	mad.lo.s32 	%r314, %r11, %r313, %r1;
	add.s32 	%r352, %r314, %r3;
	add.s32 	%r315, %r2, %r101;
	add.s32 	%r316, %r315, %r5;
	mad.lo.s32 	%r317, %r11, %r316, %r1;
	add.s32 	%r351, %r317, %r3;
	shl.b32 	%r112, %r11, 2;
	mul.wide.s32 	%rd55, %r11, 4;
$L__BB5_39:
	mul.wide.s32 	%rd51, %r351, 4;
	add.s64 	%rd52, %rd2, %rd51;
	ld.global.f32 	%f21, [%rd52];
	mul.wide.s32 	%rd53, %r352, 4;
	add.s64 	%rd54, %rd1, %rd53;
	st.global.f32 	[%rd54], %f21;
	add.s64 	%rd56, %rd52, %rd55;
	ld.global.f32 	%f22, [%rd56];
	mul.wide.s32 	%rd57, %r355, 4;
	add.s64 	%rd58, %rd1, %rd57;
	st.global.f32 	[%rd58], %f22;
	add.s64 	%rd59, %rd56, %rd55;
	ld.global.f32 	%f23, [%rd59];
	mul.wide.s32 	%rd60, %r354, 4;
	add.s64 	%rd61, %rd1, %rd60;
	st.global.f32 	[%rd61], %f23;
	add.s64 	%rd62, %rd59, %rd55;
	ld.global.f32 	%f24, [%rd62];
	mul.wide.s32 	%rd63, %r353, 4;
	add.s64 	%rd64, %rd1, %rd63;
	st.global.f32 	[%rd64], %f24;
	add.s32 	%r356, %r356, 4;
	add.s32 	%r355, %r355, %r107;
	add.s32 	%r354, %r354, %r107;
	add.s32 	%r353, %r353, %r107;
	add.s32 	%r352, %r352, %r107;
	add.s32 	%r351, %r351, %r112;
	setp.ne.s32 	%p50, %r356, 0;
	@%p50 bra 	$L__BB5_39;
$L__BB5_40:
	setp.eq.s32 	%p51, %r103, 0;
	@%p51 bra 	$L__BB5_43;
	add.s32 	%r318, %r2, %r357;
	add.s32 	%r319, %r318, %r5;
	mad.lo.s32 	%r320, %r9, %r319, %r7;
	mad.lo.s32 	%r321, %r11, %r320, %r1;
	add.s32 	%r360, %r321, %r3;
	mul.lo.s32 	%r127, %r9, %r11;
	add.s32 	%r322, %r319, %r101;
	mad.lo.s32 	%r323, %r11, %r322, %r1;
	add.s32 	%r359, %r323, %r3;
	neg.s32 	%r358, %r103;
$L__BB5_42:
	.pragma "nounroll";
	mul.wide.s32 	%rd65, %r359, 4;
	add.s64 	%rd66, %rd2, %rd65;
	ld.global.f32 	%f25, [%rd66];
	mul.wide.s32 	%rd67, %r360, 4;
	add.s64 	%rd68, %rd1, %rd67;
	st.global.f32 	[%rd68], %f25;
	add.s32 	%r360, %r360, %r127;
	add.s32 	%r359, %r359, %r11;
	add.s32 	%r358, %r358, 1;
	setp.ne.s32 	%p52, %r358, 0;
	@%p52 bra 	$L__BB5_42;
$L__BB5_43:
	ret;

}
	// .globl	_Z24transposeInplaceMultiDimPfPKfPKiS3_S3_iii
.visible .entry _Z24transposeInplaceMultiDimPfPKfPKiS3_S3_iii(
	.param .u64 .ptr .align 1 _Z24transposeInplaceMultiDimPfPKfPKiS3_S3_iii_param_0,
	.param .u64 .ptr .align 1 _Z24transposeInplaceMultiDimPfPKfPKiS3_S3_iii_param_1,
	.param .u64 .ptr .align 1 _Z24transposeInplaceMultiDimPfPKfPKiS3_S3_iii_param_2,
	.param .u64 .ptr .align 1 _Z24transposeInplaceMultiDimPfPKfPKiS3_S3_iii_param_3,
	.param .u64 .ptr .align 1 _Z24transposeInplaceMultiDimPfPKfPKiS3_S3_iii_param_4,
	.param .u32 _Z24transposeInplaceMultiDimPfPKfPKiS3_S3_iii_param_5,
	.param .u32 _Z24transposeInplaceMultiDimPfPKfPKiS3_S3_iii_param_6,
	.param .u32 _Z24transposeInplaceMultiDimPfPKfPKiS3_S3_iii_param_7
)
{
	.local .align 8 .b8 	__local_depot6[160];
	.reg .b64 	%SP;
	.reg .b64 	%SPL;
	.reg .pred 	%p<196>;
	.reg .b32 	%r<1106>;
	.reg .b32 	%f<97>;
	.reg .b64 	%rd<347>;
	// demoted variable
	.shared .align 4 .b8 _ZZ24transposeInplaceMultiDimPfPKfPKiS3_S3_iiiE4tile[4096];
	mov.u64 	%SPL, __local_depot6;
	ld.param.u64 	%rd207, [_Z24transposeInplaceMultiDimPfPKfPKiS3_S3_iii_param_2];
	ld.param.u64 	%rd208, [_Z24transposeInplaceMultiDimPfPKfPKiS3_S3_iii_param_3];
	ld.param.u64 	%rd209, [_Z24transposeInplaceMultiDimPfPKfPKiS3_S3_iii_param_4];
	ld.param.u32 	%r218, [_Z24transposeInplaceMultiDimPfPKfPKiS3_S3_iii_param_5];
	ld.param.u32 	%r1090, [_Z24transposeInplaceMultiDimPfPKfPKiS3_S3_iii_param_6];
	ld.param.u32 	%r220, [_Z24transposeInplaceMultiDimPfPKfPKiS3_S3_iii_param_7];
	cvta.to.global.u64 	%rd1, %rd208;
	cvta.to.global.u64 	%rd2, %rd207;
	cvta.to.global.u64 	%rd3, %rd209;
	add.u64 	%rd4, %SPL, 0;
	add.u64 	%rd5, %SPL, 40;
	add.u64 	%rd6, %SPL, 80;
	add.u64 	%rd7, %SPL, 120;
	mov.u32 	%r1, %tid.x;
	mov.u32 	%r2, %tid.y;
	mov.u32 	%r221, %ctaid.x;
	mov.u32 	%r222, %nctaid.x;
	mov.u32 	%r223, %ctaid.y;
	mad.lo.s32 	%r224, %r222, %r223, %r221;
	mov.u32 	%r225, %nctaid.y;
	div.u32 	%r226, %r224, %r225;
	mul.lo.s32 	%r227, %r226, %r225;
	sub.s32 	%r228, %r224, %r227;
	add.s32 	%r229, %r226, %r228;
	rem.u32 	%r230, %r229, %r222;
	shl.b32 	%r231, %r230, 5;
	add.s32 	%r3, %r231, %r1;
	shl.b32 	%r4, %r228, 5;
	add.s32 	%r5, %r4, %r2;
	mov.u32 	%r6, %ctaid.z;
	add.s32 	%r7, %r231, %r2;
	ld.global.u32 	%r8, [%rd3+4];
	add.s32 	%r9, %r218, -1;
	setp.ne.s32 	%p1, %r8, %r9;
	@%p1 bra 	$L__BB6_136;
	ld.global.u32 	%r10, [%rd3];
	mul.wide.s32 	%rd267, %r10, 4;
	add.s64 	%rd268, %rd2, %rd267;
	ld.global.u32 	%r11, [%rd268];
	div.s32 	%r557, %r1090, %r11;
	mul.wide.s32 	%rd269, %r8, 4;
	add.s64 	%rd8, %rd2, %rd269;
	ld.global.u32 	%r12, [%rd8];
	div.s32 	%r1045, %r557, %r12;
	setp.lt.s32 	%p72, %r218, 1;
	@%p72 bra 	$L__BB6_18;
	and.b32  	%r14, %r218, 3;
	setp.lt.u32 	%p73, %r8, 3;
	mov.b32 	%r1027, 0;
	mov.u32 	%r1023, %r1027;
	@%p73 bra 	$L__BB6_13;
	neg.s32 	%r1020, %r10;
	add.s64 	%rd325, %rd2, 8;
	mov.b32 	%r1021, 0;
	mov.u32 	%r1023, %r1021;
$L__BB6_4:
	setp.eq.s32 	%p74, %r1020, 0;
	setp.eq.s32 	%p75, %r1021, %r8;
	or.pred  	%p76, %p74, %p75;
	@%p76 bra 	$L__BB6_6;
	ld.global.u32 	%r560, [%rd325+-8];
	add.s32 	%r19, %r1023, 1;
	mul.wide.s32 	%rd270, %r1023, 4;
	add.s64 	%rd271, %rd7, %rd270;
	st.local.u32 	[%rd271], %r560;
	mov.u32 	%r1023, %r19;
$L__BB6_6:
	add.s32 	%r561, %r1021, 1;
	setp.eq.s32 	%p77, %r561, %r10;
	setp.eq.s32 	%p78, %r561, %r8;
	or.pred  	%p79, %p77, %p78;
	@%p79 bra 	$L__BB6_8;
	ld.global.u32 	%r562, [%rd325+-4];
	add.s32 	%r21, %r1023, 1;
	mul.wide.s32 	%rd272, %r1023, 4;
	add.s64 	%rd273, %rd7, %rd272;
	st.local.u32 	[%rd273], %r562;
	mov.u32 	%r1023, %r21;
$L__BB6_8:
	add.s32 	%r563, %r1021, 2;
	setp.eq.s32 	%p80, %r563, %r10;
	setp.eq.s32 	%p81, %r563, %r8;
	or.pred  	%p82, %p80, %p81;
	@%p82 bra 	$L__BB6_10;
	ld.global.u32 	%r564, [%rd325];
	add.s32 	%r23, %r1023, 1;
	mul.wide.s32 	%rd274, %r1023, 4;
	add.s64 	%rd275, %rd7, %rd274;
	st.local.u32 	[%rd275], %r564;
	mov.u32 	%r1023, %r23;
$L__BB6_10:
	add.s32 	%r565, %r1021, 3;
	setp.eq.s32 	%p83, %r565, %r10;
	setp.eq.s32 	%p84, %r565, %r8;
	or.pred  	%p85, %p83, %p84;
	@%p85 bra 	$L__BB6_12;
	ld.global.u32 	%r566, [%rd325+4];
	add.s32 	%r25, %r1023, 1;
	mul.wide.s32 	%rd276, %r1023, 4;
	add.s64 	%rd277, %rd7, %rd276;
	st.local.u32 	[%rd277], %r566;
	mov.u32 	%r1023, %r25;
$L__BB6_12:
	add.s32 	%r1021, %r1021, 4;
	add.s32 	%r1020, %r1020, 4;
	add.s64 	%rd325, %rd325, 16;
	and.b32  	%r1027, %r218, 2147483644;
	setp.ne.s32 	%p86, %r1021, %r1027;
	@%p86 bra 	$L__BB6_4;
$L__BB6_13:
	setp.eq.s32 	%p87, %r14, 0;
	@%p87 bra 	$L__BB6_18;
	sub.s32 	%r1031, %r1027, %r8;
	mul.wide.u32 	%rd278, %r1027, 4;
	add.s64 	%rd326, %rd2, %rd278;
	sub.s32 	%r1030, %r1027, %r10;
	neg.s32 	%r1029, %r14;
$L__BB6_15:
	.pragma "nounroll";
	setp.eq.s32 	%p88, %r1030, 0;
	setp.eq.s32 	%p89, %r1031, 0;
	or.pred  	%p90, %p88, %p89;
	@%p90 bra 	$L__BB6_17;
	ld.global.u32 	%r567, [%rd326];
	add.s32 	%r39, %r1023, 1;
	mul.wide.s32 	%rd279, %r1023, 4;
	add.s64 	%rd280, %rd7, %rd279;
	st.local.u32 	[%rd280], %r567;
	mov.u32 	%r1023, %r39;
$L__BB6_17:
	add.s32 	%r1031, %r1031, 1;
	add.s64 	%rd326, %rd326, 4;
	add.s32 	%r1030, %r1030, 1;
	add.s32 	%r1029, %r1029, 1;
	setp.ne.s32 	%p91, %r1029, 0;
	@%p91 bra 	$L__BB6_15;
$L__BB6_18:
	add.s32 	%r44, %r218, -2;
	setp.lt.s32 	%p92, %r218, 3;
	@%p92 bra 	$L__BB6_30;
	add.s32 	%r569, %r218, -3;
	setp.lt.u32 	%p93, %r569, 7;
	mov.b32 	%r1034, 0;
	mov.u32 	%r1044, %r6;
	@%p93 bra 	$L__BB6_22;
	and.b32  	%r1034, %r44, -8;
	neg.s32 	%r1043, %r1034;
	add.s64 	%rd328, %rd7, 16;
	add.s64 	%rd327, %rd6, 16;
	mov.u32 	%r1044, %r6;
$L__BB6_21:
	.pragma "nounroll";
	ld.local.v2.u32 	{%r571, %r572}, [%rd328+-16];
	div.s32 	%r573, %r1045, %r571;
	div.s32 	%r574, %r1044, %r573;
	mul.lo.s32 	%r575, %r574, %r573;
	sub.s32 	%r576, %r1044, %r575;
	div.s32 	%r577, %r573, %r572;
	div.s32 	%r578, %r576, %r577;
	st.local.v2.u32 	[%rd327+-16], {%r574, %r578};
	mul.lo.s32 	%r579, %r578, %r577;
	sub.s32 	%r580, %r576, %r579;
	ld.local.v2.u32 	{%r581, %r582}, [%rd328+-8];
	div.s32 	%r583, %r577, %r581;
	div.s32 	%r584, %r580, %r583;
	mul.lo.s32 	%r585, %r584, %r583;
	sub.s32 	%r586, %r580, %r585;
	div.s32 	%r587, %r583, %r582;
	div.s32 	%r588, %r586, %r587;
	st.local.v2.u32 	[%rd327+-8], {%r584, %r588};
	mul.lo.s32 	%r589, %r588, %r587;
	sub.s32 	%r590, %r586, %r589;
	ld.local.v2.u32 	{%r591, %r592}, [%rd328];
	div.s32 	%r593, %r587, %r591;
	div.s32 	%r594, %r590, %r593;
	mul.lo.s32 	%r595, %r594, %r593;
	sub.s32 	%r596, %r590, %r595;
	div.s32 	%r597, %r593, %r592;
	div.s32 	%r598, %r596, %r597;
	st.local.v2.u32 	[%rd327], {%r594, %r598};
	mul.lo.s32 	%r599, %r598, %r597;
	sub.s32 	%r600, %r596, %r599;
	ld.local.v2.u32 	{%r601, %r602}, [%rd328+8];
	div.s32 	%r603, %r597, %r601;
	div.s32 	%r604, %r600, %r603;
	mul.lo.s32 	%r605, %r604, %r603;
	sub.s32 	%r606, %r600, %r605;
	div.s32 	%r1045, %r603, %r602;
	div.s32 	%r607, %r606, %r1045;
	st.local.v2.u32 	[%rd327+8], {%r604, %r607};
	mul.lo.s32 	%r608, %r607, %r1045;
	sub.s32 	%r1044, %r606, %r608;
	add.s32 	%r1043, %r1043, 8;
	add.s64 	%rd328, %rd328, 32;
	add.s64 	%rd327, %rd327, 32;
	setp.eq.s32 	%p94, %r1043, 0;
	@%p94 bra 	$L__BB6_22;
	bra.uni 	$L__BB6_21;
$L__BB6_22:
	and.b32  	%r609, %r44, 7;
	setp.eq.s32 	%p95, %r609, 0;
	@%p95 bra 	$L__BB6_30;
	and.b32  	%r49, %r44, 3;
	and.b32  	%r610, %r44, 7;
	setp.lt.u32 	%p96, %r610, 4;
	@%p96 bra 	$L__BB6_25;
	mul.wide.u32 	%rd281, %r1034, 4;
	add.s64 	%rd282, %rd7, %rd281;
	ld.local.u32 	%r611, [%rd282];
	div.s32 	%r612, %r1045, %r611;
	div.s32 	%r613, %r1044, %r612;
	add.s64 	%rd283, %rd6, %rd281;
	st.local.u32 	[%rd283], %r613;
	mul.lo.s32 	%r614, %r613, %r612;
	sub.s32 	%r615, %r1044, %r614;
	ld.local.u32 	%r616, [%rd282+4];
	div.s32 	%r617, %r612, %r616;
	div.s32 	%r618, %r615, %r617;
	st.local.u32 	[%rd283+4], %r618;
	mul.lo.s32 	%r619, %r618, %r617;
	sub.s32 	%r620, %r615, %r619;
	ld.local.u32 	%r621, [%rd282+8];
	div.s32 	%r622, %r617, %r621;
	div.s32 	%r623, %r620, %r622;
	st.local.u32 	[%rd283+8], %r623;
	mul.lo.s32 	%r624, %r623, %r622;
	sub.s32 	%r625, %r620, %r624;
	ld.local.u32 	%r626, [%rd282+12];
	div.s32 	%r1045, %r622, %r626;
	div.s32 	%r627, %r625, %r1045;
	st.local.u32 	[%rd283+12], %r627;
	mul.lo.s32 	%r628, %r627, %r1045;
	sub.s32 	%r1044, %r625, %r628;
	add.s32 	%r1034, %r1034, 4;
$L__BB6_25:
	setp.eq.s32 	%p97, %r49, 0;
	@%p97 bra 	$L__BB6_30;
	setp.eq.s32 	%p98, %r49, 1;
	@%p98 bra 	$L__BB6_28;
	mul.wide.u32 	%rd284, %r1034, 4;
	add.s64 	%rd285, %rd7, %rd284;
	ld.local.u32 	%r629, [%rd285];
	div.s32 	%r630, %r1045, %r629;
	div.s32 	%r631, %r1044, %r630;
	add.s64 	%rd286, %rd6, %rd284;
	st.local.u32 	[%rd286], %r631;
	mul.lo.s32 	%r632, %r631, %r630;
	sub.s32 	%r633, %r1044, %r632;
	ld.local.u32 	%r634, [%rd285+4];
	div.s32 	%r1045, %r630, %r634;
	div.s32 	%r635, %r633, %r1045;
	st.local.u32 	[%rd286+4], %r635;
	mul.lo.s32 	%r636, %r635, %r1045;
	sub.s32 	%r1044, %r633, %r636;
	add.s32 	%r1034, %r1034, 2;
$L__BB6_28:
	and.b32  	%r637, %r218, 1;
	setp.eq.b32 	%p99, %r637, 1;
	not.pred 	%p100, %p99;
	@%p100 bra 	$L__BB6_30;
	mul.wide.u32 	%rd287, %r1034, 4;
	add.s64 	%rd288, %rd7, %rd287;
	ld.local.u32 	%r638, [%rd288];
	div.s32 	%r639, %r1045, %r638;
	div.s32 	%r640, %r1044, %r639;
	add.s64 	%rd289, %rd6, %rd287;
	st.local.u32 	[%rd289], %r640;
$L__BB6_30:
	setp.lt.s32 	%p101, %r218, 1;
	@%p101 bra 	$L__BB6_62;
	and.b32  	%r62, %r218, 3;
	setp.lt.u32 	%p102, %r8, 3;
	mul.wide.u32 	%rd290, %r10, 4;
	add.s64 	%rd17, %rd4, %rd290;
	mov.b32 	%r1054, 0;
	mov.u32 	%r1053, %r1054;
	@%p102 bra 	$L__BB6_54;
	and.b32  	%r643, %r218, 2147483644;
	neg.s32 	%r1048, %r643;
	add.s32 	%r1047, %r10, -1;
	add.s32 	%r1046, %r8, -1;
	add.s64 	%rd329, %rd4, 8;
	mov.b32 	%r1053, 0;
$L__BB6_33:
	setp.eq.s32 	%p103, %r1047, -1;
	setp.eq.s32 	%p104, %r1046, -1;
	or.pred  	%p105, %p104, %p103;
	@%p105 bra 	$L__BB6_35;
	add.s32 	%r1051, %r1053, 1;
	mul.wide.s32 	%rd291, %r1053, 4;
	add.s64 	%rd292, %rd6, %rd291;
	ld.local.u32 	%r644, [%rd292];
	st.local.u32 	[%rd329+-8], %r644;
	bra.uni 	$L__BB6_38;
$L__BB6_35:
	setp.ne.s32 	%p106, %r1047, -1;
	@%p106 bra 	$L__BB6_37;
	st.local.u32 	[%rd17], %r5;
	mov.u32 	%r1051, %r1053;
	bra.uni 	$L__BB6_38;
$L__BB6_37:
	st.local.u32 	[%rd329+-8], %r3;
	mov.u32 	%r1051, %r1053;
$L__BB6_38:
	add.s32 	%r79, %r1047, -2;
	setp.ne.s32 	%p107, %r79, -2;
	setp.ne.s32 	%p108, %r1046, 0;
	and.pred  	%p109, %p108, %p107;
	@%p109 bra 	$L__BB6_42;
	setp.eq.s32 	%p110, %r79, -2;
	@%p110 bra 	$L__BB6_41;
	st.local.u32 	[%rd329+-4], %r3;
	bra.uni 	$L__BB6_43;
$L__BB6_41:
	st.local.u32 	[%rd17], %r5;
	bra.uni 	$L__BB6_43;
$L__BB6_42:
	add.s32 	%r80, %r1051, 1;
	mul.wide.s32 	%rd293, %r1051, 4;
	add.s64 	%rd294, %rd6, %rd293;
	ld.local.u32 	%r645, [%rd294];
	st.local.u32 	[%rd329+-4], %r645;
	mov.u32 	%r1051, %r80;
$L__BB6_43:
	setp.ne.s32 	%p111, %r1047, 1;
	setp.ne.s32 	%p112, %r1046, 1;
	and.pred  	%p113, %p112, %p111;
	@%p113 bra 	$L__BB6_47;
	setp.eq.s32 	%p114, %r1047, 1;
	@%p114 bra 	$L__BB6_46;
	st.local.u32 	[%rd329], %r3;
	bra.uni 	$L__BB6_48;
$L__BB6_46:
	st.local.u32 	[%rd17], %r5;
	bra.uni 	$L__BB6_48;
$L__BB6_47:
	add.s32 	%r82, %r1051, 1;
	mul.wide.s32 	%rd295, %r1051, 4;
	add.s64 	%rd296, %rd6, %rd295;
	ld.local.u32 	%r646, [%rd296];
	st.local.u32 	[%rd329], %r646;
	mov.u32 	%r1051, %r82;
$L__BB6_48:
	setp.ne.s32 	%p115, %r1047, 2;
	setp.ne.s32 	%p116, %r1046, 2;
	and.pred  	%p117, %p116, %p115;
	@%p117 bra 	$L__BB6_52;
	setp.eq.s32 	%p118, %r1047, 2;
	@%p118 bra 	$L__BB6_51;
	st.local.u32 	[%rd329+4], %r3;
	mov.u32 	%r1053, %r1051;
	bra.uni 	$L__BB6_53;
$L__BB6_51:
	st.local.u32 	[%rd17], %r5;
	mov.u32 	%r1053, %r1051;
	bra.uni 	$L__BB6_53;
$L__BB6_52:
	add.s32 	%r1053, %r1051, 1;
	mul.wide.s32 	%rd297, %r1051, 4;
	add.s64 	%rd298, %rd6, %rd297;
	ld.local.u32 	%r647, [%rd298];
	st.local.u32 	[%rd329+4], %r647;
$L__BB6_53:
	and.b32  	%r1054, %r218, 2147483644;
	add.s32 	%r1048, %r1048, 4;
	add.s32 	%r1047, %r1047, -4;
	add.s32 	%r1046, %r1046, -4;
	add.s64 	%rd329, %rd329, 16;
	setp.ne.s32 	%p119, %r1048, 0;
	@%p119 bra 	$L__BB6_33;
$L__BB6_54:
	setp.eq.s32 	%p120, %r62, 0;
	@%p120 bra 	$L__BB6_62;
	mul.wide.u32 	%rd299, %r1054, 4;
	add.s64 	%rd330, %rd4, %rd299;
	sub.s32 	%r1058, %r1054, %r10;
	sub.s32 	%r1057, %r1054, %r8;
	neg.s32 	%r1056, %r62;
$L__BB6_56:
	.pragma "nounroll";
	setp.ne.s32 	%p121, %r1058, 0;
	setp.ne.s32 	%p122, %r1057, 0;
	and.pred  	%p123, %p122, %p121;
	@%p123 bra 	$L__BB6_60;
	setp.eq.s32 	%p124, %r1058, 0;
	@%p124 bra 	$L__BB6_59;
	st.local.u32 	[%rd330], %r3;
	bra.uni 	$L__BB6_61;
$L__BB6_59:
	st.local.u32 	[%rd17], %r5;
	bra.uni 	$L__BB6_61;
$L__BB6_60:
	add.s32 	%r99, %r1053, 1;
	mul.wide.s32 	%rd300, %r1053, 4;
	add.s64 	%rd301, %rd6, %rd300;
	ld.local.u32 	%r648, [%rd301];
	st.local.u32 	[%rd330], %r648;
	mov.u32 	%r1053, %r99;
$L__BB6_61:
	add.s64 	%rd330, %rd330, 4;
	add.s32 	%r1058, %r1058, 1;
	add.s32 	%r1057, %r1057, 1;
	add.s32 	%r1056, %r1056, 1;
	setp.ne.s32 	%p125, %r1056, 0;
	@%p125 bra 	$L__BB6_56;
$L__BB6_62:
	setp.lt.s32 	%p126, %r218, 1;
	div.s32 	%r105, %r6, %r220;
	mul.lo.s32 	%r649, %r105, %r220;
	sub.s32 	%r104, %r6, %r649;
	mul.lo.s32 	%r650, %r11, %r105;
	mul.lo.s32 	%r651, %r650, %r12;
	mad.lo.s32 	%r652, %r12, %r5, %r651;
	mad.lo.s32 	%r653, %r12, %r104, %r3;
	mad.lo.s32 	%r106, %r652, %r220, %r653;
	@%p126 bra 	$L__BB6_66;
	mov.b32 	%r1061, 0;
$L__BB6_64:
	mul.wide.u32 	%rd302, %r1061, 4;
	add.s64 	%rd303, %rd4, %rd302;
	ld.local.u32 	%r655, [%rd303];
	add.s64 	%rd304, %rd2, %rd302;
	ld.global.u32 	%r656, [%rd304];
	setp.lt.s32 	%p127, %r655, %r656;
	@%p127 bra 	$L__BB6_65;
	bra.uni 	$L__BB6_99;
$L__BB6_65:
	add.s32 	%r1061, %r1061, 1;
	setp.ne.s32 	%p128, %r1061, %r218;
	@%p128 bra 	$L__BB6_64;
$L__BB6_66:
	add.s32 	%r108, %r2, %r1;
	setp.lt.s32 	%p129, %r5, %r11;
	@%p129 bra 	$L__BB6_67;
	bra.uni 	$L__BB6_99;
$L__BB6_67:
	ld.param.u64 	%rd324, [_Z24transposeInplaceMultiDimPfPKfPKiS3_S3_iii_param_1];
	cvta.to.global.u64 	%rd305, %rd324;
	mul.wide.s32 	%rd306, %r106, 4;
	add.s64 	%rd28, %rd305, %rd306;
	ld.global.f32 	%f33, [%rd28];
	shl.b32 	%r657, %r2, 7;
	mov.u32 	%r658, _ZZ24transposeInplaceMultiDimPfPKfPKiS3_S3_iiiE4tile;
	add.s32 	%r110, %r658, %r657;
	and.b32  	%r111, %r108, 31;
	shl.b32 	%r659, %r108, 2;
	and.b32  	%r660, %r659, 124;
	add.s32 	%r661, %r110, %r660;
	st.shared.f32 	[%r661], %f33;
	add.s32 	%r662, %r5, 1;
	setp.ge.s32 	%p130, %r662, %r11;
	@%p130 bra 	$L__BB6_99;
	mul.lo.s32 	%r663, %r12, %r220;
	mul.wide.s32 	%rd29, %r663, 4;
	add.s64 	%rd30, %rd28, %rd29;
	ld.global.f32 	%f34, [%rd30];
	add.s32 	%r665, %r659, 4;
	and.b32  	%r666, %r665, 124;
	add.s32 	%r667, %r110, %r666;
	st.shared.f32 	[%r667+128], %f34;
	add.s32 	%r668, %r5, 2;
	setp.ge.s32 	%p131, %r668, %r11;
	@%p131 bra 	$L__BB6_99;
	add.s64 	%rd31, %rd30, %rd29;
	ld.global.f32 	%f35, [%rd31];
	add.s32 	%r670, %r659, 8;
	and.b32  	%r671, %r670, 124;
	add.s32 	%r672, %r110, %r671;
	st.shared.f32 	[%r672+256], %f35;
	add.s32 	%r673, %r5, 3;
	setp.ge.s32 	%p132, %r673, %r11;
	@%p132 bra 	$L__BB6_99;
	add.s64 	%rd32, %rd31, %rd29;
	ld.global.f32 	%f36, [%rd32];
	add.s32 	%r675, %r659, 12;
	and.b32  	%r676, %r675, 124;
	add.s32 	%r677, %r110, %r676;
	st.shared.f32 	[%r677+384], %f36;
	add.s32 	%r678, %r5, 4;
	setp.ge.s32 	%p133, %r678, %r11;
	@%p133 bra 	$L__BB6_99;
	add.s64 	%rd33, %rd32, %rd29;
	ld.global.f32 	%f37, [%rd33];
	add.s32 	%r680, %r659, 16;
	and.b32  	%r681, %r680, 124;
	add.s32 	%r682, %r110, %r681;
	st.shared.f32 	[%r682+512], %f37;
	add.s32 	%r683, %r5, 5;
	setp.ge.s32 	%p134, %r683, %r11;
	@%p134 bra 	$L__BB6_99;
	add.s64 	%rd34, %rd33, %rd29;
	ld.global.f32 	%f38, [%rd34];
	add.s32 	%r685, %r659, 20;
	and.b32  	%r686, %r685, 124;
	add.s32 	%r687, %r110, %r686;
	st.shared.f32 	[%r687+640], %f38;
	add.s32 	%r688, %r5, 6;
	setp.ge.s32 	%p135, %r688, %r11;
	@%p135 bra 	$L__BB6_99;
	add.s64 	%rd35, %rd34, %rd29;
	ld.global.f32 	%f39, [%rd35];
	add.s32 	%r690, %r659, 24;
	and.b32  	%r691, %r690, 124;
	add.s32 	%r692, %r110, %r691;
	st.shared.f32 	[%r692+768], %f39;
	add.s32 	%r693, %r5, 7;
	setp.ge.s32 	%p136, %r693, %r11;
	@%p136 bra 	$L__BB6_99;
	add.s64 	%rd36, %rd35, %rd29;
	ld.global.f32 	%f40, [%rd36];
	add.s32 	%r695, %r659, 28;
	and.b32  	%r696, %r695, 124;
	add.s32 	%r697, %r110, %r696;
	st.shared.f32 	[%r697+896], %f40;
	add.s32 	%r698, %r5, 8;
	setp.ge.s32 	%p137, %r698, %r11;
	@%p137 bra 	$L__BB6_99;
	add.s64 	%rd37, %rd36, %rd29;
	ld.global.f32 	%f41, [%rd37];
	add.s32 	%r700, %r659, 32;
	and.b32  	%r701, %r700, 124;
	add.s32 	%r702, %r110, %r701;
	st.shared.f32 	[%r702+1024], %f41;
	add.s32 	%r703, %r5, 9;
	setp.ge.s32 	%p138, %r703, %r11;
	@%p138 bra 	$L__BB6_99;
	add.s64 	%rd38, %rd37, %rd29;
	ld.global.f32 	%f42, [%rd38];
	add.s32 	%r705, %r659, 36;
	and.b32  	%r706, %r705, 124;
	add.s32 	%r707, %r110, %r706;
	st.shared.f32 	[%r707+1152], %f42;
	add.s32 	%r708, %r5, 10;
	setp.ge.s32 	%p139, %r708, %r11;
	@%p139 bra 	$L__BB6_99;
	add.s64 	%rd39, %rd38, %rd29;
	ld.global.f32 	%f43, [%rd39];
	add.s32 	%r710, %r659, 40;
	and.b32  	%r711, %r710, 124;
	add.s32 	%r712, %r110, %r711;
	st.shared.f32 	[%r712+1280], %f43;
	add.s32 	%r713, %r5, 11;
	setp.ge.s32 	%p140, %r713, %r11;
	@%p140 bra 	$L__BB6_99;
	add.s64 	%rd40, %rd39, %rd29;
	ld.global.f32 	%f44, [%rd40];
	add.s32 	%r715, %r659, 44;
	and.b32  	%r716, %r715, 124;
	add.s32 	%r717, %r110, %r716;
	st.shared.f32 	[%r717+1408], %f44;
	add.s32 	%r718, %r5, 12;
	setp.ge.s32 	%p141, %r718, %r11;
	@%p141 bra 	$L__BB6_99;
	add.s64 	%rd41, %rd40, %rd29;
	ld.global.f32 	%f45, [%rd41];
	add.s32 	%r720, %r659, 48;
	and.b32  	%r721, %r720, 124;
	add.s32 	%r722, %r110, %r721;
	st.shared.f32 	[%r722+1536], %f45;
	add.s32 	%r723, %r5, 13;
	setp.ge.s32 	%p142, %r723, %r11;
	@%p142 bra 	$L__BB6_99;
	add.s64 	%rd42, %rd41, %rd29;
	ld.global.f32 	%f46, [%rd42];
	add.s32 	%r725, %r659, 52;
	and.b32  	%r726, %r725, 124;
	add.s32 	%r727, %r110, %r726;
	st.shared.f32 	[%r727+1664], %f46;
	add.s32 	%r728, %r5, 14;
	setp.ge.s32 	%p143, %r728, %r11;
	@%p143 bra 	$L__BB6_99;
	add.s64 	%rd43, %rd42, %rd29;
	ld.global.f32 	%f47, [%rd43];
	add.s32 	%r730, %r659, 56;
	and.b32  	%r731, %r730, 124;
	add.s32 	%r732, %r110, %r731;
	st.shared.f32 	[%r732+1792], %f47;
	add.s32 	%r733, %r5, 15;
	setp.ge.s32 	%p144, %r733, %r11;
	@%p144 bra 	$L__BB6_99;
	add.s64 	%rd44, %rd43, %rd29;
	ld.global.f32 	%f48, [%rd44];
	add.s32 	%r735, %r659, 60;
	and.b32  	%r736, %r735, 124;
	add.s32 	%r737, %r110, %r736;
	st.shared.f32 	[%r737+1920], %f48;
	add.s32 	%r738, %r5, 16;
	setp.ge.s32 	%p145, %r738, %r11;
	@%p145 bra 	$L__BB6_99;
	add.s64 	%rd45, %rd44, %rd29;
	ld.global.f32 	%f49, [%rd45];
	shl.b32 	%r739, %r111, 2;
	xor.b32  	%r740, %r739, 64;
	add.s32 	%r741, %r110, %r740;
	st.shared.f32 	[%r741+2048], %f49;
	add.s32 	%r742, %r5, 17;
	setp.ge.s32 	%p146, %r742, %r11;
	@%p146 bra 	$L__BB6_99;
	add.s64 	%rd46, %rd45, %rd29;
	ld.global.f32 	%f50, [%rd46];
	add.s32 	%r744, %r659, 68;
	and.b32  	%r745, %r744, 124;
	add.s32 	%r746, %r110, %r745;
	st.shared.f32 	[%r746+2176], %f50;
	add.s32 	%r747, %r5, 18;
	setp.ge.s32 	%p147, %r747, %r11;
	@%p147 bra 	$L__BB6_99;
	add.s64 	%rd47, %rd46, %rd29;
	ld.global.f32 	%f51, [%rd47];
	add.s32 	%r749, %r659, 72;
	and.b32  	%r750, %r749, 124;
	add.s32 	%r751, %r110, %r750;
	st.shared.f32 	[%r751+2304], %f51;
	add.s32 	%r752, %r5, 19;
	setp.ge.s32 	%p148, %r752, %r11;
	@%p148 bra 	$L__BB6_99;
	add.s64 	%rd48, %rd47, %rd29;
	ld.global.f32 	%f52, [%rd48];
	add.s32 	%r754, %r659, 76;
	and.b32  	%r755, %r754, 124;
	add.s32 	%r756, %r110, %r755;
	st.shared.f32 	[%r756+2432], %f52;
	add.s32 	%r757, %r5, 20;
	setp.ge.s32 	%p149, %r757, %r11;
	@%p149 bra 	$L__BB6_99;
	add.s64 	%rd49, %rd48, %rd29;
	ld.global.f32 	%f53, [%rd49];
	add.s32 	%r759, %r659, 80;
	and.b32  	%r760, %r759, 124;
	add.s32 	%r761, %r110, %r760;
	st.shared.f32 	[%r761+2560], %f53;
	add.s32 	%r762, %r5, 21;
	setp.ge.s32 	%p150, %r762, %r11;
	@%p150 bra 	$L__BB6_99;
	add.s64 	%rd50, %rd49, %rd29;
	ld.global.f32 	%f54, [%rd50];
	add.s32 	%r764, %r659, 84;
	and.b32  	%r765, %r764, 124;
	add.s32 	%r766, %r110, %r765;
	st.shared.f32 	[%r766+2688], %f54;
	add.s32 	%r767, %r5, 22;
	setp.ge.s32 	%p151, %r767, %r11;
	@%p151 bra 	$L__BB6_99;
	add.s64 	%rd51, %rd50, %rd29;
	ld.global.f32 	%f55, [%rd51];
	add.s32 	%r769, %r659, 88;
	and.b32  	%r770, %r769, 124;
	add.s32 	%r771, %r110, %r770;
	st.shared.f32 	[%r771+2816], %f55;
	add.s32 	%r772, %r5, 23;
	setp.ge.s32 	%p152, %r772, %r11;
	@%p152 bra 	$L__BB6_99;
	add.s64 	%rd52, %rd51, %rd29;
	ld.global.f32 	%f56, [%rd52];
	add.s32 	%r774, %r659, 92;
	and.b32  	%r775, %r774, 124;
	add.s32 	%r776, %r110, %r775;
	st.shared.f32 	[%r776+2944], %f56;
	add.s32 	%r777, %r5, 24;
	setp.ge.s32 	%p153, %r777, %r11;
	@%p153 bra 	$L__BB6_99;
	add.s64 	%rd53, %rd52, %rd29;
	ld.global.f32 	%f57, [%rd53];
	add.s32 	%r779, %r659, 96;
	and.b32  	%r780, %r779, 124;
	add.s32 	%r781, %r110, %r780;
	st.shared.f32 	[%r781+3072], %f57;
	add.s32 	%r782, %r5, 25;
	setp.ge.s32 	%p154, %r782, %r11;
	@%p154 bra 	$L__BB6_99;
	add.s64 	%rd54, %rd53, %rd29;
	ld.global.f32 	%f58, [%rd54];
	add.s32 	%r784, %r659, 100;
	and.b32  	%r785, %r784, 124;
	add.s32 	%r786, %r110, %r785;
	st.shared.f32 	[%r786+3200], %f58;
	add.s32 	%r787, %r5, 26;
	setp.ge.s32 	%p155, %r787, %r11;
	@%p155 bra 	$L__BB6_99;
	add.s64 	%rd55, %rd54, %rd29;
	ld.global.f32 	%f59, [%rd55];
	add.s32 	%r789, %r659, 104;
	and.b32  	%r790, %r789, 124;
	add.s32 	%r791, %r110, %r790;
	st.shared.f32 	[%r791+3328], %f59;
	add.s32 	%r792, %r5, 27;
	setp.ge.s32 	%p156, %r792, %r11;
	@%p156 bra 	$L__BB6_99;
	add.s64 	%rd56, %rd55, %rd29;
	ld.global.f32 	%f60, [%rd56];
	add.s32 	%r794, %r659, 108;
	and.b32  	%r795, %r794, 124;
	add.s32 	%r796, %r110, %r795;
	st.shared.f32 	[%r796+3456], %f60;
	add.s32 	%r797, %r5, 28;
	setp.ge.s32 	%p157, %r797, %r11;
	@%p157 bra 	$L__BB6_99;
	add.s64 	%rd57, %rd56, %rd29;
	ld.global.f32 	%f61, [%rd57];
	add.s32 	%r799, %r659, 112;
	and.b32  	%r800, %r799, 124;
	add.s32 	%r801, %r110, %r800;
	st.shared.f32 	[%r801+3584], %f61;
	add.s32 	%r802, %r5, 29;
	setp.ge.s32 	%p158, %r802, %r11;
	@%p158 bra 	$L__BB6_99;
	add.s64 	%rd58, %rd57, %rd29;
	ld.global.f32 	%f62, [%rd58];
	add.s32 	%r804, %r659, 116;
	and.b32  	%r805, %r804, 124;
	add.s32 	%r806, %r110, %r805;
	st.shared.f32 	[%r806+3712], %f62;
	add.s32 	%r807, %r5, 30;
	setp.ge.s32 	%p159, %r807, %r11;
	@%p159 bra 	$L__BB6_99;
	add.s64 	%rd59, %rd58, %rd29;
	ld.global.f32 	%f63, [%rd59];
	add.s32 	%r809, %r659, 120;
	and.b32  	%r810, %r809, 124;
	add.s32 	%r811, %r110, %r810;
	st.shared.f32 	[%r811+3840], %f63;
	add.s32 	%r812, %r5, 31;
	setp.ge.s32 	%p160, %r812, %r11;
	@%p160 bra 	$L__BB6_99;
	add.s64 	%rd307, %rd59, %rd29;
	ld.global.f32 	%f64, [%rd307];
	add.s32 	%r814, %r659, -4;
	and.b32  	%r815, %r814, 124;
	add.s32 	%r816, %r110, %r815;
	st.shared.f32 	[%r816+3968], %f64;
$L__BB6_99:
	add.s32 	%r817, %r4, %r1;
	setp.lt.s32 	%p161, %r218, 1;
	bar.sync 	0;
	mul.wide.s32 	%rd308, %r8, 4;
	add.s64 	%rd309, %rd4, %rd308;
	st.local.u32 	[%rd309], %r817;
	ld.global.u32 	%r818, [%rd3];
	mul.wide.s32 	%rd310, %r818, 4;
	add.s64 	%rd311, %rd4, %rd310;
	st.local.u32 	[%rd311], %r7;
	add.s64 	%rd312, %rd2, %rd310;
	ld.global.u32 	%r819, [%rd312];
	ld.global.u32 	%r820, [%rd3+4];
	mul.wide.s32 	%rd313, %r820, 4;
	add.s64 	%rd314, %rd2, %rd313;
	ld.global.u32 	%r821, [%rd314];
	mul.lo.s32 	%r822, %r819, %r105;
	mul.lo.s32 	%r823, %r822, %r821;
	mad.lo.s32 	%r824, %r819, %r7, %r823;
	mad.lo.s32 	%r825, %r819, %r104, %r817;
	mad.lo.s32 	%r112, %r824, %r220, %r825;
	mul.lo.s32 	%r113, %r819, %r220;
	@%p161 bra 	$L__BB6_103;
	mov.b32 	%r1062, 0;
$L__BB6_101:
	mul.wide.u32 	%rd315, %r1062, 4;
	add.s64 	%rd316, %rd4, %rd315;
	ld.local.u32 	%r827, [%rd316];
	add.s64 	%rd317, %rd1, %rd315;
	ld.global.u32 	%r828, [%rd317];
	setp.lt.s32 	%p162, %r827, %r828;
	@%p162 bra 	$L__BB6_102;
	bra.uni 	$L__BB6_224;
$L__BB6_102:
	add.s32 	%r1062, %r1062, 1;
	setp.ne.s32 	%p163, %r1062, %r218;
	@%p163 bra 	$L__BB6_101;
$L__BB6_103:
	add.s32 	%r115, %r2, %r1;
	ld.global.u32 	%r829, [%rd8];
	setp.lt.s32 	%p164, %r7, %r829;
	@%p164 bra 	$L__BB6_104;
	bra.uni 	$L__BB6_224;
$L__BB6_104:
	ld.param.u64 	%rd322, [_Z24transposeInplaceMultiDimPfPKfPKiS3_S3_iii_param_0];
	shl.b32 	%r830, %r1, 7;
	mov.u32 	%r831, _ZZ24transposeInplaceMultiDimPfPKfPKiS3_S3_iiiE4tile;
	add.s32 	%r117, %r831, %r830;
	and.b32  	%r118, %r115, 31;
	shl.b32 	%r832, %r115, 2;
	and.b32  	%r833, %r832, 124;
	add.s32 	%r834, %r117, %r833;
	ld.shared.f32 	%f65, [%r834];
	cvta.to.global.u64 	%rd318, %rd322;
	mul.wide.s32 	%rd319, %r112, 4;
	add.s64 	%rd60, %rd318, %rd319;
	st.global.f32 	[%rd60], %f65;
	add.s32 	%r835, %r7, 1;
	ld.global.u32 	%r836, [%rd8];
	setp.ge.s32 	%p165, %r835, %r836;
	@%p165 bra 	$L__BB6_224;
	add.s32 	%r838, %r832, 4;
	and.b32  	%r839, %r838, 124;
	add.s32 	%r840, %r117, %r839;
	ld.shared.f32 	%f66, [%r840];
	mul.wide.s32 	%rd61, %r113, 4;
	add.s64 	%rd62, %rd60, %rd61;
	st.global.f32 	[%rd62], %f66;
	add.s32 	%r841, %r7, 2;
	ld.global.u32 	%r842, [%rd8];
	setp.ge.s32 	%p166, %r841, %r842;
	@%p166 bra 	$L__BB6_224;
	add.s32 	%r844, %r832, 8;
	and.b32  	%r845, %r844, 124;
	add.s32 	%r846, %r117, %r845;
	ld.shared.f32 	%f67, [%r846];
	add.s64 	%rd63, %rd62, %rd61;
	st.global.f32 	[%rd63], %f67;
	add.s32 	%r847, %r7, 3;
	ld.global.u32 	%r848, [%rd8];
	setp.ge.s32 	%p167, %r847, %r848;
	@%p167 bra 	$L__BB6_224;
	add.s32 	%r850, %r832, 12;
	and.b32  	%r851, %r850, 124;
	add.s32 	%r852, %r117, %r851;
	ld.shared.f32 	%f68, [%r852];
	add.s64 	%rd64, %rd63, %rd61;
	st.global.f32 	[%rd64], %f68;
	add.s32 	%r853, %r7, 4;
	ld.global.u32 	%r854, [%rd8];
	setp.ge.s32 	%p168, %r853, %r854;
	@%p168 bra 	$L__BB6_224;
	add.s32 	%r856, %r832, 16;
	and.b32  	%r857, %r856, 124;
	add.s32 	%r858, %r117, %r857;
	ld.shared.f32 	%f69, [%r858];
	add.s64 	%rd65, %rd64, %rd61;
	st.global.f32 	[%rd65], %f69;
	add.s32 	%r859, %r7, 5;
	ld.global.u32 	%r860, [%rd8];
	setp.ge.s32 	%p169, %r859, %r860;
	@%p169 bra 	$L__BB6_224;
	add.s32 	%r862, %r832, 20;
	and.b32  	%r863, %r862, 124;
	add.s32 	%r864, %r117, %r863;
	ld.shared.f32 	%f70, [%r864];
	add.s64 	%rd66, %rd65, %rd61;
	st.global.f32 	[%rd66], %f70;
	add.s32 	%r865, %r7, 6;
	ld.global.u32 	%r866, [%rd8];
	setp.ge.s32 	%p170, %r865, %r866;
	@%p170 bra 	$L__BB6_224;
	add.s32 	%r868, %r832, 24;
	and.b32  	%r869, %r868, 124;
	add.s32 	%r870, %r117, %r869;
	ld.shared.f32 	%f71, [%r870];
	add.s64 	%rd67, %rd66, %rd61;
	st.global.f32 	[%rd67], %f71;
	add.s32 	%r871, %r7, 7;
	ld.global.u32 	%r872, [%rd8];
	setp.ge.s32 	%p171, %r871, %r872;
	@%p171 bra 	$L__BB6_224;
	add.s32 	%r874, %r832, 28;
	and.b32  	%r875, %r874, 124;
	add.s32 	%r876, %r117, %r875;
	ld.shared.f32 	%f72, [%r876];
	add.s64 	%rd68, %rd67, %rd61;
	st.global.f32 	[%rd68], %f72;
	add.s32 	%r877, %r7, 8;
	ld.global.u32 	%r878, [%rd8];
	setp.ge.s32 	%p172, %r877, %r878;
	@%p172 bra 	$L__BB6_224;
	add.s32 	%r880, %r832, 32;
	and.b32  	%r881, %r880, 124;
	add.s32 	%r882, %r117, %r881;
	ld.shared.f32 	%f73, [%r882];
	add.s64 	%rd69, %rd68, %rd61;
	st.global.f32 	[%rd69], %f73;
	add.s32 	%r883, %r7, 9;
	ld.global.u32 	%r884, [%rd8];
	setp.ge.s32 	%p173, %r883, %r884;
	@%p173 bra 	$L__BB6_224;
	add.s32 	%r886, %r832, 36;
	and.b32  	%r887, %r886, 124;
	add.s32 	%r888, %r117, %r887;
	ld.shared.f32 	%f74, [%r888];
	add.s64 	%rd70, %rd69, %rd61;
	st.global.f32 	[%rd70], %f74;
	add.s32 	%r889, %r7, 10;
	ld.global.u32 	%r890, [%rd8];
	setp.ge.s32 	%p174, %r889, %r890;
	@%p174 bra 	$L__BB6_224;
	add.s32 	%r892, %r832, 40;
	and.b32  	%r893, %r892, 124;
	add.s32 	%r894, %r117, %r893;
	ld.shared.f32 	%f75, [%r894];
	add.s64 	%rd71, %rd70, %rd61;
	st.global.f32 	[%rd71], %f75;
	add.s32 	%r895, %r7, 11;
	ld.global.u32 	%r896, [%rd8];
	setp.ge.s32 	%p175, %r895, %r896;
	@%p175 bra 	$L__BB6_224;
	add.s32 	%r898, %r832, 44;
	and.b32  	%r899, %r898, 124;
	add.s32 	%r900, %r117, %r899;
	ld.shared.f32 	%f76, [%r900];
	add.s64 	%rd72, %rd71, %rd61;
	st.global.f32 	[%rd72], %f76;
	add.s32 	%r901, %r7, 12;
	ld.global.u32 	%r902, [%rd8];
	setp.ge.s32 	%p176, %r901, %r902;
	@%p176 bra 	$L__BB6_224;
	add.s32 	%r904, %r832, 48;
	and.b32  	%r905, %r904, 124;
	add.s32 	%r906, %r117, %r905;
	ld.shared.f32 	%f77, [%r906];
	add.s64 	%rd73, %rd72, %rd61;
	st.global.f32 	[%rd73], %f77;
	add.s32 	%r907, %r7, 13;
	ld.global.u32 	%r908, [%rd8];
	setp.ge.s32 	%p177, %r907, %r908;
	@%p177 bra 	$L__BB6_224;
	add.s32 	%r910, %r832, 52;
	and.b32  	%r911, %r910, 124;
	add.s32 	%r912, %r117, %r911;
	ld.shared.f32 	%f78, [%r912];
	add.s64 	%rd74, %rd73, %rd61;
	st.global.f32 	[%rd74], %f78;
	add.s32 	%r913, %r7, 14;
	ld.global.u32 	%r914, [%rd8];
	setp.ge.s32 	%p178, %r913, %r914;
	@%p178 bra 	$L__BB6_224;
	add.s32 	%r916, %r832, 56;
	and.b32  	%r917, %r916, 124;
	add.s32 	%r918, %r117, %r917;
	ld.shared.f32 	%f79, [%r918];
	add.s64 	%rd75, %rd74, %rd61;
	st.global.f32 	[%rd75], %f79;
	add.s32 	%r919, %r7, 15;
	ld.global.u32 	%r920, [%rd8];
	setp.ge.s32 	%p179, %r919, %r920;
	@%p179 bra 	$L__BB6_224;
	add.s32 	%r922, %r832, 60;
	and.b32  	%r923, %r922, 124;
	add.s32 	%r924, %r117, %r923;
	ld.shared.f32 	%f80, [%r924];
	add.s64 	%rd76, %rd75, %rd61;
	st.global.f32 	[%rd76], %f80;
	add.s32 	%r925, %r7, 16;
	ld.global.u32 	%r926, [%rd8];
	setp.ge.s32 	%p180, %r925, %r926;
	@%p180 bra 	$L__BB6_224;
	shl.b32 	%r927, %r118, 2;
	xor.b32  	%r928, %r927, 64;
	add.s32 	%r929, %r117, %r928;
	ld.shared.f32 	%f81, [%r929];
	add.s64 	%rd77, %rd76, %rd61;
	st.global.f32 	[%rd77], %f81;
	add.s32 	%r930, %r7, 17;
	ld.global.u32 	%r931, [%rd8];
	setp.ge.s32 	%p181, %r930, %r931;
	@%p181 bra 	$L__BB6_224;
	add.s32 	%r933, %r832, 68;
	and.b32  	%r934, %r933, 124;
	add.s32 	%r935, %r117, %r934;
	ld.shared.f32 	%f82, [%r935];
	add.s64 	%rd78, %rd77, %rd61;
	st.global.f32 	[%rd78], %f82;
	add.s32 	%r936, %r7, 18;
	ld.global.u32 	%r937, [%rd8];
	setp.ge.s32 	%p182, %r936, %r937;
	@%p182 bra 	$L__BB6_224;
	add.s32 	%r939, %r832, 72;
	and.b32  	%r940, %r939, 124;
	add.s32 	%r941, %r117, %r940;
	ld.shared.f32 	%f83, [%r941];
	add.s64 	%rd79, %rd78, %rd61;
	st.global.f32 	[%rd79], %f83;
	add.s32 	%r942, %r7, 19;
	ld.global.u32 	%r943, [%rd8];
	setp.ge.s32 	%p183, %r942, %r943;
	@%p183 bra 	$L__BB6_224;
	add.s32 	%r945, %r832, 76;
	and.b32  	%r946, %r945, 124;
	add.s32 	%r947, %r117, %r946;
	ld.shared.f32 	%f84, [%r947];
	add.s64 	%rd80, %rd79, %rd61;
	st.global.f32 	[%rd80], %f84;
	add.s32 	%r948, %r7, 20;
	ld.global.u32 	%r949, [%rd8];
	setp.ge.s32 	%p184, %r948, %r949;
	@%p184 bra 	$L__BB6_224;
	add.s32 	%r951, %r832, 80;
	and.b32  	%r952, %r951, 124;
	add.s32 	%r953, %r117, %r952;
	ld.shared.f32 	%f85, [%r953];
	add.s64 	%rd81, %rd80, %rd61;
	st.global.f32 	[%rd81], %f85;
	add.s32 	%r954, %r7, 21;
	ld.global.u32 	%r955, [%rd8];
	setp.ge.s32 	%p185, %r954, %r955;
	@%p185 bra 	$L__BB6_224;
	add.s32 	%r957, %r832, 84;
	and.b32  	%r958, %r957, 124;
	add.s32 	%r959, %r117, %r958;
	ld.shared.f32 	%f86, [%r959];
	add.s64 	%rd82, %rd81, %rd61;
	st.global.f32 	[%rd82], %f86;
	add.s32 	%r960, %r7, 22;
	ld.global.u32 	%r961, [%rd8];
	setp.ge.s32 	%p186, %r960, %r961;
	@%p186 bra 	$L__BB6_224;
	add.s32 	%r963, %r832, 88;
	and.b32  	%r964, %r963, 124;
	add.s32 	%r965, %r117, %r964;
	ld.shared.f32 	%f87, [%r965];
	add.s64 	%rd83, %rd82, %rd61;
	st.global.f32 	[%rd83], %f87;
	add.s32 	%r966, %r7, 23;
	ld.global.u32 	%r967, [%rd8];
	setp.ge.s32 	%p187, %r966, %r967;
	@%p187 bra 	$L__BB6_224;
	add.s32 	%r969, %r832, 92;
	and.b32  	%r970, %r969, 124;
	add.s32 	%r971, %r117, %r970;
	ld.shared.f32 	%f88, [%r971];
	add.s64 	%rd84, %rd83, %rd61;
	st.global.f32 	[%rd84], %f88;
	add.s32 	%r972, %r7, 24;
	ld.global.u32 	%r973, [%rd8];
	setp.ge.s32 	%p188, %r972, %r973;
	@%p188 bra 	$L__BB6_224;
	add.s32 	%r975, %r832, 96;
	and.b32  	%r976, %r975, 124;
	add.s32 	%r977, %r117, %r976;
	ld.shared.f32 	%f89, [%r977];
	add.s64 	%rd85, %rd84, %rd61;
	st.global.f32 	[%rd85], %f89;
	add.s32 	%r978, %r7, 25;
	ld.global.u32 	%r979, [%rd8];
	setp.ge.s32 	%p189, %r978, %r979;
	@%p189 bra 	$L__BB6_224;
	add.s32 	%r981, %r832, 100;
	and.b32  	%r982, %r981, 124;
	add.s32 	%r983, %r117, %r982;
	ld.shared.f32 	%f90, [%r983];
	add.s64 	%rd86, %rd85, %rd61;
	st.global.f32 	[%rd86], %f90;
	add.s32 	%r984, %r7, 26;
	ld.global.u32 	%r985, [%rd8];
	setp.ge.s32 	%p190, %r984, %r985;
	@%p190 bra 	$L__BB6_224;
	add.s32 	%r987, %r832, 104;
	and.b32  	%r988, %r987, 124;
	add.s32 	%r989, %r117, %r988;
	ld.shared.f32 	%f91, [%r989];
	add.s64 	%rd87, %rd86, %rd61;
	st.global.f32 	[%rd87], %f91;
	add.s32 	%r990, %r7, 27;
	ld.global.u32 	%r991, [%rd8];
	setp.ge.s32 	%p191, %r990, %r991;
	@%p191 bra 	$L__BB6_224;
	add.s32 	%r993, %r832, 108;
	and.b32  	%r994, %r993, 124;
	add.s32 	%r995, %r117, %r994;
	ld.shared.f32 	%f92, [%r995];
	add.s64 	%rd88, %rd87, %rd61;
	st.global.f32 	[%rd88], %f92;
	add.s32 	%r996, %r7, 28;
	ld.global.u32 	%r997, [%rd8];
	setp.ge.s32 	%p192, %r996, %r997;
	@%p192 bra 	$L__BB6_224;
	add.s32 	%r999, %r832, 112;
	and.b32  	%r1000, %r999, 124;
	add.s32 	%r1001, %r117, %r1000;
	ld.shared.f32 	%f93, [%r1001];
	add.s64 	%rd89, %rd88, %rd61;
	st.global.f32 	[%rd89], %f93;
	add.s32 	%r1002, %r7, 29;
	ld.global.u32 	%r1003, [%rd8];
	setp.ge.s32 	%p193, %r1002, %r1003;
	@%p193 bra 	$L__BB6_224;
	add.s32 	%r1005, %r832, 116;
	and.b32  	%r1006, %r1005, 124;
	add.s32 	%r1007, %r117, %r1006;
	ld.shared.f32 	%f94, [%r1007];
	add.s64 	%rd90, %rd89, %rd61;
	st.global.f32 	[%rd90], %f94;
	add.s32 	%r1008, %r7, 30;
	ld.global.u32 	%r1009, [%rd8];
	setp.ge.s32 	%p194, %r1008, %r1009;
	@%p194 bra 	$L__BB6_224;
	add.s32 	%r1011, %r832, 120;
	and.b32  	%r1012, %r1011, 124;
	add.s32 	%r1013, %r117, %r1012;
	ld.shared.f32 	%f95, [%r1013];
	add.s64 	%rd91, %rd90, %rd61;
	st.global.f32 	[%rd91], %f95;
	add.s32 	%r1014, %r7, 31;
	ld.global.u32 	%r1015, [%rd8];
	setp.ge.s32 	%p195, %r1014, %r1015;
	@%p195 bra 	$L__BB6_224;
	add.s32 	%r1017, %r832, -4;
	and.b32  	%r1018, %r1017, 124;
	add.s32 	%r1019, %r117, %r1018;
	ld.shared.f32 	%f96, [%r1019];
	add.s64 	%rd320, %rd91, %rd61;
	st.global.f32 	[%rd320], %f96;
	bra.uni 	$L__BB6_224;
$L__BB6_136:
	mul.wide.s32 	%rd214, %r218, 4;
	add.s64 	%rd92, %rd2, %rd214;
	ld.global.u32 	%r119, [%rd92+-4];
	div.s32 	%r232, %r1090, %r119;
	add.s32 	%r120, %r218, -2;
	ld.global.u32 	%r121, [%rd92+-8];
	div.s32 	%r1079, %r232, %r121;
	setp.lt.s32 	%p2, %r218, 3;
	@%p2 bra 	$L__BB6_172;
	add.s32 	%r123, %r218, -3;
	setp.lt.u32 	%p3, %r123, 15;
	mov.b32 	%r1063, 0;
	@%p3 bra 	$L__BB6_140;
	and.b32  	%r1063, %r120, -16;
	neg.s32 	%r1067, %r1063;
	add.s64 	%rd334, %rd2, 32;
	add.s64 	%rd333, %rd7, 32;
$L__BB6_139:
	.pragma "nounroll";
	ld.global.u32 	%r235, [%rd334+-32];
	ld.global.u32 	%r236, [%rd334+-28];
	st.local.v2.u32 	[%rd333+-32], {%r235, %r236};
	ld.global.u32 	%r237, [%rd334+-24];
	ld.global.u32 	%r238, [%rd334+-20];
	st.local.v2.u32 	[%rd333+-24], {%r237, %r238};
	ld.global.u32 	%r239, [%rd334+-16];
	ld.global.u32 	%r240, [%rd334+-12];
	st.local.v2.u32 	[%rd333+-16], {%r239, %r240};
	ld.global.u32 	%r241, [%rd334+-8];
	ld.global.u32 	%r242, [%rd334+-4];
	st.local.v2.u32 	[%rd333+-8], {%r241, %r242};
	ld.global.u32 	%r243, [%rd334];
	ld.global.u32 	%r244, [%rd334+4];
	st.local.v2.u32 	[%rd333], {%r243, %r244};
	ld.global.u32 	%r245, [%rd334+8];
	ld.global.u32 	%r246, [%rd334+12];
	st.local.v2.u32 	[%rd333+8], {%r245, %r246};
	ld.global.u32 	%r247, [%rd334+16];
	ld.global.u32 	%r248, [%rd334+20];
	st.local.v2.u32 	[%rd333+16], {%r247, %r248};
	ld.global.u32 	%r249, [%rd334+24];
	ld.global.u32 	%r250, [%rd334+28];
	st.local.v2.u32 	[%rd333+24], {%r249, %r250};
	add.s32 	%r1067, %r1067, 16;
	add.s64 	%rd334, %rd334, 64;
	add.s64 	%rd333, %rd333, 64;
	setp.eq.s32 	%p4, %r1067, 0;
	@%p4 bra 	$L__BB6_140;
	bra.uni 	$L__BB6_139;
$L__BB6_140:
	and.b32  	%r126, %r120, 15;
	setp.eq.s32 	%p5, %r126, 0;
	@%p5 bra 	$L__BB6_149;
	setp.lt.u32 	%p6, %r126, 8;
	@%p6 bra 	$L__BB6_143;
	mul.wide.u32 	%rd215, %r1063, 4;
	add.s64 	%rd216, %rd2, %rd215;
	ld.global.u32 	%r251, [%rd216];
	add.s64 	%rd217, %rd7, %rd215;
	st.local.u32 	[%rd217], %r251;
	ld.global.u32 	%r252, [%rd216+4];
	st.local.u32 	[%rd217+4], %r252;
	ld.global.u32 	%r253, [%rd216+8];
	st.local.u32 	[%rd217+8], %r253;
	ld.global.u32 	%r254, [%rd216+12];
	st.local.u32 	[%rd217+12], %r254;
	ld.global.u32 	%r255, [%rd216+16];
	st.local.u32 	[%rd217+16], %r255;
	ld.global.u32 	%r256, [%rd216+20];
	st.local.u32 	[%rd217+20], %r256;
	ld.global.u32 	%r257, [%rd216+24];
	st.local.u32 	[%rd217+24], %r257;
	ld.global.u32 	%r258, [%rd216+28];
	st.local.u32 	[%rd217+28], %r258;
	add.s32 	%r1063, %r1063, 8;
$L__BB6_143:
	and.b32  	%r259, %r120, 7;
	setp.eq.s32 	%p7, %r259, 0;
	@%p7 bra 	$L__BB6_149;
	setp.lt.u32 	%p8, %r259, 4;
	@%p8 bra 	$L__BB6_146;
	mul.wide.u32 	%rd218, %r1063, 4;
	add.s64 	%rd219, %rd2, %rd218;
	ld.global.u32 	%r261, [%rd219];
	add.s64 	%rd220, %rd7, %rd218;
	st.local.u32 	[%rd220], %r261;
	ld.global.u32 	%r262, [%rd219+4];
	st.local.u32 	[%rd220+4], %r262;
	ld.global.u32 	%r263, [%rd219+8];
	st.local.u32 	[%rd220+8], %r263;
	ld.global.u32 	%r264, [%rd219+12];
	st.local.u32 	[%rd220+12], %r264;
	add.s32 	%r1063, %r1063, 4;
$L__BB6_146:
	and.b32  	%r265, %r120, 3;
	setp.eq.s32 	%p9, %r265, 0;
	@%p9 bra 	$L__BB6_149;
	mul.wide.u32 	%rd221, %r1063, 4;
	add.s64 	%rd332, %rd7, %rd221;
	add.s64 	%rd331, %rd2, %rd221;
	and.b32  	%r266, %r120, 3;
	neg.s32 	%r1066, %r266;
$L__BB6_148:
	.pragma "nounroll";
	ld.global.u32 	%r267, [%rd331];
	st.local.u32 	[%rd332], %r267;
	add.s64 	%rd332, %rd332, 4;
	add.s64 	%rd331, %rd331, 4;
	add.s32 	%r1066, %r1066, 1;
	setp.ne.s32 	%p10, %r1066, 0;
	@%p10 bra 	$L__BB6_148;
$L__BB6_149:
	setp.lt.u32 	%p11, %r123, 7;
	mov.b32 	%r1068, 0;
	mov.u32 	%r1078, %r6;
	@%p11 bra 	$L__BB6_152;
	and.b32  	%r1068, %r120, -8;
	neg.s32 	%r1077, %r1068;
	add.s64 	%rd336, %rd7, 16;
	add.s64 	%rd335, %rd6, 16;
	mov.u32 	%r1078, %r6;
$L__BB6_151:
	.pragma "nounroll";
	ld.local.v2.u32 	{%r270, %r271}, [%rd336+-16];
	div.s32 	%r272, %r1079, %r270;
	div.s32 	%r273, %r1078, %r272;
	mul.lo.s32 	%r274, %r273, %r272;
	sub.s32 	%r275, %r1078, %r274;
	div.s32 	%r276, %r272, %r271;
	div.s32 	%r277, %r275, %r276;
	st.local.v2.u32 	[%rd335+-16], {%r273, %r277};
	mul.lo.s32 	%r278, %r277, %r276;
	sub.s32 	%r279, %r275, %r278;
	ld.local.v2.u32 	{%r280, %r281}, [%rd336+-8];
	div.s32 	%r282, %r276, %r280;
	div.s32 	%r283, %r279, %r282;
	mul.lo.s32 	%r284, %r283, %r282;
	sub.s32 	%r285, %r279, %r284;
	div.s32 	%r286, %r282, %r281;
	div.s32 	%r287, %r285, %r286;
	st.local.v2.u32 	[%rd335+-8], {%r283, %r287};
	mul.lo.s32 	%r288, %r287, %r286;
	sub.s32 	%r289, %r285, %r288;
	ld.local.v2.u32 	{%r290, %r291}, [%rd336];
	div.s32 	%r292, %r286, %r290;
	div.s32 	%r293, %r289, %r292;
	mul.lo.s32 	%r294, %r293, %r292;
	sub.s32 	%r295, %r289, %r294;
	div.s32 	%r296, %r292, %r291;
	div.s32 	%r297, %r295, %r296;
	st.local.v2.u32 	[%rd335], {%r293, %r297};
	mul.lo.s32 	%r298, %r297, %r296;
	sub.s32 	%r299, %r295, %r298;
	ld.local.v2.u32 	{%r300, %r301}, [%rd336+8];
	div.s32 	%r302, %r296, %r300;
	div.s32 	%r303, %r299, %r302;
	mul.lo.s32 	%r304, %r303, %r302;
	sub.s32 	%r305, %r299, %r304;
	div.s32 	%r1079, %r302, %r301;
	div.s32 	%r306, %r305, %r1079;
	st.local.v2.u32 	[%rd335+8], {%r303, %r306};
	mul.lo.s32 	%r307, %r306, %r1079;
	sub.s32 	%r1078, %r305, %r307;
	add.s32 	%r1077, %r1077, 8;
	add.s64 	%rd336, %rd336, 32;
	add.s64 	%rd335, %rd335, 32;
	setp.eq.s32 	%p12, %r1077, 0;
	@%p12 bra 	$L__BB6_152;
	bra.uni 	$L__BB6_151;
$L__BB6_152:
	and.b32  	%r308, %r120, 7;
	setp.eq.s32 	%p13, %r308, 0;
	@%p13 bra 	$L__BB6_160;
	and.b32  	%r309, %r120, 7;
	setp.lt.u32 	%p14, %r309, 4;
	@%p14 bra 	$L__BB6_155;
	mul.wide.u32 	%rd222, %r1068, 4;
	add.s64 	%rd223, %rd7, %rd222;
	ld.local.u32 	%r310, [%rd223];
	div.s32 	%r311, %r1079, %r310;
	div.s32 	%r312, %r1078, %r311;
	add.s64 	%rd224, %rd6, %rd222;
	st.local.u32 	[%rd224], %r312;
	mul.lo.s32 	%r313, %r312, %r311;
	sub.s32 	%r314, %r1078, %r313;
	ld.local.u32 	%r315, [%rd223+4];
	div.s32 	%r316, %r311, %r315;
	div.s32 	%r317, %r314, %r316;
	st.local.u32 	[%rd224+4], %r317;
	mul.lo.s32 	%r318, %r317, %r316;
	sub.s32 	%r319, %r314, %r318;
	ld.local.u32 	%r320, [%rd223+8];
	div.s32 	%r321, %r316, %r320;
	div.s32 	%r322, %r319, %r321;
	st.local.u32 	[%rd224+8], %r322;
	mul.lo.s32 	%r323, %r322, %r321;
	sub.s32 	%r324, %r319, %r323;
	ld.local.u32 	%r325, [%rd223+12];
	div.s32 	%r1079, %r321, %r325;
	div.s32 	%r326, %r324, %r1079;
	st.local.u32 	[%rd224+12], %r326;
	mul.lo.s32 	%r327, %r326, %r1079;
	sub.s32 	%r1078, %r324, %r327;
	add.s32 	%r1068, %r1068, 4;
$L__BB6_155:
	and.b32  	%r328, %r120, 3;
	setp.eq.s32 	%p15, %r328, 0;
	@%p15 bra 	$L__BB6_160;
	and.b32  	%r329, %r120, 3;
	setp.eq.s32 	%p16, %r329, 1;
	@%p16 bra 	$L__BB6_158;
	mul.wide.u32 	%rd225, %r1068, 4;
	add.s64 	%rd226, %rd7, %rd225;
	ld.local.u32 	%r330, [%rd226];
	div.s32 	%r331, %r1079, %r330;
	div.s32 	%r332, %r1078, %r331;
	add.s64 	%rd227, %rd6, %rd225;
	st.local.u32 	[%rd227], %r332;
	mul.lo.s32 	%r333, %r332, %r331;
	sub.s32 	%r334, %r1078, %r333;
	ld.local.u32 	%r335, [%rd226+4];
	div.s32 	%r1079, %r331, %r335;
	div.s32 	%r336, %r334, %r1079;
	st.local.u32 	[%rd227+4], %r336;
	mul.lo.s32 	%r337, %r336, %r1079;
	sub.s32 	%r1078, %r334, %r337;
	add.s32 	%r1068, %r1068, 2;
$L__BB6_158:
	and.b32  	%r338, %r218, 1;
	setp.eq.b32 	%p17, %r338, 1;
	not.pred 	%p18, %p17;
	@%p18 bra 	$L__BB6_160;
	mul.wide.u32 	%rd228, %r1068, 4;
	add.s64 	%rd229, %rd7, %rd228;
	ld.local.u32 	%r339, [%rd229];
	div.s32 	%r340, %r1079, %r339;
	div.s32 	%r341, %r1078, %r340;
	add.s64 	%rd230, %rd6, %rd228;
	st.local.u32 	[%rd230], %r341;
$L__BB6_160:
	mov.b32 	%r1081, 0;
	@%p3 bra 	$L__BB6_163;
	and.b32  	%r1081, %r120, -16;
	neg.s32 	%r1080, %r1081;
	add.s64 	%rd339, %rd6, 32;
	add.s64 	%rd338, %rd5, 32;
	add.s64 	%rd337, %rd4, 32;
$L__BB6_162:
	.pragma "nounroll";
	ld.local.v2.u32 	{%r344, %r345}, [%rd339+-32];
	st.local.v2.u32 	[%rd338+-32], {%r344, %r345};
	st.local.v2.u32 	[%rd337+-32], {%r344, %r345};
	ld.local.v2.u32 	{%r346, %r347}, [%rd339+-24];
	st.local.v2.u32 	[%rd338+-24], {%r346, %r347};
	st.local.v2.u32 	[%rd337+-24], {%r346, %r347};
	ld.local.v2.u32 	{%r348, %r349}, [%rd339+-16];
	st.local.v2.u32 	[%rd338+-16], {%r348, %r349};
	st.local.v2.u32 	[%rd337+-16], {%r348, %r349};
	ld.local.v2.u32 	{%r350, %r351}, [%rd339+-8];
	st.local.v2.u32 	[%rd338+-8], {%r350, %r351};
	st.local.v2.u32 	[%rd337+-8], {%r350, %r351};
	ld.local.v2.u32 	{%r352, %r353}, [%rd339];
	st.local.v2.u32 	[%rd338], {%r352, %r353};
	st.local.v2.u32 	[%rd337], {%r352, %r353};
	ld.local.v2.u32 	{%r354, %r355}, [%rd339+8];
	st.local.v2.u32 	[%rd338+8], {%r354, %r355};
	st.local.v2.u32 	[%rd337+8], {%r354, %r355};
	ld.local.v2.u32 	{%r356, %r357}, [%rd339+16];
	st.local.v2.u32 	[%rd338+16], {%r356, %r357};
	st.local.v2.u32 	[%rd337+16], {%r356, %r357};
	ld.local.v2.u32 	{%r358, %r359}, [%rd339+24];
	st.local.v2.u32 	[%rd338+24], {%r358, %r359};
	st.local.v2.u32 	[%rd337+24], {%r358, %r359};
	add.s32 	%r1080, %r1080, 16;
	add.s64 	%rd339, %rd339, 64;
	add.s64 	%rd338, %rd338, 64;
	add.s64 	%rd337, %rd337, 64;
	setp.ne.s32 	%p20, %r1080, 0;
	@%p20 bra 	$L__BB6_162;
$L__BB6_163:
	and.b32  	%r165, %r120, 15;
	setp.eq.s32 	%p21, %r165, 0;
	@%p21 bra 	$L__BB6_172;
	setp.lt.u32 	%p22, %r165, 8;
	@%p22 bra 	$L__BB6_166;
	mul.wide.u32 	%rd231, %r1081, 4;
	add.s64 	%rd232, %rd6, %rd231;
	ld.local.u32 	%r360, [%rd232];
	add.s64 	%rd233, %rd5, %rd231;
	st.local.u32 	[%rd233], %r360;
	add.s64 	%rd234, %rd4, %rd231;
	st.local.u32 	[%rd234], %r360;
	ld.local.u32 	%r361, [%rd232+4];
	st.local.u32 	[%rd233+4], %r361;
	st.local.u32 	[%rd234+4], %r361;
	ld.local.u32 	%r362, [%rd232+8];
	st.local.u32 	[%rd233+8], %r362;
	st.local.u32 	[%rd234+8], %r362;
	ld.local.u32 	%r363, [%rd232+12];
	st.local.u32 	[%rd233+12], %r363;
	st.local.u32 	[%rd234+12], %r363;
	ld.local.u32 	%r364, [%rd232+16];
	st.local.u32 	[%rd233+16], %r364;
	st.local.u32 	[%rd234+16], %r364;
	ld.local.u32 	%r365, [%rd232+20];
	st.local.u32 	[%rd233+20], %r365;
	st.local.u32 	[%rd234+20], %r365;
	ld.local.u32 	%r366, [%rd232+24];
	st.local.u32 	[%rd233+24], %r366;
	st.local.u32 	[%rd234+24], %r366;
	ld.local.u32 	%r367, [%rd232+28];
	st.local.u32 	[%rd233+28], %r367;
	st.local.u32 	[%rd234+28], %r367;
	add.s32 	%r1081, %r1081, 8;
$L__BB6_166:
	and.b32  	%r168, %r120, 7;
	setp.eq.s32 	%p23, %r168, 0;
	@%p23 bra 	$L__BB6_172;
	and.b32  	%r169, %r120, 3;
	setp.lt.u32 	%p24, %r168, 4;
	@%p24 bra 	$L__BB6_169;
	mul.wide.u32 	%rd235, %r1081, 4;
	add.s64 	%rd236, %rd6, %rd235;
	ld.local.u32 	%r368, [%rd236];
	add.s64 	%rd237, %rd5, %rd235;
	st.local.u32 	[%rd237], %r368;
	add.s64 	%rd238, %rd4, %rd235;
	st.local.u32 	[%rd238], %r368;
	ld.local.u32 	%r369, [%rd236+4];
	st.local.u32 	[%rd237+4], %r369;
	st.local.u32 	[%rd238+4], %r369;
	ld.local.u32 	%r370, [%rd236+8];
	st.local.u32 	[%rd237+8], %r370;
	st.local.u32 	[%rd238+8], %r370;
	ld.local.u32 	%r371, [%rd236+12];
	st.local.u32 	[%rd237+12], %r371;
	st.local.u32 	[%rd238+12], %r371;
	add.s32 	%r1081, %r1081, 4;
$L__BB6_169:
	setp.eq.s32 	%p25, %r169, 0;
	@%p25 bra 	$L__BB6_172;
	mul.wide.u32 	%rd239, %r1081, 4;
	add.s64 	%rd342, %rd4, %rd239;
	add.s64 	%rd341, %rd5, %rd239;
	add.s64 	%rd340, %rd6, %rd239;
	neg.s32 	%r1084, %r169;
$L__BB6_171:
	.pragma "nounroll";
	ld.local.u32 	%r372, [%rd340];
	st.local.u32 	[%rd341], %r372;
	st.local.u32 	[%rd342], %r372;
	add.s64 	%rd342, %rd342, 4;
	add.s64 	%rd341, %rd341, 4;
	add.s64 	%rd340, %rd340, 4;
	add.s32 	%r1084, %r1084, 1;
	setp.ne.s32 	%p26, %r1084, 0;
	@%p26 bra 	$L__BB6_171;
$L__BB6_172:
	mul.wide.s32 	%rd240, %r218, 4;
	add.s64 	%rd241, %rd5, %rd240;
	st.local.u32 	[%rd241+-8], %r5;
	add.s64 	%rd242, %rd4, %rd240;
	st.local.u32 	[%rd242+-8], %r5;
	st.local.u32 	[%rd241+-4], %r3;
	st.local.u32 	[%rd242+-4], %r3;
	mul.wide.s32 	%rd243, %r8, 4;
	add.s64 	%rd244, %rd4, %rd243;
	ld.local.u32 	%r374, [%rd244];
	ld.global.u32 	%r175, [%rd3];
	mul.wide.s32 	%rd245, %r175, 4;
	add.s64 	%rd246, %rd5, %rd245;
	st.local.u32 	[%rd246], %r374;
	add.s64 	%rd247, %rd4, %rd245;
	ld.local.u32 	%r375, [%rd247];
	add.s64 	%rd248, %rd5, %rd243;
	st.local.u32 	[%rd248], %r375;
	mad.lo.s32 	%r376, %r121, %r6, %r5;
	mad.lo.s32 	%r176, %r376, %r119, %r3;
	setp.lt.s32 	%p27, %r218, 1;
	mov.b32 	%r1103, 0;
	@%p27 bra 	$L__BB6_185;
	and.b32  	%r177, %r218, 15;
	setp.lt.u32 	%p28, %r9, 15;
	mov.b32 	%r1093, 0;
	mov.u32 	%r1103, %r1093;
	@%p28 bra 	$L__BB6_176;
	and.b32  	%r1093, %r218, 2147483632;
	neg.s32 	%r1085, %r1093;
	add.s64 	%rd344, %rd1, 32;
	add.s64 	%rd343, %rd5, 32;
	mov.b32 	%r1103, 0;
$L__BB6_175:
	.pragma "nounroll";
	ld.global.u32 	%r380, [%rd344+-32];
	div.s32 	%r381, %r1090, %r380;
	ld.local.v2.u32 	{%r382, %r383}, [%rd343+-32];
	mad.lo.s32 	%r384, %r382, %r381, %r1103;
	ld.global.u32 	%r385, [%rd344+-28];
	div.s32 	%r386, %r381, %r385;
	mad.lo.s32 	%r387, %r383, %r386, %r384;
	ld.global.u32 	%r388, [%rd344+-24];
	div.s32 	%r389, %r386, %r388;
	ld.local.v2.u32 	{%r390, %r391}, [%rd343+-24];
	mad.lo.s32 	%r392, %r390, %r389, %r387;
	ld.global.u32 	%r393, [%rd344+-20];
	div.s32 	%r394, %r389, %r393;
	mad.lo.s32 	%r395, %r391, %r394, %r392;
	ld.global.u32 	%r396, [%rd344+-16];
	div.s32 	%r397, %r394, %r396;
	ld.local.v2.u32 	{%r398, %r399}, [%rd343+-16];
	mad.lo.s32 	%r400, %r398, %r397, %r395;
	ld.global.u32 	%r401, [%rd344+-12];
	div.s32 	%r402, %r397, %r401;
	mad.lo.s32 	%r403, %r399, %r402, %r400;
	ld.global.u32 	%r404, [%rd344+-8];
	div.s32 	%r405, %r402, %r404;
	ld.local.v2.u32 	{%r406, %r407}, [%rd343+-8];
	mad.lo.s32 	%r408, %r406, %r405, %r403;
	ld.global.u32 	%r409, [%rd344+-4];
	div.s32 	%r410, %r405, %r409;
	mad.lo.s32 	%r411, %r407, %r410, %r408;
	ld.global.u32 	%r412, [%rd344];
	div.s32 	%r413, %r410, %r412;
	ld.local.v2.u32 	{%r414, %r415}, [%rd343];
	mad.lo.s32 	%r416, %r414, %r413, %r411;
	ld.global.u32 	%r417, [%rd344+4];
	div.s32 	%r418, %r413, %r417;
	mad.lo.s32 	%r419, %r415, %r418, %r416;
	ld.global.u32 	%r420, [%rd344+8];
	div.s32 	%r421, %r418, %r420;
	ld.local.v2.u32 	{%r422, %r423}, [%rd343+8];
	mad.lo.s32 	%r424, %r422, %r421, %r419;
	ld.global.u32 	%r425, [%rd344+12];
	div.s32 	%r426, %r421, %r425;
	mad.lo.s32 	%r427, %r423, %r426, %r424;
	ld.global.u32 	%r428, [%rd344+16];
	div.s32 	%r429, %r426, %r428;
	ld.local.v2.u32 	{%r430, %r431}, [%rd343+16];
	mad.lo.s32 	%r432, %r430, %r429, %r427;
	ld.global.u32 	%r433, [%rd344+20];
	div.s32 	%r434, %r429, %r433;
	mad.lo.s32 	%r435, %r431, %r434, %r432;
	ld.global.u32 	%r436, [%rd344+24];
	div.s32 	%r437, %r434, %r436;
	ld.local.v2.u32 	{%r438, %r439}, [%rd343+24];
	mad.lo.s32 	%r440, %r438, %r437, %r435;
	ld.global.u32 	%r441, [%rd344+28];
	div.s32 	%r1090, %r437, %r441;
	mad.lo.s32 	%r1103, %r439, %r1090, %r440;
	add.s32 	%r1085, %r1085, 16;
	add.s64 	%rd344, %rd344, 64;
	add.s64 	%rd343, %rd343, 64;
	setp.ne.s32 	%p29, %r1085, 0;
	@%p29 bra 	$L__BB6_175;
$L__BB6_176:
	setp.eq.s32 	%p30, %r177, 0;
	@%p30 bra 	$L__BB6_185;
	and.b32  	%r190, %r218, 7;
	setp.lt.u32 	%p31, %r177, 8;
	@%p31 bra 	$L__BB6_179;
	mul.wide.u32 	%rd249, %r1093, 4;
	add.s64 	%rd250, %rd1, %rd249;
	ld.global.u32 	%r443, [%rd250];
	div.s32 	%r444, %r1090, %r443;
	add.s64 	%rd251, %rd5, %rd249;
	ld.local.u32 	%r445, [%rd251];
	mad.lo.s32 	%r446, %r445, %r444, %r1103;
	ld.global.u32 	%r447, [%rd250+4];
	div.s32 	%r448, %r444, %r447;
	ld.local.u32 	%r449, [%rd251+4];
	mad.lo.s32 	%r450, %r449, %r448, %r446;
	ld.global.u32 	%r451, [%rd250+8];
	div.s32 	%r452, %r448, %r451;
	ld.local.u32 	%r453, [%rd251+8];
	mad.lo.s32 	%r454, %r453, %r452, %r450;
	ld.global.u32 	%r455, [%rd250+12];
	div.s32 	%r456, %r452, %r455;
	ld.local.u32 	%r457, [%rd251+12];
	mad.lo.s32 	%r458, %r457, %r456, %r454;
	ld.global.u32 	%r459, [%rd250+16];
	div.s32 	%r460, %r456, %r459;
	ld.local.u32 	%r461, [%rd251+16];
	mad.lo.s32 	%r462, %r461, %r460, %r458;
	ld.global.u32 	%r463, [%rd250+20];
	div.s32 	%r464, %r460, %r463;
	ld.local.u32 	%r465, [%rd251+20];
	mad.lo.s32 	%r466, %r465, %r464, %r462;
	ld.global.u32 	%r467, [%rd250+24];
	div.s32 	%r468, %r464, %r467;
	ld.local.u32 	%r469, [%rd251+24];
	mad.lo.s32 	%r470, %r469, %r468, %r466;
	ld.global.u32 	%r471, [%rd250+28];
	div.s32 	%r1090, %r468, %r471;
	ld.local.u32 	%r472, [%rd251+28];
	mad.lo.s32 	%r1103, %r472, %r1090, %r470;
	add.s32 	%r1093, %r1093, 8;
$L__BB6_179:
	setp.eq.s32 	%p32, %r190, 0;
	@%p32 bra 	$L__BB6_185;
	and.b32  	%r198, %r218, 3;
	setp.lt.u32 	%p33, %r190, 4;
	@%p33 bra 	$L__BB6_182;
	mul.wide.u32 	%rd252, %r1093, 4;
	add.s64 	%rd253, %rd1, %rd252;
	ld.global.u32 	%r474, [%rd253];
	div.s32 	%r475, %r1090, %r474;
	add.s64 	%rd254, %rd5, %rd252;
	ld.local.u32 	%r476, [%rd254];
	mad.lo.s32 	%r477, %r476, %r475, %r1103;
	ld.global.u32 	%r478, [%rd253+4];
	div.s32 	%r479, %r475, %r478;
	ld.local.u32 	%r480, [%rd254+4];
	mad.lo.s32 	%r481, %r480, %r479, %r477;
	ld.global.u32 	%r482, [%rd253+8];
	div.s32 	%r483, %r479, %r482;
	ld.local.u32 	%r484, [%rd254+8];
	mad.lo.s32 	%r485, %r484, %r483, %r481;
	ld.global.u32 	%r486, [%rd253+12];
	div.s32 	%r1090, %r483, %r486;
	ld.local.u32 	%r487, [%rd254+12];
	mad.lo.s32 	%r1103, %r487, %r1090, %r485;
	add.s32 	%r1093, %r1093, 4;
$L__BB6_182:
	setp.eq.s32 	%p34, %r198, 0;
	@%p34 bra 	$L__BB6_185;
	mul.wide.u32 	%rd255, %r1093, 4;
	add.s64 	%rd346, %rd5, %rd255;
	add.s64 	%rd345, %rd1, %rd255;
	neg.s32 	%r1100, %r198;
$L__BB6_184:
	.pragma "nounroll";
	ld.global.u32 	%r488, [%rd345];
	div.s32 	%r1090, %r1090, %r488;
	ld.local.u32 	%r489, [%rd346];
	mad.lo.s32 	%r1103, %r489, %r1090, %r1103;
	add.s64 	%rd346, %rd346, 4;
	add.s64 	%rd345, %rd345, 4;
	add.s32 	%r1100, %r1100, 1;
	setp.ne.s32 	%p35, %r1100, 0;
	@%p35 bra 	$L__BB6_184;
$L__BB6_185:
	setp.ne.s32 	%p36, %r8, %r120;
	mov.u32 	%r1104, %r119;
	@%p36 bra 	$L__BB6_187;
	add.s64 	%rd257, %rd2, %rd245;
	ld.global.u32 	%r490, [%rd257];
	mul.lo.s32 	%r491, %r490, %r220;
	mul.lo.s32 	%r1104, %r491, %r119;
$L__BB6_187:
	setp.lt.s32 	%p37, %r218, 1;
	@%p37 bra 	$L__BB6_191;
	mov.b32 	%r1105, 0;
	bra.uni 	$L__BB6_190;
$L__BB6_189:
	add.s32 	%r1105, %r1105, 1;
	setp.eq.s32 	%p39, %r1105, %r218;
	@%p39 bra 	$L__BB6_191;
$L__BB6_190:
	mul.wide.u32 	%rd258, %r1105, 4;
	add.s64 	%rd259, %rd4, %rd258;
	ld.local.u32 	%r493, [%rd259];
	add.s64 	%rd260, %rd2, %rd258;
	ld.global.u32 	%r494, [%rd260];
	setp.lt.s32 	%p38, %r493, %r494;
	@%p38 bra 	$L__BB6_189;
	bra.uni 	$L__BB6_224;
$L__BB6_191:
	setp.ge.s32 	%p40, %r5, %r121;
	@%p40 bra 	$L__BB6_224;
	ld.param.u64 	%rd323, [_Z24transposeInplaceMultiDimPfPKfPKiS3_S3_iii_param_1];
	ld.param.u64 	%rd321, [_Z24transposeInplaceMultiDimPfPKfPKiS3_S3_iii_param_0];
	cvta.to.global.u64 	%rd261, %rd323;
	mul.wide.s32 	%rd262, %r176, 4;
	add.s64 	%rd141, %rd261, %rd262;
	ld.global.f32 	%f1, [%rd141];
	cvta.to.global.u64 	%rd263, %rd321;
	mul.wide.s32 	%rd264, %r1103, 4;
	add.s64 	%rd142, %rd263, %rd264;
	st.global.f32 	[%rd142], %f1;
	add.s32 	%r495, %r5, 1;
	ld.global.u32 	%r496, [%rd92+-8];
	setp.ge.s32 	%p41, %r495, %r496;
	@%p41 bra 	$L__BB6_224;
	mul.wide.s32 	%rd143, %r119, 4;
	add.s64 	%rd144, %rd141, %rd143;
	ld.global.f32 	%f2, [%rd144];
	mul.wide.s32 	%rd145, %r1104, 4;
	add.s64 	%rd146, %rd142, %rd145;
	st.global.f32 	[%rd146], %f2;
	add.s32 	%r497, %r5, 2;
	ld.global.u32 	%r498, [%rd92+-8];
	setp.ge.s32 	%p42, %r497, %r498;
	@%p42 bra 	$L__BB6_224;
	add.s64 	%rd147, %rd144, %rd143;
	ld.global.f32 	%f3, [%rd147];
	add.s64 	%rd148, %rd146, %rd145;
	st.global.f32 	[%rd148], %f3;
	add.s32 	%r499, %r5, 3;
	ld.global.u32 	%r500, [%rd92+-8];
	setp.ge.s32 	%p43, %r499, %r500;
	@%p43 bra 	$L__BB6_224;
	add.s64 	%rd149, %rd147, %rd143;
	ld.global.f32 	%f4, [%rd149];
	add.s64 	%rd150, %rd148, %rd145;
	st.global.f32 	[%rd150], %f4;
	add.s32 	%r501, %r5, 4;
	ld.global.u32 	%r502, [%rd92+-8];
	setp.ge.s32 	%p44, %r501, %r502;
	@%p44 bra 	$L__BB6_224;
	add.s64 	%rd151, %rd149, %rd143;
	ld.global.f32 	%f5, [%rd151];
	add.s64 	%rd152, %rd150, %rd145;
	st.global.f32 	[%rd152], %f5;
	add.s32 	%r503, %r5, 5;
	ld.global.u32 	%r504, [%rd92+-8];
	setp.ge.s32 	%p45, %r503, %r504;
	@%p45 bra 	$L__BB6_224;
	add.s64 	%rd153, %rd151, %rd143;
	ld.global.f32 	%f6, [%rd153];
	add.s64 	%rd154, %rd152, %rd145;
	st.global.f32 	[%rd154], %f6;
	add.s32 	%r505, %r5, 6;
	ld.global.u32 	%r506, [%rd92+-8];
	setp.ge.s32 	%p46, %r505, %r506;
	@%p46 bra 	$L__BB6_224;
	add.s64 	%rd155, %rd153, %rd143;
	ld.global.f32 	%f7, [%rd155];
	add.s64 	%rd156, %rd154, %rd145;
	st.global.f32 	[%rd156], %f7;
	add.s32 	%r507, %r5, 7;
	ld.global.u32 	%r508, [%rd92+-8];
	setp.ge.s32 	%p47, %r507, %r508;
	@%p47 bra 	$L__BB6_224;
	add.s64 	%rd157, %rd155, %rd143;
	ld.global.f32 	%f8, [%rd157];
	add.s64 	%rd158, %rd156, %rd145;
	st.global.f32 	[%rd158], %f8;
	add.s32 	%r509, %r5, 8;
	ld.global.u32 	%r510, [%rd92+-8];
	setp.ge.s32 	%p48, %r509, %r510;
	@%p48 bra 	$L__BB6_224;
	add.s64 	%rd159, %rd157, %rd143;
	ld.global.f32 	%f9, [%rd159];
	add.s64 	%rd160, %rd158, %rd145;
	st.global.f32 	[%rd160], %f9;
	add.s32 	%r511, %r5, 9;
	ld.global.u32 	%r512, [%rd92+-8];
	setp.ge.s32 	%p49, %r511, %r512;
	@%p49 bra 	$L__BB6_224;
	add.s64 	%rd161, %rd159, %rd143;
	ld.global.f32 	%f10, [%rd161];
	add.s64 	%rd162, %rd160, %rd145;
	st.global.f32 	[%rd162], %f10;
	add.s32 	%r513, %r5, 10;
	ld.global.u32 	%r514, [%rd92+-8];
	setp.ge.s32 	%p50, %r513, %r514;
	@%p50 bra 	$L__BB6_224;
	add.s64 	%rd163, %rd161, %rd143;
	ld.global.f32 	%f11, [%rd163];
	add.s64 	%rd164, %rd162, %rd145;
	st.global.f32 	[%rd164], %f11;
	add.s32 	%r515, %r5, 11;
	ld.global.u32 	%r516, [%rd92+-8];
	setp.ge.s32 	%p51, %r515, %r516;
	@%p51 bra 	$L__BB6_224;
	add.s64 	%rd165, %rd163, %rd143;
	ld.global.f32 	%f12, [%rd165];
	add.s64 	%rd166, %rd164, %rd145;
	st.global.f32 	[%rd166], %f12;
	add.s32 	%r517, %r5, 12;
	ld.global.u32 	%r518, [%rd92+-8];
	setp.ge.s32 	%p52, %r517, %r518;
	@%p52 bra 	$L__BB6_224;
	add.s64 	%rd167, %rd165, %rd143;
	ld.global.f32 	%f13, [%rd167];
	add.s64 	%rd168, %rd166, %rd145;
	st.global.f32 	[%rd168], %f13;
	add.s32 	%r519, %r5, 13;
	ld.global.u32 	%r520, [%rd92+-8];
	setp.ge.s32 	%p53, %r519, %r520;
	@%p53 bra 	$L__BB6_224;
	add.s64 	%rd169, %rd167, %rd143;
	ld.global.f32 	%f14, [%rd169];
	add.s64 	%rd170, %rd168, %rd145;
	st.global.f32 	[%rd170], %f14;
	add.s32 	%r521, %r5, 14;
	ld.global.u32 	%r522, [%rd92+-8];
	setp.ge.s32 	%p54, %r521, %r522;
	@%p54 bra 	$L__BB6_224;
	add.s64 	%rd171, %rd169, %rd143;
	ld.global.f32 	%f15, [%rd171];
	add.s64 	%rd172, %rd170, %rd145;
	st.global.f32 	[%rd172], %f15;
	add.s32 	%r523, %r5, 15;
	ld.global.u32 	%r524, [%rd92+-8];
	setp.ge.s32 	%p55, %r523, %r524;
	@%p55 bra 	$L__BB6_224;
	add.s64 	%rd173, %rd171, %rd143;
	ld.global.f32 	%f16, [%rd173];
	add.s64 	%rd174, %rd172, %rd145;
	st.global.f32 	[%rd174], %f16;
	add.s32 	%r525, %r5, 16;
	ld.global.u32 	%r526, [%rd92+-8];
	setp.ge.s32 	%p56, %r525, %r526;
	@%p56 bra 	$L__BB6_224;
	add.s64 	%rd175, %rd173, %rd143;
	ld.global.f32 	%f17, [%rd175];
	add.s64 	%rd176, %rd174, %rd145;
	st.global.f32 	[%rd176], %f17;
	add.s32 	%r527, %r5, 17;
	ld.global.u32 	%r528, [%rd92+-8];
	setp.ge.s32 	%p57, %r527, %r528;
	@%p57 bra 	$L__BB6_224;
	add.s64 	%rd177, %rd175, %rd143;
	ld.global.f32 	%f18, [%rd177];
	add.s64 	%rd178, %rd176, %rd145;
	st.global.f32 	[%rd178], %f18;
	add.s32 	%r529, %r5, 18;
	ld.global.u32 	%r530, [%rd92+-8];
	setp.ge.s32 	%p58, %r529, %r530;
	@%p58 bra 	$L__BB6_224;
	add.s64 	%rd179, %rd177, %rd143;
	ld.global.f32 	%f19, [%rd179];
	add.s64 	%rd180, %rd178, %rd145;
	st.global.f32 	[%rd180], %f19;
	add.s32 	%r531, %r5, 19;
	ld.global.u32 	%r532, [%rd92+-8];
	setp.ge.s32 	%p59, %r531, %r532;
	@%p59 bra 	$L__BB6_224;
	add.s64 	%rd181, %rd179, %rd143;
	ld.global.f32 	%f20, [%rd181];
	add.s64 	%rd182, %rd180, %rd145;
	st.global.f32 	[%rd182], %f20;
	add.s32 	%r533, %r5, 20;
	ld.global.u32 	%r534, [%rd92+-8];
	setp.ge.s32 	%p60, %r533, %r534;
	@%p60 bra 	$L__BB6_224;
	add.s64 	%rd183, %rd181, %rd143;
	ld.global.f32 	%f21, [%rd183];
	add.s64 	%rd184, %rd182, %rd145;
	st.global.f32 	[%rd184], %f21;
	add.s32 	%r535, %r5, 21;
	ld.global.u32 	%r536, [%rd92+-8];
	setp.ge.s32 	%p61, %r535, %r536;
	@%p61 bra 	$L__BB6_224;
	add.s64 	%rd185, %rd183, %rd143;
	ld.global.f32 	%f22, [%rd185];
	add.s64 	%rd186, %rd184, %rd145;
	st.global.f32 	[%rd186], %f22;
	add.s32 	%r537, %r5, 22;
	ld.global.u32 	%r538, [%rd92+-8];
	setp.ge.s32 	%p62, %r537, %r538;
	@%p62 bra 	$L__BB6_224;
	add.s64 	%rd187, %rd185, %rd143;
	ld.global.f32 	%f23, [%rd187];
	add.s64 	%rd188, %rd186, %rd145;
	st.global.f32 	[%rd188], %f23;
	add.s32 	%r539, %r5, 23;
	ld.global.u32 	%r540, [%rd92+-8];
	setp.ge.s32 	%p63, %r539, %r540;
	@%p63 bra 	$L__BB6_224;
	add.s64 	%rd189, %rd187, %rd143;
	ld.global.f32 	%f24, [%rd189];
	add.s64 	%rd190, %rd188, %rd145;
	st.global.f32 	[%rd190], %f24;
	add.s32 	%r541, %r5, 24;
	ld.global.u32 	%r542, [%rd92+-8];
	setp.ge.s32 	%p64, %r541, %r542;
	@%p64 bra 	$L__BB6_224;
	add.s64 	%rd191, %rd189, %rd143;
	ld.global.f32 	%f25, [%rd191];
	add.s64 	%rd192, %rd190, %rd145;
	st.global.f32 	[%rd192], %f25;
	add.s32 	%r543, %r5, 25;
	ld.global.u32 	%r544, [%rd92+-8];
	setp.ge.s32 	%p65, %r543, %r544;
	@%p65 bra 	$L__BB6_224;
	add.s64 	%rd193, %rd191, %rd143;
	ld.global.f32 	%f26, [%rd193];
	add.s64 	%rd194, %rd192, %rd145;
	st.global.f32 	[%rd194], %f26;
	add.s32 	%r545, %r5, 26;
	ld.global.u32 	%r546, [%rd92+-8];
	setp.ge.s32 	%p66, %r545, %r546;
	@%p66 bra 	$L__BB6_224;
	add.s64 	%rd195, %rd193, %rd143;
	ld.global.f32 	%f27, [%rd195];
	add.s64 	%rd196, %rd194, %rd145;
	st.global.f32 	[%rd196], %f27;
	add.s32 	%r547, %r5, 27;
	ld.global.u32 	%r548, [%rd92+-8];
	setp.ge.s32 	%p67, %r547, %r548;
	@%p67 bra 	$L__BB6_224;
	add.s64 	%rd197, %rd195, %rd143;
	ld.global.f32 	%f28, [%rd197];
	add.s64 	%rd198, %rd196, %rd145;
	st.global.f32 	[%rd198], %f28;
	add.s32 	%r549, %r5, 28;
	ld.global.u32 	%r550, [%rd92+-8];
	setp.ge.s32 	%p68, %r549, %r550;
	@%p68 bra 	$L__BB6_224;
	add.s64 	%rd199, %rd197, %rd143;
	ld.global.f32 	%f29, [%rd199];
	add.s64 	%rd200, %rd198, %rd145;
	st.global.f32 	[%rd200], %f29;
	add.s32 	%r551, %r5, 29;
	ld.global.u32 	%r552, [%rd92+-8];
	setp.ge.s32 	%p69, %r551, %r552;
	@%p69 bra 	$L__BB6_224;
	add.s64 	%rd201, %rd199, %rd143;
	ld.global.f32 	%f30, [%rd201];
	add.s64 	%rd202, %rd200, %rd145;
	st.global.f32 	[%rd202], %f30;
	add.s32 	%r553, %r5, 30;
	ld.global.u32 	%r554, [%rd92+-8];
	setp.ge.s32 	%p70, %r553, %r554;
	@%p70 bra 	$L__BB6_224;
	add.s64 	%rd203, %rd201, %rd143;
	ld.global.f32 	%f31, [%rd203];
	add.s64 	%rd204, %rd202, %rd145;
	st.global.f32 	[%rd204], %f31;
	add.s32 	%r555, %r5, 31;
	ld.global.u32 	%r556, [%rd92+-8];
	setp.ge.s32 	%p71, %r555, %r556;
	@%p71 bra 	$L__BB6_224;
	add.s64 	%rd265, %rd203, %rd143;
	ld.global.f32 	%f32, [%rd265];
	add.s64 	%rd266, %rd204, %rd145;
	st.global.f32 	[%rd266], %f32;
$L__BB6_224:
	ret;

}
	// .globl	_Z14transposeNaivePfPKfPKiS3_S3_iii
.visible .entry _Z14transposeNaivePfPKfPKiS3_S3_iii(
	.param .u64 .ptr .align 1 _Z14transposeNaivePfPKfPKiS3_S3_iii_param_0,
	.param .u64 .ptr .align 1 _Z14transposeNaivePfPKfPKiS3_S3_iii_param_1,
	.param .u64 .ptr .align 1 _Z14transposeNaivePfPKfPKiS3_S3_iii_param_2,
	.param .u64 .ptr .align 1 _Z14transposeNaivePfPKfPKiS3_S3_iii_param_3,
	.param .u64 .ptr .align 1 _Z14transposeNaivePfPKfPKiS3_S3_iii_param_4,
	.param .u32 _Z14transposeNaivePfPKfPKiS3_S3_iii_param_5,
	.param .u32 _Z14transposeNaivePfPKfPKiS3_S3_iii_param_6,
	.param .u32 _Z14transposeNaivePfPKfPKiS3_S3_iii_param_7
)
{
	.local .align 8 .b8 	__local_depot7[120];
	.reg .b64 	%SP;
	.reg .b64 	%SPL;
	.reg .pred 	%p<75>;
	.reg .b32 	%r<486>;
	.reg .b32 	%f<33>;
	.reg .b64 	%rd<201>;

	mov.u64 	%SPL, __local_depot7;
	ld.param.u64 	%rd120, [_Z14transposeNaivePfPKfPKiS3_S3_iii_param_1];
	ld.param.u64 	%rd122, [_Z14transposeNaivePfPKfPKiS3_S3_iii_param_2];
	ld.param.u64 	%rd123, [_Z14transposeNaivePfPKfPKiS3_S3_iii_param_3];
	ld.param.u32 	%r108, [_Z14transposeNaivePfPKfPKiS3_S3_iii_param_5];
	ld.param.u32 	%r470, [_Z14transposeNaivePfPKfPKiS3_S3_iii_param_6];
	ld.param.u32 	%r110, [_Z14transposeNaivePfPKfPKiS3_S3_iii_param_7];
	cvta.to.global.u64 	%rd1, %rd123;
	cvta.to.global.u64 	%rd2, %rd122;
	add.u64 	%rd3, %SPL, 0;
	add.u64 	%rd4, %SPL, 80;
	add.u64 	%rd5, %SPL, 40;
	mov.u32 	%r111, %tid.x;
	mov.u32 	%r112, %tid.y;
	mov.u32 	%r113, %ctaid.x;
	mov.u32 	%r114, %nctaid.x;
	mov.u32 	%r115, %ctaid.y;
	mad.lo.s32 	%r116, %r114, %r115, %r113;
	mov.u32 	%r117, %nctaid.y;
	div.u32 	%r118, %r116, %r117;
	mul.lo.s32 	%r119, %r118, %r117;
	sub.s32 	%r120, %r116, %r119;
	add.s32 	%r121, %r118, %r120;
	rem.u32 	%r122, %r121, %r114;
	shl.b32 	%r123, %r122, 5;
	add.s32 	%r1, %r123, %r111;
	shl.b32 	%r124, %r120, 5;
	add.s32 	%r2, %r124, %r112;
	mov.u32 	%r3, %ctaid.z;
	add.s32 	%r4, %r108, -1;
	mul.wide.s32 	%rd127, %r108, 4;
	add.s64 	%rd6, %rd2, %rd127;
	ld.global.u32 	%r5, [%rd6+-4];
	div.s32 	%r125, %r470, %r5;
	add.s32 	%r6, %r108, -2;
	ld.global.u32 	%r7, [%rd6+-8];
	div.s32 	%r459, %r125, %r7;
	setp.lt.s32 	%p1, %r108, 3;
	@%p1 bra 	$L__BB7_36;
	add.s32 	%r9, %r108, -3;
	and.b32  	%r10, %r6, 15;
	setp.lt.u32 	%p2, %r9, 15;
	mov.b32 	%r444, 0;
	@%p2 bra 	$L__BB7_4;
	and.b32  	%r127, %r6, -16;
	neg.s32 	%r447, %r127;
	add.s64 	%rd188, %rd2, 32;
	add.s64 	%rd187, %rd3, 32;
$L__BB7_3:
	.pragma "nounroll";
	and.b32  	%r444, %r6, -16;
	ld.global.u32 	%r128, [%rd188+-32];
	ld.global.u32 	%r129, [%rd188+-28];
	st.local.v2.u32 	[%rd187+-32], {%r128, %r129};
	ld.global.u32 	%r130, [%rd188+-24];
	ld.global.u32 	%r131, [%rd188+-20];
	st.local.v2.u32 	[%rd187+-24], {%r130, %r131};
	ld.global.u32 	%r132, [%rd188+-16];
	ld.global.u32 	%r133, [%rd188+-12];
	st.local.v2.u32 	[%rd187+-16], {%r132, %r133};
	ld.global.u32 	%r134, [%rd188+-8];
	ld.global.u32 	%r135, [%rd188+-4];
	st.local.v2.u32 	[%rd187+-8], {%r134, %r135};
	ld.global.u32 	%r136, [%rd188];
	ld.global.u32 	%r137, [%rd188+4];
	st.local.v2.u32 	[%rd187], {%r136, %r137};
	ld.global.u32 	%r138, [%rd188+8];
	ld.global.u32 	%r139, [%rd188+12];
	st.local.v2.u32 	[%rd187+8], {%r138, %r139};
	ld.global.u32 	%r140, [%rd188+16];
	ld.global.u32 	%r141, [%rd188+20];
	st.local.v2.u32 	[%rd187+16], {%r140, %r141};
	ld.global.u32 	%r142, [%rd188+24];
	ld.global.u32 	%r143, [%rd188+28];
	st.local.v2.u32 	[%rd187+24], {%r142, %r143};
	add.s32 	%r447, %r447, 16;
	add.s64 	%rd188, %rd188, 64;
	add.s64 	%rd187, %rd187, 64;
	setp.eq.s32 	%p3, %r447, 0;
	@%p3 bra 	$L__BB7_4;
	bra.uni 	$L__BB7_3;
$L__BB7_4:
	setp.eq.s32 	%p4, %r10, 0;
	@%p4 bra 	$L__BB7_13;
	and.b32  	%r13, %r6, 7;
	setp.lt.u32 	%p5, %r10, 8;
	@%p5 bra 	$L__BB7_7;
	mul.wide.u32 	%rd128, %r444, 4;
	add.s64 	%rd129, %rd2, %rd128;
	ld.global.u32 	%r144, [%rd129];
	add.s64 	%rd130, %rd3, %rd128;
	st.local.u32 	[%rd130], %r144;
	ld.global.u32 	%r145, [%rd129+4];
	st.local.u32 	[%rd130+4], %r145;
	ld.global.u32 	%r146, [%rd129+8];
	st.local.u32 	[%rd130+8], %r146;
	ld.global.u32 	%r147, [%rd129+12];
	st.local.u32 	[%rd130+12], %r147;
	ld.global.u32 	%r148, [%rd129+16];
	st.local.u32 	[%rd130+16], %r148;
	ld.global.u32 	%r149, [%rd129+20];
	st.local.u32 	[%rd130+20], %r149;
	ld.global.u32 	%r150, [%rd129+24];
	st.local.u32 	[%rd130+24], %r150;
	ld.global.u32 	%r151, [%rd129+28];
	st.local.u32 	[%rd130+28], %r151;
	add.s32 	%r444, %r444, 8;
$L__BB7_7:
	setp.eq.s32 	%p6, %r13, 0;
	@%p6 bra 	$L__BB7_13;
	and.b32  	%r16, %r6, 3;
	setp.lt.u32 	%p7, %r13, 4;
	@%p7 bra 	$L__BB7_10;
	mul.wide.u32 	%rd131, %r444, 4;
	add.s64 	%rd132, %rd2, %rd131;
	ld.global.u32 	%r152, [%rd132];
	add.s64 	%rd133, %rd3, %rd131;
	st.local.u32 	[%rd133], %r152;
	ld.global.u32 	%r153, [%rd132+4];
	st.local.u32 	[%rd133+4], %r153;
	ld.global.u32 	%r154, [%rd132+8];
	st.local.u32 	[%rd133+8], %r154;
	ld.global.u32 	%r155, [%rd132+12];
	st.local.u32 	[%rd133+12], %r155;
	add.s32 	%r444, %r444, 4;
$L__BB7_10:
	setp.eq.s32 	%p8, %r16, 0;
	@%p8 bra 	$L__BB7_13;
	mul.wide.u32 	%rd134, %r444, 4;
	add.s64 	%rd186, %rd3, %rd134;
	add.s64 	%rd185, %rd2, %rd134;
	neg.s32 	%r446, %r16;
$L__BB7_12:
	.pragma "nounroll";
	ld.global.u32 	%r156, [%rd185];
	st.local.u32 	[%rd186], %r156;
	add.s64 	%rd186, %rd186, 4;
	add.s64 	%rd185, %rd185, 4;
	add.s32 	%r446, %r446, 1;
	setp.ne.s32 	%p9, %r446, 0;
	@%p9 bra 	$L__BB7_12;
$L__BB7_13:
	and.b32  	%r22, %r6, 7;
	setp.lt.u32 	%p10, %r9, 7;
	mov.b32 	%r448, 0;
	mov.u32 	%r458, %r3;
	@%p10 bra 	$L__BB7_16;
	and.b32  	%r448, %r6, -8;
	neg.s32 	%r457, %r448;
	add.s64 	%rd190, %rd3, 16;
	add.s64 	%rd189, %rd5, 16;
	mov.u32 	%r458, %r3;
$L__BB7_15:
	.pragma "nounroll";
	ld.local.v2.u32 	{%r159, %r160}, [%rd190+-16];
	div.s32 	%r161, %r459, %r159;
	div.s32 	%r162, %r458, %r161;
	mul.lo.s32 	%r163, %r162, %r161;
	sub.s32 	%r164, %r458, %r163;
	div.s32 	%r165, %r161, %r160;
	div.s32 	%r166, %r164, %r165;
	st.local.v2.u32 	[%rd189+-16], {%r162, %r166};
	mul.lo.s32 	%r167, %r166, %r165;
	sub.s32 	%r168, %r164, %r167;
	ld.local.v2.u32 	{%r169, %r170}, [%rd190+-8];
	div.s32 	%r171, %r165, %r169;
	div.s32 	%r172, %r168, %r171;
	mul.lo.s32 	%r173, %r172, %r171;
	sub.s32 	%r174, %r168, %r173;
	div.s32 	%r175, %r171, %r170;
	div.s32 	%r176, %r174, %r175;
	st.local.v2.u32 	[%rd189+-8], {%r172, %r176};
	mul.lo.s32 	%r177, %r176, %r175;
	sub.s32 	%r178, %r174, %r177;
	ld.local.v2.u32 	{%r179, %r180}, [%rd190];
	div.s32 	%r181, %r175, %r179;
	div.s32 	%r182, %r178, %r181;
	mul.lo.s32 	%r183, %r182, %r181;
	sub.s32 	%r184, %r178, %r183;
	div.s32 	%r185, %r181, %r180;
	div.s32 	%r186, %r184, %r185;
	st.local.v2.u32 	[%rd189], {%r182, %r186};
	mul.lo.s32 	%r187, %r186, %r185;
	sub.s32 	%r188, %r184, %r187;
	ld.local.v2.u32 	{%r189, %r190}, [%rd190+8];
	div.s32 	%r191, %r185, %r189;
	div.s32 	%r192, %r188, %r191;
	mul.lo.s32 	%r193, %r192, %r191;
	sub.s32 	%r194, %r188, %r193;
	div.s32 	%r459, %r191, %r190;
	div.s32 	%r195, %r194, %r459;
	st.local.v2.u32 	[%rd189+8], {%r192, %r195};
	mul.lo.s32 	%r196, %r195, %r459;
	sub.s32 	%r458, %r194, %r196;
	add.s32 	%r457, %r457, 8;
	add.s64 	%rd190, %rd190, 32;
	add.s64 	%rd189, %rd189, 32;
	setp.eq.s32 	%p11, %r457, 0;
	@%p11 bra 	$L__BB7_16;
	bra.uni 	$L__BB7_15;
$L__BB7_16:
	setp.eq.s32 	%p12, %r22, 0;
	@%p12 bra 	$L__BB7_24;
	setp.lt.u32 	%p13, %r22, 4;
	@%p13 bra 	$L__BB7_19;
	mul.wide.u32 	%rd135, %r448, 4;
	add.s64 	%rd136, %rd3, %rd135;
	ld.local.u32 	%r197, [%rd136];
	div.s32 	%r198, %r459, %r197;
	div.s32 	%r199, %r458, %r198;
	add.s64 	%rd137, %rd5, %rd135;
	st.local.u32 	[%rd137], %r199;
	mul.lo.s32 	%r200, %r199, %r198;
	sub.s32 	%r201, %r458, %r200;
	ld.local.u32 	%r202, [%rd136+4];
	div.s32 	%r203, %r198, %r202;
	div.s32 	%r204, %r201, %r203;
	st.local.u32 	[%rd137+4], %r204;
	mul.lo.s32 	%r205, %r204, %r203;
	sub.s32 	%r206, %r201, %r205;
	ld.local.u32 	%r207, [%rd136+8];
	div.s32 	%r208, %r203, %r207;
	div.s32 	%r209, %r206, %r208;
	st.local.u32 	[%rd137+8], %r209;
	mul.lo.s32 	%r210, %r209, %r208;
	sub.s32 	%r211, %r206, %r210;
	ld.local.u32 	%r212, [%rd136+12];
	div.s32 	%r459, %r208, %r212;
	div.s32 	%r213, %r211, %r459;
	st.local.u32 	[%rd137+12], %r213;
	mul.lo.s32 	%r214, %r213, %r459;
	sub.s32 	%r458, %r211, %r214;
	add.s32 	%r448, %r448, 4;
$L__BB7_19:
	and.b32  	%r36, %r6, 3;
	setp.eq.s32 	%p14, %r36, 0;
	@%p14 bra 	$L__BB7_24;
	setp.eq.s32 	%p15, %r36, 1;
	@%p15 bra 	$L__BB7_22;
	mul.wide.u32 	%rd138, %r448, 4;
	add.s64 	%rd139, %rd3, %rd138;
	ld.local.u32 	%r215, [%rd139];
	div.s32 	%r216, %r459, %r215;
	div.s32 	%r217, %r458, %r216;
	add.s64 	%rd140, %rd5, %rd138;
	st.local.u32 	[%rd140], %r217;
	mul.lo.s32 	%r218, %r217, %r216;
	sub.s32 	%r219, %r458, %r218;
	ld.local.u32 	%r220, [%rd139+4];
	div.s32 	%r459, %r216, %r220;
	div.s32 	%r221, %r219, %r459;
	st.local.u32 	[%rd140+4], %r221;
	mul.lo.s32 	%r222, %r221, %r459;
	sub.s32 	%r458, %r219, %r222;
	add.s32 	%r448, %r448, 2;
$L__BB7_22:
	and.b32  	%r223, %r108, 1;
	setp.eq.b32 	%p16, %r223, 1;
	not.pred 	%p17, %p16;
	@%p17 bra 	$L__BB7_24;
	mul.wide.u32 	%rd141, %r448, 4;
	add.s64 	%rd142, %rd3, %rd141;
	ld.local.u32 	%r224, [%rd142];
	div.s32 	%r225, %r459, %r224;
	div.s32 	%r226, %r458, %r225;
	add.s64 	%rd143, %rd5, %rd141;
	st.local.u32 	[%rd143], %r226;
$L__BB7_24:
	mov.b32 	%r461, 0;
	@%p2 bra 	$L__BB7_27;
	and.b32  	%r461, %r6, -16;
	neg.s32 	%r460, %r461;
	add.s64 	%rd193, %rd5, 32;
	add.s64 	%rd192, %rd4, 32;
	add.s64 	%rd191, %rd3, 32;
$L__BB7_26:
	.pragma "nounroll";
	ld.local.v2.u32 	{%r229, %r230}, [%rd193+-32];
	st.local.v2.u32 	[%rd192+-32], {%r229, %r230};
	st.local.v2.u32 	[%rd191+-32], {%r229, %r230};
	ld.local.v2.u32 	{%r231, %r232}, [%rd193+-24];
	st.local.v2.u32 	[%rd192+-24], {%r231, %r232};
	st.local.v2.u32 	[%rd191+-24], {%r231, %r232};
	ld.local.v2.u32 	{%r233, %r234}, [%rd193+-16];
	st.local.v2.u32 	[%rd192+-16], {%r233, %r234};
	st.local.v2.u32 	[%rd191+-16], {%r233, %r234};
	ld.local.v2.u32 	{%r235, %r236}, [%rd193+-8];
	st.local.v2.u32 	[%rd192+-8], {%r235, %r236};
	st.local.v2.u32 	[%rd191+-8], {%r235, %r236};
	ld.local.v2.u32 	{%r237, %r238}, [%rd193];
	st.local.v2.u32 	[%rd192], {%r237, %r238};
	st.local.v2.u32 	[%rd191], {%r237, %r238};
	ld.local.v2.u32 	{%r239, %r240}, [%rd193+8];
	st.local.v2.u32 	[%rd192+8], {%r239, %r240};
	st.local.v2.u32 	[%rd191+8], {%r239, %r240};
	ld.local.v2.u32 	{%r241, %r242}, [%rd193+16];
	st.local.v2.u32 	[%rd192+16], {%r241, %r242};
	st.local.v2.u32 	[%rd191+16], {%r241, %r242};
	ld.local.v2.u32 	{%r243, %r244}, [%rd193+24];
	st.local.v2.u32 	[%rd192+24], {%r243, %r244};
	st.local.v2.u32 	[%rd191+24], {%r243, %r244};
	add.s32 	%r460, %r460, 16;
	add.s64 	%rd193, %rd193, 64;
	add.s64 	%rd192, %rd192, 64;
	add.s64 	%rd191, %rd191, 64;
	setp.ne.s32 	%p19, %r460, 0;
	@%p19 bra 	$L__BB7_26;
$L__BB7_27:
	@%p4 bra 	$L__BB7_36;
	setp.lt.u32 	%p21, %r10, 8;
	@%p21 bra 	$L__BB7_30;
	mul.wide.u32 	%rd144, %r461, 4;
	add.s64 	%rd145, %rd5, %rd144;
	ld.local.u32 	%r245, [%rd145];
	add.s64 	%rd146, %rd4, %rd144;
	st.local.u32 	[%rd146], %r245;
	add.s64 	%rd147, %rd3, %rd144;
	st.local.u32 	[%rd147], %r245;
	ld.local.u32 	%r246, [%rd145+4];
	st.local.u32 	[%rd146+4], %r246;
	st.local.u32 	[%rd147+4], %r246;
	ld.local.u32 	%r247, [%rd145+8];
	st.local.u32 	[%rd146+8], %r247;
	st.local.u32 	[%rd147+8], %r247;
	ld.local.u32 	%r248, [%rd145+12];
	st.local.u32 	[%rd146+12], %r248;
	st.local.u32 	[%rd147+12], %r248;
	ld.local.u32 	%r249, [%rd145+16];
	st.local.u32 	[%rd146+16], %r249;
	st.local.u32 	[%rd147+16], %r249;
	ld.local.u32 	%r250, [%rd145+20];
	st.local.u32 	[%rd146+20], %r250;
	st.local.u32 	[%rd147+20], %r250;
	ld.local.u32 	%r251, [%rd145+24];
	st.local.u32 	[%rd146+24], %r251;
	st.local.u32 	[%rd147+24], %r251;
	ld.local.u32 	%r252, [%rd145+28];
	st.local.u32 	[%rd146+28], %r252;
	st.local.u32 	[%rd147+28], %r252;
	add.s32 	%r461, %r461, 8;
$L__BB7_30:
	@%p12 bra 	$L__BB7_36;
	and.b32  	%r57, %r6, 3;
	setp.lt.u32 	%p23, %r22, 4;
	@%p23 bra 	$L__BB7_33;
	mul.wide.u32 	%rd148, %r461, 4;
	add.s64 	%rd149, %rd5, %rd148;
	ld.local.u32 	%r253, [%rd149];
	add.s64 	%rd150, %rd4, %rd148;
	st.local.u32 	[%rd150], %r253;
	add.s64 	%rd151, %rd3, %rd148;
	st.local.u32 	[%rd151], %r253;
	ld.local.u32 	%r254, [%rd149+4];
	st.local.u32 	[%rd150+4], %r254;
	st.local.u32 	[%rd151+4], %r254;
	ld.local.u32 	%r255, [%rd149+8];
	st.local.u32 	[%rd150+8], %r255;
	st.local.u32 	[%rd151+8], %r255;
	ld.local.u32 	%r256, [%rd149+12];
	st.local.u32 	[%rd150+12], %r256;
	st.local.u32 	[%rd151+12], %r256;
	add.s32 	%r461, %r461, 4;
$L__BB7_33:
	setp.eq.s32 	%p24, %r57, 0;
	@%p24 bra 	$L__BB7_36;
	mul.wide.u32 	%rd152, %r461, 4;
	add.s64 	%rd196, %rd3, %rd152;
	add.s64 	%rd195, %rd4, %rd152;
	add.s64 	%rd194, %rd5, %rd152;
	neg.s32 	%r464, %r57;
$L__BB7_35:
	.pragma "nounroll";
	ld.local.u32 	%r257, [%rd194];
	st.local.u32 	[%rd195], %r257;
	st.local.u32 	[%rd196], %r257;
	add.s64 	%rd196, %rd196, 4;
	add.s64 	%rd195, %rd195, 4;
	add.s64 	%rd194, %rd194, 4;
	add.s32 	%r464, %r464, 1;
	setp.ne.s32 	%p25, %r464, 0;
	@%p25 bra 	$L__BB7_35;
$L__BB7_36:
	ld.param.u64 	%rd184, [_Z14transposeNaivePfPKfPKiS3_S3_iii_param_4];
	cvta.to.global.u64 	%rd153, %rd184;
	mul.wide.s32 	%rd154, %r108, 4;
	add.s64 	%rd155, %rd4, %rd154;
	st.local.u32 	[%rd155+-8], %r2;
	add.s64 	%rd156, %rd3, %rd154;
	st.local.u32 	[%rd156+-8], %r2;
	st.local.u32 	[%rd155+-4], %r1;
	st.local.u32 	[%rd156+-4], %r1;
	ld.global.u32 	%r63, [%rd153+4];
	mul.wide.s32 	%rd157, %r63, 4;
	add.s64 	%rd158, %rd3, %rd157;
	ld.local.u32 	%r259, [%rd158];
	ld.global.u32 	%r64, [%rd153];
	mul.wide.s32 	%rd159, %r64, 4;
	add.s64 	%rd160, %rd4, %rd159;
	st.local.u32 	[%rd160], %r259;
	add.s64 	%rd161, %rd3, %rd159;
	ld.local.u32 	%r260, [%rd161];
	add.s64 	%rd162, %rd4, %rd157;
	st.local.u32 	[%rd162], %r260;
	mad.lo.s32 	%r261, %r7, %r3, %r2;
	mad.lo.s32 	%r65, %r261, %r5, %r1;
	setp.lt.s32 	%p26, %r108, 1;
	mov.b32 	%r483, 0;
	@%p26 bra 	$L__BB7_49;
	and.b32  	%r66, %r108, 15;
	setp.lt.u32 	%p27, %r108, 16;
	mov.b32 	%r473, 0;
	mov.u32 	%r483, %r473;
	@%p27 bra 	$L__BB7_40;
	and.b32  	%r473, %r108, 2147483632;
	neg.s32 	%r465, %r473;
	add.s64 	%rd198, %rd1, 32;
	add.s64 	%rd197, %rd4, 32;
	mov.b32 	%r483, 0;
$L__BB7_39:
	.pragma "nounroll";
	ld.global.u32 	%r265, [%rd198+-32];
	div.s32 	%r266, %r470, %r265;
	ld.local.v2.u32 	{%r267, %r268}, [%rd197+-32];
	mad.lo.s32 	%r269, %r267, %r266, %r483;
	ld.global.u32 	%r270, [%rd198+-28];
	div.s32 	%r271, %r266, %r270;
	mad.lo.s32 	%r272, %r268, %r271, %r269;
	ld.global.u32 	%r273, [%rd198+-24];
	div.s32 	%r274, %r271, %r273;
	ld.local.v2.u32 	{%r275, %r276}, [%rd197+-24];
	mad.lo.s32 	%r277, %r275, %r274, %r272;
	ld.global.u32 	%r278, [%rd198+-20];
	div.s32 	%r279, %r274, %r278;
	mad.lo.s32 	%r280, %r276, %r279, %r277;
	ld.global.u32 	%r281, [%rd198+-16];
	div.s32 	%r282, %r279, %r281;
	ld.local.v2.u32 	{%r283, %r284}, [%rd197+-16];
	mad.lo.s32 	%r285, %r283, %r282, %r280;
	ld.global.u32 	%r286, [%rd198+-12];
	div.s32 	%r287, %r282, %r286;
	mad.lo.s32 	%r288, %r284, %r287, %r285;
	ld.global.u32 	%r289, [%rd198+-8];
	div.s32 	%r290, %r287, %r289;
	ld.local.v2.u32 	{%r291, %r292}, [%rd197+-8];
	mad.lo.s32 	%r293, %r291, %r290, %r288;
	ld.global.u32 	%r294, [%rd198+-4];
	div.s32 	%r295, %r290, %r294;
	mad.lo.s32 	%r296, %r292, %r295, %r293;
	ld.global.u32 	%r297, [%rd198];
	div.s32 	%r298, %r295, %r297;
	ld.local.v2.u32 	{%r299, %r300}, [%rd197];
	mad.lo.s32 	%r301, %r299, %r298, %r296;
	ld.global.u32 	%r302, [%rd198+4];
	div.s32 	%r303, %r298, %r302;
	mad.lo.s32 	%r304, %r300, %r303, %r301;
	ld.global.u32 	%r305, [%rd198+8];
	div.s32 	%r306, %r303, %r305;
	ld.local.v2.u32 	{%r307, %r308}, [%rd197+8];
	mad.lo.s32 	%r309, %r307, %r306, %r304;
	ld.global.u32 	%r310, [%rd198+12];
	div.s32 	%r311, %r306, %r310;
	mad.lo.s32 	%r312, %r308, %r311, %r309;
	ld.global.u32 	%r313, [%rd198+16];
	div.s32 	%r314, %r311, %r313;
	ld.local.v2.u32 	{%r315, %r316}, [%rd197+16];
	mad.lo.s32 	%r317, %r315, %r314, %r312;
	ld.global.u32 	%r318, [%rd198+20];
	div.s32 	%r319, %r314, %r318;
	mad.lo.s32 	%r320, %r316, %r319, %r317;
	ld.global.u32 	%r321, [%rd198+24];
	div.s32 	%r322, %r319, %r321;
	ld.local.v2.u32 	{%r323, %r324}, [%rd197+24];
	mad.lo.s32 	%r325, %r323, %r322, %r320;
	ld.global.u32 	%r326, [%rd198+28];
	div.s32 	%r470, %r322, %r326;
	mad.lo.s32 	%r483, %r324, %r470, %r325;
	add.s32 	%r465, %r465, 16;
	add.s64 	%rd198, %rd198, 64;
	add.s64 	%rd197, %rd197, 64;
	setp.ne.s32 	%p28, %r465, 0;
	@%p28 bra 	$L__BB7_39;
$L__BB7_40:
	setp.eq.s32 	%p29, %r66, 0;
	@%p29 bra 	$L__BB7_49;
	and.b32  	%r79, %r108, 7;
	setp.lt.u32 	%p30, %r66, 8;
	@%p30 bra 	$L__BB7_43;
	mul.wide.u32 	%rd163, %r473, 4;
	add.s64 	%rd164, %rd1, %rd163;
	ld.global.u32 	%r328, [%rd164];
	div.s32 	%r329, %r470, %r328;
	add.s64 	%rd165, %rd4, %rd163;
	ld.local.u32 	%r330, [%rd165];
	mad.lo.s32 	%r331, %r330, %r329, %r483;
	ld.global.u32 	%r332, [%rd164+4];
	div.s32 	%r333, %r329, %r332;
	ld.local.u32 	%r334, [%rd165+4];
	mad.lo.s32 	%r335, %r334, %r333, %r331;
	ld.global.u32 	%r336, [%rd164+8];
	div.s32 	%r337, %r333, %r336;
	ld.local.u32 	%r338, [%rd165+8];
	mad.lo.s32 	%r339, %r338, %r337, %r335;
	ld.global.u32 	%r340, [%rd164+12];
	div.s32 	%r341, %r337, %r340;
	ld.local.u32 	%r342, [%rd165+12];
	mad.lo.s32 	%r343, %r342, %r341, %r339;
	ld.global.u32 	%r344, [%rd164+16];
	div.s32 	%r345, %r341, %r344;
	ld.local.u32 	%r346, [%rd165+16];
	mad.lo.s32 	%r347, %r346, %r345, %r343;
	ld.global.u32 	%r348, [%rd164+20];
	div.s32 	%r349, %r345, %r348;
	ld.local.u32 	%r350, [%rd165+20];
	mad.lo.s32 	%r351, %r350, %r349, %r347;
	ld.global.u32 	%r352, [%rd164+24];
	div.s32 	%r353, %r349, %r352;
	ld.local.u32 	%r354, [%rd165+24];
	mad.lo.s32 	%r355, %r354, %r353, %r351;
	ld.global.u32 	%r356, [%rd164+28];
	div.s32 	%r470, %r353, %r356;
	ld.local.u32 	%r357, [%rd165+28];
	mad.lo.s32 	%r483, %r357, %r470, %r355;
	add.s32 	%r473, %r473, 8;
$L__BB7_43:
	setp.eq.s32 	%p31, %r79, 0;
	@%p31 bra 	$L__BB7_49;
	and.b32  	%r87, %r108, 3;
	setp.lt.u32 	%p32, %r79, 4;
	@%p32 bra 	$L__BB7_46;
	mul.wide.u32 	%rd166, %r473, 4;
	add.s64 	%rd167, %rd1, %rd166;
	ld.global.u32 	%r359, [%rd167];
	div.s32 	%r360, %r470, %r359;
	add.s64 	%rd168, %rd4, %rd166;
	ld.local.u32 	%r361, [%rd168];
	mad.lo.s32 	%r362, %r361, %r360, %r483;
	ld.global.u32 	%r363, [%rd167+4];
	div.s32 	%r364, %r360, %r363;
	ld.local.u32 	%r365, [%rd168+4];
	mad.lo.s32 	%r366, %r365, %r364, %r362;
	ld.global.u32 	%r367, [%rd167+8];
	div.s32 	%r368, %r364, %r367;
	ld.local.u32 	%r369, [%rd168+8];
	mad.lo.s32 	%r370, %r369, %r368, %r366;
	ld.global.u32 	%r371, [%rd167+12];
	div.s32 	%r470, %r368, %r371;
	ld.local.u32 	%r372, [%rd168+12];
	mad.lo.s32 	%r483, %r372, %r470, %r370;
	add.s32 	%r473, %r473, 4;
$L__BB7_46:
	setp.eq.s32 	%p33, %r87, 0;
	@%p33 bra 	$L__BB7_49;
	mul.wide.u32 	%rd169, %r473, 4;
	add.s64 	%rd200, %rd4, %rd169;
	add.s64 	%rd199, %rd1, %rd169;
	neg.s32 	%r480, %r87;
$L__BB7_48:
	.pragma "nounroll";
	ld.global.u32 	%r373, [%rd199];
	div.s32 	%r470, %r470, %r373;
	ld.local.u32 	%r374, [%rd200];
	mad.lo.s32 	%r483, %r374, %r470, %r483;
	add.s64 	%rd200, %rd200, 4;
	add.s64 	%rd199, %rd199, 4;
	add.s32 	%r480, %r480, 1;
	setp.ne.s32 	%p34, %r480, 0;
	@%p34 bra 	$L__BB7_48;
$L__BB7_49:
	setp.eq.s32 	%p35, %r63, %r4;
	setp.eq.s32 	%p36, %r64, %r6;
	and.pred  	%p37, %p35, %p36;
	mov.b32 	%r484, 1;
	@%p37 bra 	$L__BB7_54;
	setp.ne.s32 	%p38, %r63, %r4;
	@%p38 bra 	$L__BB7_52;
	mul.wide.s32 	%rd172, %r64, 4;
	add.s64 	%rd173, %rd2, %rd172;
	ld.global.u32 	%r484, [%rd173];
	bra.uni 	$L__BB7_54;
$L__BB7_52:
	setp.ne.s32 	%p39, %r63, %r6;
	mov.u32 	%r484, %r5;
	@%p39 bra 	$L__BB7_54;
	mul.wide.s32 	%rd170, %r64, 4;
	add.s64 	%rd171, %rd2, %rd170;
	ld.global.u32 	%r376, [%rd171];
	mul.lo.s32 	%r377, %r376, %r110;
	mul.lo.s32 	%r484, %r377, %r5;
$L__BB7_54:
	setp.lt.s32 	%p40, %r108, 1;
	@%p40 bra 	$L__BB7_58;
	mov.b32 	%r485, 0;
	bra.uni 	$L__BB7_57;
$L__BB7_56:
	add.s32 	%r485, %r485, 1;
	setp.eq.s32 	%p42, %r485, %r108;
	@%p42 bra 	$L__BB7_58;
$L__BB7_57:
	mul.wide.u32 	%rd174, %r485, 4;
	add.s64 	%rd175, %rd3, %rd174;
	ld.local.u32 	%r379, [%rd175];
	add.s64 	%rd176, %rd2, %rd174;
	ld.global.u32 	%r380, [%rd176];
	setp.lt.s32 	%p41, %r379, %r380;
	@%p41 bra 	$L__BB7_56;
	bra.uni 	$L__BB7_91;
$L__BB7_58:
	setp.ge.s32 	%p43, %r2, %r7;
	@%p43 bra 	$L__BB7_91;
	ld.param.u64 	%rd183, [_Z14transposeNaivePfPKfPKiS3_S3_iii_param_0];
	cvta.to.global.u64 	%rd177, %rd120;
	mul.wide.s32 	%rd178, %r65, 4;
	add.s64 	%rd55, %rd177, %rd178;
	ld.global.f32 	%f1, [%rd55];
	cvta.to.global.u64 	%rd179, %rd183;
	mul.wide.s32 	%rd180, %r483, 4;
	add.s64 	%rd56, %rd179, %rd180;
	st.global.f32 	[%rd56], %f1;
	add.s32 	%r381, %r2, 1;
	ld.global.u32 	%r382, [%rd6+-8];
	setp.ge.s32 	%p44, %r381, %r382;
	@%p44 bra 	$L__BB7_91;
	mul.wide.s32 	%rd57, %r5, 4;
	add.s64 	%rd58, %rd55, %rd57;
	ld.global.f32 	%f2, [%rd58];
	mul.wide.s32 	%rd59, %r484, 4;
	add.s64 	%rd60, %rd56, %rd59;
	st.global.f32 	[%rd60], %f2;
	add.s32 	%r383, %r2, 2;
	ld.global.u32 	%r384, [%rd6+-8];
	setp.ge.s32 	%p45, %r383, %r384;
	@%p45 bra 	$L__BB7_91;
	add.s64 	%rd61, %rd58, %rd57;
	ld.global.f32 	%f3, [%rd61];
	add.s64 	%rd62, %rd60, %rd59;
	st.global.f32 	[%rd62], %f3;
	add.s32 	%r385, %r2, 3;
	ld.global.u32 	%r386, [%rd6+-8];
	setp.ge.s32 	%p46, %r385, %r386;
	@%p46 bra 	$L__BB7_91;
	add.s64 	%rd63, %rd61, %rd57;
	ld.global.f32 	%f4, [%rd63];
	add.s64 	%rd64, %rd62, %rd59;
	st.global.f32 	[%rd64], %f4;
	add.s32 	%r387, %r2, 4;
	ld.global.u32 	%r388, [%rd6+-8];
	setp.ge.s32 	%p47, %r387, %r388;
	@%p47 bra 	$L__BB7_91;
	add.s64 	%rd65, %rd63, %rd57;
	ld.global.f32 	%f5, [%rd65];
	add.s64 	%rd66, %rd64, %rd59;
	st.global.f32 	[%rd66], %f5;
	add.s32 	%r389, %r2, 5;
	ld.global.u32 	%r390, [%rd6+-8];
	setp.ge.s32 	%p48, %r389, %r390;
	@%p48 bra 	$L__BB7_91;
	add.s64 	%rd67, %rd65, %rd57;
	ld.global.f32 	%f6, [%rd67];
	add.s64 	%rd68, %rd66, %rd59;
	st.global.f32 	[%rd68], %f6;
	add.s32 	%r391, %r2, 6;
	ld.global.u32 	%r392, [%rd6+-8];
	setp.ge.s32 	%p49, %r391, %r392;
	@%p49 bra 	$L__BB7_91;
	add.s64 	%rd69, %rd67, %rd57;
	ld.global.f32 	%f7, [%rd69];
	add.s64 	%rd70, %rd68, %rd59;
	st.global.f32 	[%rd70], %f7;
	add.s32 	%r393, %r2, 7;
	ld.global.u32 	%r394, [%rd6+-8];
	setp.ge.s32 	%p50, %r393, %r394;
	@%p50 bra 	$L__BB7_91;
	add.s64 	%rd71, %rd69, %rd57;
	ld.global.f32 	%f8, [%rd71];
	add.s64 	%rd72, %rd70, %rd59;
	st.global.f32 	[%rd72], %f8;
	add.s32 	%r395, %r2, 8;
	ld.global.u32 	%r396, [%rd6+-8];
	setp.ge.s32 	%p51, %r395, %r396;
	@%p51 bra 	$L__BB7_91;
	add.s64 	%rd73, %rd71, %rd57;
	ld.global.f32 	%f9, [%rd73];
	add.s64 	%rd74, %rd72, %rd59;
	st.global.f32 	[%rd74], %f9;
	add.s32 	%r397, %r2, 9;
	ld.global.u32 	%r398, [%rd6+-8];
	setp.ge.s32 	%p52, %r397, %r398;
	@%p52 bra 	$L__BB7_91;
	add.s64 	%rd75, %rd73, %rd57;
	ld.global.f32 	%f10, [%rd75];
	add.s64 	%rd76, %rd74, %rd59;
	st.global.f32 	[%rd76], %f10;
	add.s32 	%r399, %r2, 10;
	ld.global.u32 	%r400, [%rd6+-8];
	setp.ge.s32 	%p53, %r399, %r400;
	@%p53 bra 	$L__BB7_91;
	add.s64 	%rd77, %rd75, %rd57;
	ld.global.f32 	%f11, [%rd77];
	add.s64 	%rd78, %rd76, %rd59;
	st.global.f32 	[%rd78], %f11;
	add.s32 	%r401, %r2, 11;
	ld.global.u32 	%r402, [%rd6+-8];
	setp.ge.s32 	%p54, %r401, %r402;
	@%p54 bra 	$L__BB7_91;
	add.s64 	%rd79, %rd77, %rd57;
	ld.global.f32 	%f12, [%rd79];
	add.s64 	%rd80, %rd78, %rd59;
	st.global.f32 	[%rd80], %f12;
	add.s32 	%r403, %r2, 12;
	ld.global.u32 	%r404, [%rd6+-8];
	setp.ge.s32 	%p55, %r403, %r404;
	@%p55 bra 	$L__BB7_91;
	add.s64 	%rd81, %rd79, %rd57;
	ld.global.f32 	%f13, [%rd81];
	add.s64 	%rd82, %rd80, %rd59;
	st.global.f32 	[%rd82], %f13;
	add.s32 	%r405, %r2, 13;
	ld.global.u32 	%r406, [%rd6+-8];
	setp.ge.s32 	%p56, %r405, %r406;
	@%p56 bra 	$L__BB7_91;
	add.s64 	%rd83, %rd81, %rd57;
	ld.global.f32 	%f14, [%rd83];
	add.s64 	%rd84, %rd82, %rd59;
	st.global.f32 	[%rd84], %f14;
	add.s32 	%r407, %r2, 14;
	ld.global.u32 	%r408, [%rd6+-8];
	setp.ge.s32 	%p57, %r407, %r408;
	@%p57 bra 	$L__BB7_91;
	add.s64 	%rd85, %rd83, %rd57;
	ld.global.f32 	%f15, [%rd85];
	add.s64 	%rd86, %rd84, %rd59;
	st.global.f32 	[%rd86], %f15;
	add.s32 	%r409, %r2, 15;
	ld.global.u32 	%r410, [%rd6+-8];
	setp.ge.s32 	%p58, %r409, %r410;
	@%p58 bra 	$L__BB7_91;
	add.s64 	%rd87, %rd85, %rd57;
	ld.global.f32 	%f16, [%rd87];
	add.s64 	%rd88, %rd86, %rd59;
	st.global.f32 	[%rd88], %f16;
	add.s32 	%r411, %r2, 16;
	ld.global.u32 	%r412, [%rd6+-8];
	setp.ge.s32 	%p59, %r411, %r412;
	@%p59 bra 	$L__BB7_91;
	add.s64 	%rd89, %rd87, %rd57;
	ld.global.f32 	%f17, [%rd89];
	add.s64 	%rd90, %rd88, %rd59;
	st.global.f32 	[%rd90], %f17;
	add.s32 	%r413, %r2, 17;
	ld.global.u32 	%r414, [%rd6+-8];
	setp.ge.s32 	%p60, %r413, %r414;
	@%p60 bra 	$L__BB7_91;
	add.s64 	%rd91, %rd89, %rd57;
	ld.global.f32 	%f18, [%rd91];
	add.s64 	%rd92, %rd90, %rd59;
	st.global.f32 	[%rd92], %f18;
	add.s32 	%r415, %r2, 18;
	ld.global.u32 	%r416, [%rd6+-8];
	setp.ge.s32 	%p61, %r415, %r416;
	@%p61 bra 	$L__BB7_91;
	add.s64 	%rd93, %rd91, %rd57;
	ld.global.f32 	%f19, [%rd93];
	add.s64 	%rd94, %rd92, %rd59;
	st.global.f32 	[%rd94], %f19;
	add.s32 	%r417, %r2, 19;
	ld.global.u32 	%r418, [%rd6+-8];
	setp.ge.s32 	%p62, %r417, %r418;
	@%p62 bra 	$L__BB7_91;
	add.s64 	%rd95, %rd93, %rd57;
	ld.global.f32 	%f20, [%rd95];
	add.s64 	%rd96, %rd94, %rd59;
	st.global.f32 	[%rd96], %f20;
	add.s32 	%r419, %r2, 20;
	ld.global.u32 	%r420, [%rd6+-8];
	setp.ge.s32 	%p63, %r419, %r420;
	@%p63 bra 	$L__BB7_91;
	add.s64 	%rd97, %rd95, %rd57;
	ld.global.f32 	%f21, [%rd97];
	add.s64 	%rd98, %rd96, %rd59;
	st.global.f32 	[%rd98], %f21;
	add.s32 	%r421, %r2, 21;
	ld.global.u32 	%r422, [%rd6+-8];
	setp.ge.s32 	%p64, %r421, %r422;
	@%p64 bra 	$L__BB7_91;
	add.s64 	%rd99, %rd97, %rd57;
	ld.global.f32 	%f22, [%rd99];
	add.s64 	%rd100, %rd98, %rd59;
	st.global.f32 	[%rd100], %f22;
	add.s32 	%r423, %r2, 22;
	ld.global.u32 	%r424, [%rd6+-8];
	setp.ge.s32 	%p65, %r423, %r424;
	@%p65 bra 	$L__BB7_91;
	add.s64 	%rd101, %rd99, %rd57;
	ld.global.f32 	%f23, [%rd101];
	add.s64 	%rd102, %rd100, %rd59;
	st.global.f32 	[%rd102], %f23;
	add.s32 	%r425, %r2, 23;
	ld.global.u32 	%r426, [%rd6+-8];
	setp.ge.s32 	%p66, %r425, %r426;
	@%p66 bra 	$L__BB7_91;
	add.s64 	%rd103, %rd101, %rd57;
	ld.global.f32 	%f24, [%rd103];
	add.s64 	%rd104, %rd102, %rd59;
	st.global.f32 	[%rd104], %f24;
	add.s32 	%r427, %r2, 24;
	ld.global.u32 	%r428, [%rd6+-8];
	setp.ge.s32 	%p67, %r427, %r428;
	@%p67 bra 	$L__BB7_91;
	add.s64 	%rd105, %rd103, %rd57;
	ld.global.f32 	%f25, [%rd105];
	add.s64 	%rd106, %rd104, %rd59;
	st.global.f32 	[%rd106], %f25;
	add.s32 	%r429, %r2, 25;
	ld.global.u32 	%r430, [%rd6+-8];
	setp.ge.s32 	%p68, %r429, %r430;
	@%p68 bra 	$L__BB7_91;
	add.s64 	%rd107, %rd105, %rd57;
	ld.global.f32 	%f26, [%rd107];
	add.s64 	%rd108, %rd106, %rd59;
	st.global.f32 	[%rd108], %f26;
	add.s32 	%r431, %r2, 26;
	ld.global.u32 	%r432, [%rd6+-8];
	setp.ge.s32 	%p69, %r431, %r432;
	@%p69 bra 	$L__BB7_91;
	add.s64 	%rd109, %rd107, %rd57;
	ld.global.f32 	%f27, [%rd109];
	add.s64 	%rd110, %rd108, %rd59;
	st.global.f32 	[%rd110], %f27;
	add.s32 	%r433, %r2, 27;
	ld.global.u32 	%r434, [%rd6+-8];
	setp.ge.s32 	%p70, %r433, %r434;
	@%p70 bra 	$L__BB7_91;
	add.s64 	%rd111, %rd109, %rd57;
	ld.global.f32 	%f28, [%rd111];
	add.s64 	%rd112, %rd110, %rd59;
	st.global.f32 	[%rd112], %f28;
	add.s32 	%r435, %r2, 28;
	ld.global.u32 	%r436, [%rd6+-8];
	setp.ge.s32 	%p71, %r435, %r436;
	@%p71 bra 	$L__BB7_91;
	add.s64 	%rd113, %rd111, %rd57;
	ld.global.f32 	%f29, [%rd113];
	add.s64 	%rd114, %rd112, %rd59;
	st.global.f32 	[%rd114], %f29;
	add.s32 	%r437, %r2, 29;
	ld.global.u32 	%r438, [%rd6+-8];
	setp.ge.s32 	%p72, %r437, %r438;
	@%p72 bra 	$L__BB7_91;
	add.s64 	%rd115, %rd113, %rd57;
	ld.global.f32 	%f30, [%rd115];
	add.s64 	%rd116, %rd114, %rd59;
	st.global.f32 	[%rd116], %f30;
	add.s32 	%r439, %r2, 30;
	ld.global.u32 	%r440, [%rd6+-8];
	setp.ge.s32 	%p73, %r439, %r440;
	@%p73 bra 	$L__BB7_91;
	add.s64 	%rd117, %rd115, %rd57;
	ld.global.f32 	%f31, [%rd117];
	add.s64 	%rd118, %rd116, %rd59;
	st.global.f32 	[%rd118], %f31;
	add.s32 	%r441, %r2, 31;
	ld.global.u32 	%r442, [%rd6+-8];
	setp.ge.s32 	%p74, %r441, %r442;
	@%p74 bra 	$L__BB7_91;
	add.s64 	%rd181, %rd117, %rd57;
	ld.global.f32 	%f32, [%rd181];
	add.s64 	%rd182, %rd118, %rd59;
	st.global.f32 	[%rd182], %f32;
$L__BB7_91:
	ret;

}


// ===== COMPILED SASS (sm_100) =====

	.target	sm_100

	.elftype	@"ET_EXEC"


//--------------------- .note.nv.tkinfo           --------------------------
	.section	.note.nv.tkinfo,"",@"SHT_NOTE"
	.sectionflags	@"SHF_NOTE_NV_TKINFO"
	.tkinfo
        /*0018*/ 	.word	0x00000002
        /*0030*/ 	.string	""
        /*0030*/ 	.string	"ptxas"
        /*0030*/ 	.string	"Cuda compilation tools, release 13.0, V13.0.88"
        /*0030*/ 	.string	"Build cuda_13.0.r13.0/compiler.36424714_0"
        /*0030*/ 	.string	"-arch sm_100 -m 64 "



//--------------------- .note.nv.cuinfo           --------------------------
	.section	.note.nv.cuinfo,"",@"SHT_NOTE"
	.sectionflags	@"SHF_NOTE_NV_CUINFO"
        /*0018*/ 	.short	0x0002
        /*001a*/ 	.short	0x0064
        /*001c*/ 	.short	0x0082
	.zero		2


//--------------------- .nv.info                  --------------------------
	.section	.nv.info,"",@"SHT_CUDA_INFO"
	.align	4


	//----- nvinfo : EIATTR_REGCOUNT
	.align		4
        /*0000*/ 	.byte	0x04, 0x2f
        /*0002*/ 	.short	(.L_4 - .L_3)
	.align		4
.L_3:
        /*0004*/ 	.word	index@(_Z4copyPfPKfii)
        /*0008*/ 	.word	0x00000020


	//----- nvinfo : EIATTR_FRAME_SIZE
	.align		4
.L_4:
        /*000c*/ 	.byte	0x04, 0x11
        /*000e*/ 	.short	(.L_6 - .L_5)
	.align		4
.L_5:
        /*0010*/ 	.word	index@(_Z4copyPfPKfii)
        /*0014*/ 	.word	0x00000000


	//----- nvinfo : EIATTR_REGCOUNT
	.align		4
.L_6:
        /*0018*/ 	.byte	0x04, 0x2f
        /*001a*/ 	.short	(.L_8 - .L_7)
	.align		4
.L_7:
        /*001c*/ 	.word	index@(_Z13copySharedMemPfPKfii)
        /*0020*/ 	.word	0x00000020


	//----- nvinfo : EIATTR_FRAME_SIZE
	.align		4
.L_8:
        /*0024*/ 	.byte	0x04, 0x11
        /*0026*/ 	.short	(.L_10 - .L_9)
	.align		4
.L_9:
        /*0028*/ 	.word	index@(_Z13copySharedMemPfPKfii)
        /*002c*/ 	.word	0x00000000


	//----- nvinfo : EIATTR_REGCOUNT
	.align		4
.L_10:
        /*0030*/ 	.byte	0x04, 0x2f
        /*0032*/ 	.short	(.L_12 - .L_11)
	.align		4
.L_11:
        /*0034*/ 	.word	index@(_Z16transposeNaive3DPfPKfPKiS3_i)
        /*0038*/ 	.word	0x00000020


	//----- nvinfo : EIATTR_FRAME_SIZE
	.align		4
.L_12:
        /*003c*/ 	.byte	0x04, 0x11
        /*003e*/ 	.short	(.L_14 - .L_13)
	.align		4
.L_13:
        /*0040*/ 	.word	index@(_Z16transposeNaive3DPfPKfPKiS3_i)
        /*0044*/ 	.word	0x00000000


	//----- nvinfo : EIATTR_REGCOUNT
	.align		4
.L_14:
        /*0048*/ 	.byte	0x04, 0x2f
        /*004a*/ 	.short	(.L_16 - .L_15)
	.align		4
.L_15:
        /*004c*/ 	.word	index@(_Z18transposeCoalescedPfPKfii)
        /*0050*/ 	.word	0x00000020


	//----- nvinfo : EIATTR_FRAME_SIZE
	.align		4
.L_16:
        /*0054*/ 	.byte	0x04, 0x11
        /*0056*/ 	.short	(.L_18 - .L_17)
	.align		4
.L_17:
        /*0058*/ 	.word	index@(_Z18transposeCoalescedPfPKfii)
        /*005c*/ 	.word	0x00000000


	//----- nvinfo : EIATTR_REGCOUNT
	.align		4
.L_18:
        /*0060*/ 	.byte	0x04, 0x2f
        /*0062*/ 	.short	(.L_20 - .L_19)
	.align		4
.L_19:
        /*0064*/ 	.word	index@(_Z24transposeNoBankConflictsPfPKfii)
        /*0068*/ 	.word	0x00000020


	//----- nvinfo : EIATTR_FRAME_SIZE
	.align		4
.L_20:
        /*006c*/ 	.byte	0x04, 0x11
        /*006e*/ 	.short	(.L_22 - .L_21)
	.align		4
.L_21:
        /*0070*/ 	.word	index@(_Z24transposeNoBankConflictsPfPKfii)
        /*0074*/ 	.word	0x00000000


	//----- nvinfo : EIATTR_REGCOUNT
	.align		4
.L_22:
        /*0078*/ 	.byte	0x04, 0x2f
        /*007a*/ 	.short	(.L_24 - .L_23)
	.align		4
.L_23:
        /*007c*/ 	.word	index@(_Z16transposeInplacePfPKfPKiS3_i)
        /*0080*/ 	.word	0x00000028


	//----- nvinfo : EIATTR_FRAME_SIZE
	.align		4
.L_24:
        /*0084*/ 	.byte	0x04, 0x11
        /*0086*/ 	.short	(.L_26 - .L_25)
	.align		4
.L_25:
        /*0088*/ 	.word	index@(_Z16transposeInplacePfPKfPKiS3_i)
        /*008c*/ 	.word	0x00000000


	//----- nvinfo : EIATTR_REGCOUNT
	.align		4
.L_26:
        /*0090*/ 	.byte	0x04, 0x2f
        /*0092*/ 	.short	(.L_28 - .L_27)
	.align		4
.L_27:
        /*0094*/ 	.word	index@(_Z24transposeInplaceMultiDimPfPKfPKiS3_S3_iii)
        /*0098*/ 	.word	0x00000020


	//----- nvinfo : EIATTR_FRAME_SIZE
	.align		4
.L_28:
        /*009c*/ 	.byte	0x04, 0x11
        /*009e*/ 	.short	(.L_30 - .L_29)
	.align		4
.L_29:
        /*00a0*/ 	.word	index@(_Z24transposeInplaceMultiDimPfPKfPKiS3_S3_iii)
        /*00a4*/ 	.word	0x000000a0


	//----- nvinfo : EIATTR_REGCOUNT
	.align		4
.L_30:
        /*00a8*/ 	.byte	0x04, 0x2f
        /*00aa*/ 	.short	(.L_32 - .L_31)
	.align		4
.L_31:
        /*00ac*/ 	.word	index@(_Z14transposeNaivePfPKfPKiS3_S3_iii)
        /*00b0*/ 	.word	0x00000020


	//----- nvinfo : EIATTR_FRAME_SIZE
	.align		4
.L_32:
        /*00b4*/ 	.byte	0x04, 0x11
        /*00b6*/ 	.short	(.L_34 - .L_33)
	.align		4
.L_33:
        /*00b8*/ 	.word	index@(_Z14transposeNaivePfPKfPKiS3_S3_iii)
        /*00bc*/ 	.word	0x00000078


	//----- nvinfo : EIATTR_MIN_STACK_SIZE
	.align		4
.L_34:
        /*00c0*/ 	.byte	0x04, 0x12
        /*00c2*/ 	.short	(.L_36 - .L_35)
	.align		4
.L_35:
        /*00c4*/ 	.word	index@(_Z14transposeNaivePfPKfPKiS3_S3_iii)
        /*00c8*/ 	.word	0x00000078


	//----- nvinfo : EIATTR_MIN_STACK_SIZE
	.align		4
.L_36:
        /*00cc*/ 	.byte	0x04, 0x12
        /*00ce*/ 	.short	(.L_38 - .L_37)
	.align		4
.L_37:
        /*00d0*/ 	.word	index@(_Z24transposeInplaceMultiDimPfPKfPKiS3_S3_iii)
        /*00d4*/ 	.word	0x000000a0


	//----- nvinfo : EIATTR_MIN_STACK_SIZE
	.align		4
.L_38:
        /*00d8*/ 	.byte	0x04, 0x12
        /*00da*/ 	.short	(.L_40 - .L_39)
	.align		4
.L_39:
        /*00dc*/ 	.word	index@(_Z16transposeInplacePfPKfPKiS3_i)
        /*00e0*/ 	.word	0x00000000


	//----- nvinfo : EIATTR_MIN_STACK_SIZE
	.align		4
.L_40:
        /*00e4*/ 	.byte	0x04, 0x12
        /*00e6*/ 	.short	(.L_42 - .L_41)
	.align		4
.L_41:
        /*00e8*/ 	.word	index@(_Z24transposeNoBankConflictsPfPKfii)
        /*00ec*/ 	.word	0x00000000


	//----- nvinfo : EIATTR_MIN_STACK_SIZE
	.align		4
.L_42:
        /*00f0*/ 	.byte	0x04, 0x12
        /*00f2*/ 	.short	(.L_44 - .L_43)
	.align		4
.L_43:
        /*00f4*/ 	.word	index@(_Z18transposeCoalescedPfPKfii)
        /*00f8*/ 	.word	0x00000000


	//----- nvinfo : EIATTR_MIN_STACK_SIZE
	.align		4
.L_44:
        /*00fc*/ 	.byte	0x04, 0x12
        /*00fe*/ 	.short	(.L_46 - .L_45)
	.align		4
.L_45:
        /*0100*/ 	.word	index@(_Z16transposeNaive3DPfPKfPKiS3_i)
        /*0104*/ 	.word	0x00000000


	//----- nvinfo : EIATTR_MIN_STACK_SIZE
	.align		4
.L_46:
        /*0108*/ 	.byte	0x04, 0x12
        /*010a*/ 	.short	(.L_48 - .L_47)
	.align		4
.L_47:
        /*010c*/ 	.word	index@(_Z13copySharedMemPfPKfii)
        /*0110*/ 	.word	0x00000000


	//----- nvinfo : EIATTR_MIN_STACK_SIZE
	.align		4
.L_48:
        /*0114*/ 	.byte	0x04, 0x12
        /*0116*/ 	.short	(.L_50 - .L_49)
	.align		4
.L_49:
        /*0118*/ 	.word	index@(_Z4copyPfPKfii)
        /*011c*/ 	.word	0x00000000
.L_50:


//--------------------- .nv.compat                --------------------------
	.section	.nv.compat,"",@"SHT_CUDA_COMPAT_INFO"
	.align	4
        /*0000*/ 	.byte	0x02, 0x09, 0x00, 0x00, 0x02, 0x02, 0x01, 0x00, 0x02, 0x05, 0x05, 0x00, 0x03, 0x07, 0x01, 0x01
        /*0010*/ 	.byte	0x02, 0x03, 0x00, 0x00, 0x02, 0x06, 0x01, 0x00, 0x04, 0x0b, 0x08, 0x00, 0x09, 0x00, 0x00, 0x00
        /*0020*/ 	.byte	0x00, 0x00, 0x00, 0x00


//--------------------- .nv.info._Z14transposeNaivePfPKfPKiS3_S3_iii --------------------------
	.section	.nv.info._Z14transposeNaivePfPKfPKiS3_S3_iii,"",@"SHT_CUDA_INFO"
	.sectionflags	@""
	.align	4


	//----- nvinfo : EIATTR_CUDA_API_VERSION
	.align		4
        /*0000*/ 	.byte	0x04, 0x37
        /*0002*/ 	.short	(.L_52 - .L_51)
.L_51:
        /*0004*/ 	.word	0x00000082


	//----- nvinfo : EIATTR_KPARAM_INFO
	.align		4
.L_52:
        /*0008*/ 	.byte	0x04, 0x17
        /*000a*/ 	.short	(.L_54 - .L_53)
.L_53:
        /*000c*/ 	.word	0x00000000
        /*0010*/ 	.short	0x0007
        /*0012*/ 	.short	0x0030
        /*0014*/ 	.byte	0x00, 0xf0, 0x11, 0x00


	//----- nvinfo : EIATTR_KPARAM_INFO
	.align		4
.L_54:
        /*0018*/ 	.byte	0x04, 0x17
        /*001a*/ 	.short	(.L_56 - .L_55)
.L_55:
        /*001c*/ 	.word	0x00000000
        /*0020*/ 	.short	0x0006
        /*0022*/ 	.short	0x002c
        /*0024*/ 	.byte	0x00, 0xf0, 0x11, 0x00


	//----- nvinfo : EIATTR_KPARAM_INFO
	.align		4
.L_56:
        /*0028*/ 	.byte	0x04, 0x17
        /*002a*/ 	.short	(.L_58 - .L_57)
.L_57:
        /*002c*/ 	.word	0x00000000
        /*0030*/ 	.short	0x0005
        /*0032*/ 	.short	0x0028
        /*0034*/ 	.byte	0x00, 0xf0, 0x11, 0x00


	//----- nvinfo : EIATTR_KPARAM_INFO
	.align		4
.L_58:
        /*0038*/ 	.byte	0x04, 0x17
        /*003a*/ 	.short	(.L_60 - .L_59)
.L_59:
        /*003c*/ 	.word	0x00000000
        /*0040*/ 	.short	0x0004
        /*0042*/ 	.short	0x0020
        /*0044*/ 	.byte	0x00, 0xf5, 0x21, 0x00


	//----- nvinfo : EIATTR_KPARAM_INFO
	.align		4
.L_60:
        /*0048*/ 	.byte	0x04, 0x17
        /*004a*/ 	.short	(.L_62 - .L_61)
.L_61:
        /*004c*/ 	.word	0x00000000
        /*0050*/ 	.short	0x0003
        /*0052*/ 	.short	0x0018
        /*0054*/ 	.byte	0x00, 0xf5, 0x21, 0x00


	//----- nvinfo : EIATTR_KPARAM_INFO
	.align		4
.L_62:
        /*0058*/ 	.byte	0x04, 0x17
        /*005a*/ 	.short	(.L_64 - .L_63)
.L_63:
        /*005c*/ 	.word	0x00000000
        /*0060*/ 	.short	0x0002
        /*0062*/ 	.short	0x0010
        /*0064*/ 	.byte	0x00, 0xf5, 0x21, 0x00


	//----- nvinfo : EIATTR_KPARAM_INFO
	.align		4
.L_64:
        /*0068*/ 	.byte	0x04, 0x17
        /*006a*/ 	.short	(.L_66 - .L_65)
.L_65:
        /*006c*/ 	.word	0x00000000
        /*0070*/ 	.short	0x0001
        /*0072*/ 	.short	0x0008
        /*0074*/ 	.byte	0x00, 0xf5, 0x21, 0x00


	//----- nvinfo : EIATTR_KPARAM_INFO
	.align		4
.L_66:
        /*0078*/ 	.byte	0x04, 0x17
        /*007a*/ 	.short	(.L_68 - .L_67)
.L_67:
        /*007c*/ 	.word	0x00000000
        /*0080*/ 	.short	0x0000
        /*0082*/ 	.short	0x0000
        /*0084*/ 	.byte	0x00, 0xf5, 0x21, 0x00


	//----- nvinfo : EIATTR_SPARSE_MMA_MASK
	.align		4
.L_68:
        /*0088*/ 	.byte	0x03, 0x50
        /*008a*/ 	.short	0x0000


	//----- nvinfo : EIATTR_MAXREG_COUNT
	.align		4
        /*008c*/ 	.byte	0x03, 0x1b
        /*008e*/ 	.short	0x00ff


	//----- nvinfo : EIATTR_MERCURY_ISA_VERSION
	.align		4
        /*0090*/ 	.byte	0x03, 0x5f
        /*0092*/ 	.short	0x0101


	//----- nvinfo : EIATTR_VRC_CTA_INIT_COUNT
	.align		4
        /*0094*/ 	.byte	0x02, 0x4a
	.zero		1
	.zero		1


	//----- nvinfo : EIATTR_EXIT_INSTR_OFFSETS
	.align		4
        /*0098*/ 	.byte	0x04, 0x1c
        /*009a*/ 	.short	(.L_70 - .L_69)


	//   ....[0]....
.L_69:
        /*009c*/ 	.word	0x00007de0


	//   ....[1]....
        /*00a0*/ 	.word	0x00007e10


	//   ....[2]....
        /*00a4*/ 	.word	0x00007eb0


	//   ....[3]....
        /*00a8*/ 	.word	0x00007f30


	//   ....[4]....
        /*00ac*/ 	.word	0x00007fb0


	//   ....[5]....
        /*00b0*/ 	.word	0x00008030


	//   ....[6]....
        /*00b4*/ 	.word	0x000080b0


	//   ....[7]....
        /*00b8*/ 	.word	0x00008130


	//   ....[8]....
        /*00bc*/ 	.word	0x000081b0


	//   ....[9]....
        /*00c0*/ 	.word	0x00008230


	//   ....[10]....
        /*00c4*/ 	.word	0x000082b0


	//   ....[11]....
        /*00c8*/ 	.word	0x00008330


	//   ....[12]....
        /*00cc*/ 	.word	0x000083b0


	//   ....[13]....
        /*00d0*/ 	.word	0x00008430


	//   ....[14]....
        /*00d4*/ 	.word	0x000084b0


	//   ....[15]....
        /*00d8*/ 	.word	0x00008530


	//   ....[16]....
        /*00dc*/ 	.word	0x000085b0


	//   ....[17]....
        /*00e0*/ 	.word	0x00008630


	//   ....[18]....
        /*00e4*/ 	.word	0x000086b0


	//   ....[19]....
        /*00e8*/ 	.word	0x00008730


	//   ....[20]....
        /*00ec*/ 	.word	0x000087b0


	//   ....[21]....
        /*00f0*/ 	.word	0x00008830


	//   ....[22]....
        /*00f4*/ 	.word	0x000088b0


	//   ....[23]....
        /*00f8*/ 	.word	0x00008930


	//   ....[24]....
        /*00fc*/ 	.word	0x000089b0


	//   ....[25]....
        /*0100*/ 	.word	0x00008a30


	//   ....[26]....
        /*0104*/ 	.word	0x00008ab0


	//   ....[27]....
        /*0108*/ 	.word	0x00008b30


	//   ....[28]....
        /*010c*/ 	.word	0x00008bb0


	//   ....[29]....
        /*0110*/ 	.word	0x00008c30


	//   ....[30]....
        /*0114*/ 	.word	0x00008cb0


	//   ....[31]....
        /*0118*/ 	.word	0x00008d30


	//   ....[32]....
        /*011c*/ 	.word	0x00008db0


	//   ....[33]....
        /*0120*/ 	.word	0x00008e00


	//----- nvinfo : EIATTR_CBANK_PARAM_SIZE
	.align		4
.L_70:
        /*0124*/ 	.byte	0x03, 0x19
        /*0126*/ 	.short	0x0034


	//----- nvinfo : EIATTR_PARAM_CBANK
	.align		4
        /*0128*/ 	.byte	0x04, 0x0a
        /*012a*/ 	.short	(.L_72 - .L_71)
	.align		4
.L_71:
        /*012c*/ 	.word	index@(.nv.constant0._Z14transposeNaivePfPKfPKiS3_S3_iii)
        /*0130*/ 	.short	0x0380
        /*0132*/ 	.short	0x0034


	//----- nvinfo : EIATTR_SW_WAR
	.align		4
.L_72:
        /*0134*/ 	.byte	0x04, 0x36
        /*0136*/ 	.short	(.L_74 - .L_73)
.L_73:
        /*0138*/ 	.word	0x00000008
.L_74:


//--------------------- .nv.info._Z24transposeInplaceMultiDimPfPKfPKiS3_S3_iii --------------------------
	.section	.nv.info._Z24transposeInplaceMultiDimPfPKfPKiS3_S3_iii,"",@"SHT_CUDA_INFO"
	.sectionflags	@""
	.align	4


	//----- nvinfo : EIATTR_CUDA_API_VERSION
	.align		4
        /*0000*/ 	.byte	0x04, 0x37
        /*0002*/ 	.short	(.L_76 - .L_75)
.L_75:
        /*0004*/ 	.word	0x00000082


	//----- nvinfo : EIATTR_KPARAM_INFO
	.align		4
.L_76:
        /*0008*/ 	.byte	0x04, 0x17
        /*000a*/ 	.short	(.L_78 - .L_77)
.L_77:
        /*000c*/ 	.word	0x00000000
        /*0010*/ 	.short	0x0007
        /*0012*/ 	.short	0x0030
        /*0014*/ 	.byte	0x00, 0xf0, 0x11, 0x00


	//----- nvinfo : EIATTR_KPARAM_INFO
	.align		4
.L_78:
        /*0018*/ 	.byte	0x04, 0x17
        /*001a*/ 	.short	(.L_80 - .L_79)
.L_79:
        /*001c*/ 	.word	0x00000000
        /*0020*/ 	.short	0x0006
        /*0022*/ 	.short	0x002c
        /*0024*/ 	.byte	0x00, 0xf0, 0x11, 0x00


	//----- nvinfo : EIATTR_KPARAM_INFO
	.align		4
.L_80:
        /*0028*/ 	.byte	0x04, 0x17
        /*002a*/ 	.short	(.L_82 - .L_81)
.L_81:
        /*002c*/ 	.word	0x00000000
        /*0030*/ 	.short	0x0005
        /*0032*/ 	.short	0x0028
        /*0034*/ 	.byte	0x00, 0xf0, 0x11, 0x00


	//----- nvinfo : EIATTR_KPARAM_INFO
	.align		4
.L_82:
        /*0038*/ 	.byte	0x04, 0x17
        /*003a*/ 	.short	(.L_84 - .L_83)
.L_83:
        /*003c*/ 	.word	0x00000000
        /*0040*/ 	.short	0x0004
        /*0042*/ 	.short	0x0020
        /*0044*/ 	.byte	0x00, 0xf5, 0x21, 0x00


	//----- nvinfo : EIATTR_KPARAM_INFO
	.align		4
.L_84:
        /*0048*/ 	.byte	0x04, 0x17
        /*004a*/ 	.short	(.L_86 - .L_85)
.L_85:
        /*004c*/ 	.word	0x00000000
        /*0050*/ 	.short	0x0003
        /*0052*/ 	.short	0x0018
        /*0054*/ 	.byte	0x00, 0xf5, 0x21, 0x00


	//----- nvinfo : EIATTR_KPARAM_INFO
	.align		4
.L_86:
        /*0058*/ 	.byte	0x04, 0x17
        /*005a*/ 	.short	(.L_88 - .L_87)
.L_87:
        /*005c*/ 	.word	0x00000000
        /*0060*/ 	.short	0x0002
        /*0062*/ 	.short	0x0010
        /*0064*/ 	.byte	0x00, 0xf5, 0x21, 0x00


	//----- nvinfo : EIATTR_KPARAM_INFO
	.align		4
.L_88:
        /*0068*/ 	.byte	0x04, 0x17
        /*006a*/ 	.short	(.L_90 - .L_89)
.L_89:
        /*006c*/ 	.word	0x00000000
        /*0070*/ 	.short	0x0001
        /*0072*/ 	.short	0x0008
        /*0074*/ 	.byte	0x00, 0xf5, 0x21, 0x00


	//----- nvinfo : EIATTR_KPARAM_INFO
	.align		4
.L_90:
        /*0078*/ 	.byte	0x04, 0x17
        /*007a*/ 	.short	(.L_92 - .L_91)
.L_91:
        /*007c*/ 	.word	0x00000000
        /*0080*/ 	.short	0x0000
        /*0082*/ 	.short	0x0000
        /*0084*/ 	.byte	0x00, 0xf5, 0x21, 0x00


	//----- nvinfo : EIATTR_SPARSE_MMA_MASK
	.align		4
.L_92:
        /*0088*/ 	.byte	0x03, 0x50
        /*008a*/ 	.short	0x0000


	//----- nvinfo : EIATTR_MAXREG_COUNT
	.align		4
        /*008c*/ 	.byte	0x03, 0x1b
        /*008e*/ 	.short	0x00ff


	//----- nvinfo : EIATTR_NUM_BARRIERS
	.align		4
        /*0090*/ 	.byte	0x02, 0x4c
        /*0092*/ 	.byte	0x01
	.zero		1


	//----- nvinfo : EIATTR_MERCURY_ISA_VERSION
	.align		4
        /*0094*/ 	.byte	0x03, 0x5f
        /*0096*/ 	.short	0x0101


	//----- nvinfo : EIATTR_VRC_CTA_INIT_COUNT
	.align		4
        /*0098*/ 	.byte	0x02, 0x4a
	.zero		1
	.zero		1


	//----- nvinfo : EIATTR_EXIT_INSTR_OFFSETS
	.align		4
        /*009c*/ 	.byte	0x04, 0x1c
        /*009e*/ 	.short	(.L_94 - .L_93)


	//   ....[0]....
.L_93:
        /*00a0*/ 	.word	0x00005c90


	//   ....[1]....
        /*00a4*/ 	.word	0x00005cd0


	//   ....[2]....
        /*00a8*/ 	.word	0x00005dd0


	//   ....[3]....
        /*00ac*/ 	.word	0x00005e70


	//   ....[4]....
        /*00b0*/ 	.word	0x00005f10


	//   ....[5]....
        /*00b4*/ 	.word	0x00005fb0


	//   ....[6]....
        /*00b8*/ 	.word	0x00006050


	//   ....[7]....
        /*00bc*/ 	.word	0x000060f0


	//   ....[8]....
        /*00c0*/ 	.word	0x00006190


	//   ....[9]....
        /*00c4*/ 	.word	0x00006230


	//   ....[10]....
        /*00c8*/ 	.word	0x000062d0


	//   ....[11]....
        /*00cc*/ 	.word	0x00006370


	//   ....[12]....
        /*00d0*/ 	.word	0x00006410


	//   ....[13]....
        /*00d4*/ 	.word	0x000064b0


	//   ....[14]....
        /*00d8*/ 	.word	0x00006550


	//   ....[15]....
        /*00dc*/ 	.word	0x000065f0


	//   ....[16]....
        /*00e0*/ 	.word	0x00006690


	//   ....[17]....
        /*00e4*/ 	.word	0x00006730


	//   ....[18]....
        /*00e8*/ 	.word	0x000067e0


	//   ....[19]....
        /*00ec*/ 	.word	0x00006880


	//   ....[20]....
        /*00f0*/ 	.word	0x00006920


	//   ....[21]....
        /*00f4*/ 	.word	0x000069c0


	//   ....[22]....
        /*00f8*/ 	.word	0x00006a60


	//   ....[23]....
        /*00fc*/ 	.word	0x00006b00


	//   ....[24]....
        /*0100*/ 	.word	0x00006ba0


	//   ....[25]....
        /*0104*/ 	.word	0x00006c40


	//   ....[26]....
        /*0108*/ 	.word	0x00006ce0


	//   ....[27]....
        /*010c*/ 	.word	0x00006d80


	//   ....[28]....
        /*0110*/ 	.word	0x00006e20


	//   ....[29]....
        /*0114*/ 	.word	0x00006ec0


	//   ....[30]....
        /*0118*/ 	.word	0x00006f60


	//   ....[31]....
        /*011c*/ 	.word	0x00007000


	//   ....[32]....
        /*0120*/ 	.word	0x000070a0


	//   ....[33]....
        /*0124*/ 	.word	0x00007110


	//   ....[34]....
        /*0128*/ 	.word	0x0000ea70


	//   ....[35]....
        /*012c*/ 	.word	0x0000eaa0


	//   ....[36]....
        /*0130*/ 	.word	0x0000eb40


	//   ....[37]....
        /*0134*/ 	.word	0x0000ebc0


	//   ....[38]....
        /*0138*/ 	.word	0x0000ec40


	//   ....[39]....
        /*013c*/ 	.word	0x0000ecc0


	//   ....[40]....
        /*0140*/ 	.word	0x0000ed40


	//   ....[41]....
        /*0144*/ 	.word	0x0000edc0


	//   ....[42]....
        /*0148*/ 	.word	0x0000ee40


	//   ....[43]....
        /*014c*/ 	.word	0x0000eec0


	//   ....[44]....
        /*0150*/ 	.word	0x0000ef40


	//   ....[45]....
        /*0154*/ 	.word	0x0000efc0


	//   ....[46]....
        /*0158*/ 	.word	0x0000f040


	//   ....[47]....
        /*015c*/ 	.word	0x0000f0c0


	//   ....[48]....
        /*0160*/ 	.word	0x0000f140


	//   ....[49]....
        /*0164*/ 	.word	0x0000f1c0


	//   ....[50]....
        /*0168*/ 	.word	0x0000f240


	//   ....[51]....
        /*016c*/ 	.word	0x0000f2c0


	//   ....[52]....
        /*0170*/ 	.word	0x0000f340


	//   ....[53]....
        /*0174*/ 	.word	0x0000f3c0


	//   ....[54]....
        /*0178*/ 	.word	0x0000f440


	//   ....[55]....
        /*017c*/ 	.word	0x0000f4c0


	//   ....[56]....
        /*0180*/ 	.word	0x0000f540


	//   ....[57]....
        /*0184*/ 	.word	0x0000f5c0


	//   ....[58]....
        /*0188*/ 	.word	0x0000f640


	//   ....[59]....
        /*018c*/ 	.word	0x0000f6c0


	//   ....[60]....
        /*0190*/ 	.word	0x0000f740


	//   ....[61]....
        /*0194*/ 	.word	0x0000f7c0


	//   ....[62]....
        /*0198*/ 	.word	0x0000f840


	//   ....[63]....
        /*019c*/ 	.word	0x0000f8c0


	//   ....[64]....
        /*01a0*/ 	.word	0x0000f940


	//   ....[65]....
        /*01a4*/ 	.word	0x0000f9c0


	//   ....[66]....
        /*01a8*/ 	.word	0x0000fa40


	//   ....[67]....
        /*01ac*/ 	.word	0x0000fa90


	//----- nvinfo : EIATTR_CRS_STACK_SIZE
	.align		4
.L_94:
        /*01b0*/ 	.byte	0x04, 0x1e
        /*01b2*/ 	.short	(.L_96 - .L_95)
.L_95:
        /*01b4*/ 	.word	0x00000000


	//----- nvinfo : EIATTR_CBANK_PARAM_SIZE
	.align		4
.L_96:
        /*01b8*/ 	.byte	0x03, 0x19
        /*01ba*/ 	.short	0x0034


	//----- nvinfo : EIATTR_PARAM_CBANK
	.align		4
        /*01bc*/ 	.byte	0x04, 0x0a
        /*01be*/ 	.short	(.L_98 - .L_97)
	.align		4
.L_97:
        /*01c0*/ 	.word	index@(.nv.constant0._Z24transposeInplaceMultiDimPfPKfPKiS3_S3_iii)
        /*01c4*/ 	.short	0x0380
        /*01c6*/ 	.short	0x0034


	//----- nvinfo : EIATTR_SW_WAR
	.align		4
.L_98:
        /*01c8*/ 	.byte	0x04, 0x36
        /*01ca*/ 	.short	(.L_100 - .L_99)
.L_99:
        /*01cc*/ 	.word	0x00000008
.L_100:


//--------------------- .nv.info._Z16transposeInplacePfPKfPKiS3_i --------------------------
	.section	.nv.info._Z16transposeInplacePfPKfPKiS3_i,"",@"SHT_CUDA_INFO"
	.sectionflags	@""
	.align	4


	//----- nvinfo : EIATTR_CUDA_API_VERSION
	.align		4
        /*0000*/ 	.byte	0x04, 0x37
        /*0002*/ 	.short	(.L_102 - .L_101)
.L_101:
        /*0004*/ 	.word	0x00000082


	//----- nvinfo : EIATTR_KPARAM_INFO
	.align		4
.L_102:
        /*0008*/ 	.byte	0x04, 0x17
        /*000a*/ 	.short	(.L_104 - .L_103)
.L_103:
        /*000c*/ 	.word	0x00000000
        /*0010*/ 	.short	0x0004
        /*0012*/ 	.short	0x0020
        /*0014*/ 	.byte	0x00, 0xf0, 0x11, 0x00


	//----- nvinfo : EIATTR_KPARAM_INFO
	.align		4
.L_104:
        /*0018*/ 	.byte	0x04, 0x17
        /*001a*/ 	.short	(.L_106 - .L_105)
.L_105:
        /*001c*/ 	.word	0x00000000
        /*0020*/ 	.short	0x0003
        /*0022*/ 	.short	0x0018
        /*0024*/ 	.byte	0x00, 0xf5, 0x21, 0x00


	//----- nvinfo : EIATTR_KPARAM_INFO
	.align		4
.L_106:
        /*0028*/ 	.byte	0x04, 0x17
        /*002a*/ 	.short	(.L_108 - .L_107)
.L_107:
        /*002c*/ 	.word	0x00000000
        /*0030*/ 	.short	0x0002
        /*0032*/ 	.short	0x0010
        /*0034*/ 	.byte	0x00, 0xf5, 0x21, 0x00


	//----- nvinfo : EIATTR_KPARAM_INFO
	.align		4
.L_108:
        /*0038*/ 	.byte	0x04, 0x17
        /*003a*/ 	.short	(.L_110 - .L_109)
.L_109:
        /*003c*/ 	.word	0x00000000
        /*0040*/ 	.short	0x0001
        /*0042*/ 	.short	0x0008
        /*0044*/ 	.byte	0x00, 0xf5, 0x21, 0x00


	//----- nvinfo : EIATTR_KPARAM_INFO
	.align		4
.L_110:
        /*0048*/ 	.byte	0x04, 0x17
        /*004a*/ 	.short	(.L_112 - .L_111)
.L_111:
        /*004c*/ 	.word	0x00000000
        /*0050*/ 	.short	0x0000
        /*0052*/ 	.short	0x0000
        /*0054*/ 	.byte	0x00, 0xf5, 0x21, 0x00


	//----- nvinfo : EIATTR_SPARSE_MMA_MASK
	.align		4
.L_112:
        /*0058*/ 	.byte	0x03, 0x50
        /*005a*/ 	.short	0x0000


	//----- nvinfo : EIATTR_MAXREG_COUNT
	.align		4
        /*005c*/ 	.byte	0x03, 0x1b
        /*005e*/ 	.short	0x00ff


	//----- nvinfo : EIATTR_NUM_BARRIERS
	.align		4
        /*0060*/ 	.byte	0x02, 0x4c
        /*0062*/ 	.byte	0x01
	.zero		1


	//----- nvinfo : EIATTR_EXTERNS
	.align		4
        /*0064*/ 	.byte	0x04, 0x0f
        /*0066*/ 	.short	(.L_114 - .L_113)


	//   ....[0]....
	.align		4
.L_113:
        /*0068*/ 	.word	index@(__assertfail)


	//----- nvinfo : EIATTR_MERCURY_ISA_VERSION
	.align		4
.L_114:
        /*006c*/ 	.byte	0x03, 0x5f
        /*006e*/ 	.short	0x0101


	//----- nvinfo : EIATTR_VRC_CTA_INIT_COUNT
	.align		4
        /*0070*/ 	.byte	0x02, 0x4a
	.zero		1
	.zero		1


	//----- nvinfo : EIATTR_SYSCALL_OFFSETS
	.align		4
        /*0074*/ 	.byte	0x04, 0x46
        /*0076*/ 	.short	(.L_116 - .L_115)


	//   ....[0]....
.L_115:
        /*0078*/ 	.word	0x000001b0


	//----- nvinfo : EIATTR_EXIT_INSTR_OFFSETS
	.align		4
.L_116:
        /*007c*/ 	.byte	0x04, 0x1c
        /*007e*/ 	.short	(.L_118 - .L_117)


	//   ....[0]....
.L_117:
        /*0080*/ 	.word	0x00003cb0


	//   ....[1]....
        /*0084*/ 	.word	0x00003ce0


	//   ....[2]....
        /*0088*/ 	.word	0x00003d20


	//   ....[3]....
        /*008c*/ 	.word	0x00004100


	//   ....[4]....
        /*0090*/ 	.word	0x00004260


	//----- nvinfo : EIATTR_CRS_STACK_SIZE
	.align		4
.L_118:
        /*0094*/ 	.byte	0x04, 0x1e
        /*0096*/ 	.short	(.L_120 - .L_119)
.L_119:
        /*0098*/ 	.word	0x00000000


	//----- nvinfo : EIATTR_CBANK_PARAM_SIZE
	.align		4
.L_120:
        /*009c*/ 	.byte	0x03, 0x19
        /*009e*/ 	.short	0x0024


	//----- nvinfo : EIATTR_PARAM_CBANK
	.align		4
        /*00a0*/ 	.byte	0x04, 0x0a
        /*00a2*/ 	.short	(.L_122 - .L_121)
	.align		4
.L_121:
        /*00a4*/ 	.word	index@(.nv.constant0._Z16transposeInplacePfPKfPKiS3_i)
        /*00a8*/ 	.short	0x0380
        /*00aa*/ 	.short	0x0024


	//----- nvinfo : EIATTR_SW_WAR
	.align		4
.L_122:
        /*00ac*/ 	.byte	0x04, 0x36
        /*00ae*/ 	.short	(.L_124 - .L_123)
.L_123:
        /*00b0*/ 	.word	0x00000008
.L_124:


//--------------------- .nv.info._Z24transposeNoBankConflictsPfPKfii --------------------------
	.section	.nv.info._Z24transposeNoBankConflictsPfPKfii,"",@"SHT_CUDA_INFO"
	.sectionflags	@""
	.align	4


	//----- nvinfo : EIATTR_CUDA_API_VERSION
	.align		4
        /*0000*/ 	.byte	0x04, 0x37
        /*0002*/ 	.short	(.L_126 - .L_125)
.L_125:
        /*0004*/ 	.word	0x00000082


	//----- nvinfo : EIATTR_KPARAM_INFO
	.align		4
.L_126:
        /*0008*/ 	.byte	0x04, 0x17
        /*000a*/ 	.short	(.L_128 - .L_127)
.L_127:
        /*000c*/ 	.word	0x00000000
        /*0010*/ 	.short	0x0003
        /*0012*/ 	.short	0x0014
        /*0014*/ 	.byte	0x00, 0xf0, 0x11, 0x00


	//----- nvinfo : EIATTR_KPARAM_INFO
	.align		4
.L_128:
        /*0018*/ 	.byte	0x04, 0x17
        /*001a*/ 	.short	(.L_130 - .L_129)
.L_129:
        /*001c*/ 	.word	0x00000000
        /*0020*/ 	.short	0x0002
        /*0022*/ 	.short	0x0010
        /*0024*/ 	.byte	0x00, 0xf0, 0x11, 0x00


	//----- nvinfo : EIATTR_KPARAM_INFO
	.align		4
.L_130:
        /*0028*/ 	.byte	0x04, 0x17
        /*002a*/ 	.short	(.L_132 - .L_131)
.L_131:
        /*002c*/ 	.word	0x00000000
        /*0030*/ 	.short	0x0001
        /*0032*/ 	.short	0x0008
        /*0034*/ 	.byte	0x00, 0xf5, 0x21, 0x00


	//----- nvinfo : EIATTR_KPARAM_INFO
	.align		4
.L_132:
        /*0038*/ 	.byte	0x04, 0x17
        /*003a*/ 	.short	(.L_134 - .L_133)
.L_133:
        /*003c*/ 	.word	0x00000000
        /*0040*/ 	.short	0x0000
        /*0042*/ 	.short	0x0000
        /*0044*/ 	.byte	0x00, 0xf5, 0x21, 0x00


	//----- nvinfo : EIATTR_SPARSE_MMA_MASK
	.align		4
.L_134:
        /*0048*/ 	.byte	0x03, 0x50
        /*004a*/ 	.short	0x0000


	//----- nvinfo : EIATTR_MAXREG_COUNT
	.align		4
        /*004c*/ 	.byte	0x03, 0x1b
        /*004e*/ 	.short	0x00ff


	//----- nvinfo : EIATTR_NUM_BARRIERS
	.align		4
        /*0050*/ 	.byte	0x02, 0x4c
        /*0052*/ 	.byte	0x01
	.zero		1


	//----- nvinfo : EIATTR_MERCURY_ISA_VERSION
	.align		4
        /*0054*/ 	.byte	0x03, 0x5f
        /*0056*/ 	.short	0x0101


	//----- nvinfo : EIATTR_VRC_CTA_INIT_COUNT
	.align		4
        /*0058*/ 	.byte	0x02, 0x4a
	.zero		1
	.zero		1


	//----- nvinfo : EIATTR_EXIT_INSTR_OFFSETS
	.align		4
        /*005c*/ 	.byte	0x04, 0x1c
        /*005e*/ 	.short	(.L_136 - .L_135)


	//   ....[0]....
.L_135:
        /*0060*/ 	.word	0x00000ba0


	//   ....[1]....
        /*0064*/ 	.word	0x000014e0


	//   ....[2]....
        /*0068*/ 	.word	0x00001620


	//----- nvinfo : EIATTR_CRS_STACK_SIZE
	.align		4
.L_136:
        /*006c*/ 	.byte	0x04, 0x1e
        /*006e*/ 	.short	(.L_138 - .L_137)
.L_137:
        /*0070*/ 	.word	0x00000000


	//----- nvinfo : EIATTR_CBANK_PARAM_SIZE
	.align		4
.L_138:
        /*0074*/ 	.byte	0x03, 0x19
        /*0076*/ 	.short	0x0018


	//----- nvinfo : EIATTR_PARAM_CBANK
	.align		4
        /*0078*/ 	.byte	0x04, 0x0a
        /*007a*/ 	.short	(.L_140 - .L_139)
	.align		4
.L_139:
        /*007c*/ 	.word	index@(.nv.constant0._Z24transposeNoBankConflictsPfPKfii)
        /*0080*/ 	.short	0x0380
        /*0082*/ 	.short	0x0018


	//----- nvinfo : EIATTR_SW_WAR
	.align		4
.L_140:
        /*0084*/ 	.byte	0x04, 0x36
        /*0086*/ 	.short	(.L_142 - .L_141)
.L_141:
        /*0088*/ 	.word	0x00000008
.L_142:


//--------------------- .nv.info._Z18transposeCoalescedPfPKfii --------------------------
	.section	.nv.info._Z18transposeCoalescedPfPKfii,"",@"SHT_CUDA_INFO"
	.sectionflags	@""
	.align	4


	//----- nvinfo : EIATTR_CUDA_API_VERSION
	.align		4
        /*0000*/ 	.byte	0x04, 0x37
        /*0002*/ 	.short	(.L_144 - .L_143)
.L_143:
        /*0004*/ 	.word	0x00000082


	//----- nvinfo : EIATTR_KPARAM_INFO
	.align		4
.L_144:
        /*0008*/ 	.byte	0x04, 0x17
        /*000a*/ 	.short	(.L_146 - .L_145)
.L_145:
        /*000c*/ 	.word	0x00000000
        /*0010*/ 	.short	0x0003
        /*0012*/ 	.short	0x0014
        /*0014*/ 	.byte	0x00, 0xf0, 0x11, 0x00


	//----- nvinfo : EIATTR_KPARAM_INFO
	.align		4
.L_146:
        /*0018*/ 	.byte	0x04, 0x17
        /*001a*/ 	.short	(.L_148 - .L_147)
.L_147:
        /*001c*/ 	.word	0x00000000
        /*0020*/ 	.short	0x0002
        /*0022*/ 	.short	0x0010
        /*0024*/ 	.byte	0x00, 0xf0, 0x11, 0x00


	//----- nvinfo : EIATTR_KPARAM_INFO
	.align		4
.L_148:
        /*0028*/ 	.byte	0x04, 0x17
        /*002a*/ 	.short	(.L_150 - .L_149)
.L_149:
        /*002c*/ 	.word	0x00000000
        /*0030*/ 	.short	0x0001
        /*0032*/ 	.short	0x0008
        /*0034*/ 	.byte	0x00, 0xf5, 0x21, 0x00


	//----- nvinfo : EIATTR_KPARAM_INFO
	.align		4
.L_150:
        /*0038*/ 	.byte	0x04, 0x17
        /*003a*/ 	.short	(.L_152 - .L_151)
.L_151:
        /*003c*/ 	.word	0x00000000
        /*0040*/ 	.short	0x0000
        /*0042*/ 	.short	0x0000
        /*0044*/ 	.byte	0x00, 0xf5, 0x21, 0x00


	//----- nvinfo : EIATTR_SPARSE_MMA_MASK
	.align		4
.L_152:
        /*0048*/ 	.byte	0x03, 0x50
        /*004a*/ 	.short	0x0000


	//----- nvinfo : EIATTR_MAXREG_COUNT
	.align		4
        /*004c*/ 	.byte	0x03, 0x1b
        /*004e*/ 	.short	0x00ff


	//----- nvinfo : EIATTR_NUM_BARRIERS
	.align		4
        /*0050*/ 	.byte	0x02, 0x4c
        /*0052*/ 	.byte	0x01
	.zero		1


	//----- nvinfo : EIATTR_MERCURY_ISA_VERSION
	.align		4
        /*0054*/ 	.byte	0x03, 0x5f
        /*0056*/ 	.short	0x0101


	//----- nvinfo : EIATTR_VRC_CTA_INIT_COUNT
	.align		4
        /*0058*/ 	.byte	0x02, 0x4a
	.zero		1
	.zero		1


	//----- nvinfo : EIATTR_EXIT_INSTR_OFFSETS
	.align		4
        /*005c*/ 	.byte	0x04, 0x1c
        /*005e*/ 	.short	(.L_154 - .L_153)


	//   ....[0]....
.L_153:
        /*0060*/ 	.word	0x00000ba0


	//   ....[1]....
        /*0064*/ 	.word	0x000014e0


	//   ....[2]....
        /*0068*/ 	.word	0x00001620


	//----- nvinfo : EIATTR_CRS_STACK_SIZE
	.align		4
.L_154:
        /*006c*/ 	.byte	0x04, 0x1e
        /*006e*/ 	.short	(.L_156 - .L_155)
.L_155:
        /*0070*/ 	.word	0x00000000


	//----- nvinfo : EIATTR_CBANK_PARAM_SIZE
	.align		4
.L_156:
        /*0074*/ 	.byte	0x03, 0x19
        /*0076*/ 	.short	0x0018


	//----- nvinfo : EIATTR_PARAM_CBANK
	.align		4
        /*0078*/ 	.byte	0x04, 0x0a
        /*007a*/ 	.short	(.L_158 - .L_157)
	.align		4
.L_157:
        /*007c*/ 	.word	index@(.nv.constant0._Z18transposeCoalescedPfPKfii)
        /*0080*/ 	.short	0x0380
        /*0082*/ 	.short	0x0018


	//----- nvinfo : EIATTR_SW_WAR
	.align		4
.L_158:
        /*0084*/ 	.byte	0x04, 0x36
        /*0086*/ 	.short	(.L_160 - .L_159)
.L_159:
        /*0088*/ 	.word	0x00000008
.L_160:


//--------------------- .nv.info._Z16transposeNaive3DPfPKfPKiS3_i --------------------------
	.section	.nv.info._Z16transposeNaive3DPfPKfPKiS3_i,"",@"SHT_CUDA_INFO"
	.sectionflags	@""
	.align	4


	//----- nvinfo : EIATTR_CUDA_API_VERSION
	.align		4
        /*0000*/ 	.byte	0x04, 0x37
        /*0002*/ 	.short	(.L_162 - .L_161)
.L_161:
        /*0004*/ 	.word	0x00000082


	//----- nvinfo : EIATTR_KPARAM_INFO
	.align		4
.L_162:
        /*0008*/ 	.byte	0x04, 0x17
        /*000a*/ 	.short	(.L_164 - .L_163)
.L_163:
        /*000c*/ 	.word	0x00000000
        /*0010*/ 	.short	0x0004
        /*0012*/ 	.short	0x0020
        /*0014*/ 	.byte	0x00, 0xf0, 0x11, 0x00


	//----- nvinfo : EIATTR_KPARAM_INFO
	.align		4
.L_164:
        /*0018*/ 	.byte	0x04, 0x17
        /*001a*/ 	.short	(.L_166 - .L_165)
.L_165:
        /*001c*/ 	.word	0x00000000
        /*0020*/ 	.short	0x0003
        /*0022*/ 	.short	0x0018
        /*0024*/ 	.byte	0x00, 0xf5, 0x21, 0x00


	//----- nvinfo : EIATTR_KPARAM_INFO
	.align		4
.L_166:
        /*0028*/ 	.byte	0x04, 0x17
        /*002a*/ 	.short	(.L_168 - .L_167)
.L_167:
        /*002c*/ 	.word	0x00000000
        /*0030*/ 	.short	0x0002
        /*0032*/ 	.short	0x0010
        /*0034*/ 	.byte	0x00, 0xf5, 0x21, 0x00


	//----- nvinfo : EIATTR_KPARAM_INFO
	.align		4
.L_168:
        /*0038*/ 	.byte	0x04, 0x17
        /*003a*/ 	.short	(.L_170 - .L_169)
.L_169:
        /*003c*/ 	.word	0x00000000
        /*0040*/ 	.short	0x0001
        /*0042*/ 	.short	0x0008
        /*0044*/ 	.byte	0x00, 0xf5, 0x21, 0x00


	//----- nvinfo : EIATTR_KPARAM_INFO
	.align		4
.L_170:
        /*0048*/ 	.byte	0x04, 0x17
        /*004a*/ 	.short	(.L_172 - .L_171)
.L_171:
        /*004c*/ 	.word	0x00000000
        /*0050*/ 	.short	0x0000
        /*0052*/ 	.short	0x0000
        /*0054*/ 	.byte	0x00, 0xf5, 0x21, 0x00


	//----- nvinfo : EIATTR_SPARSE_MMA_MASK
	.align		4
.L_172:
        /*0058*/ 	.byte	0x03, 0x50
        /*005a*/ 	.short	0x0000


	//----- nvinfo : EIATTR_MAXREG_COUNT
	.align		4
        /*005c*/ 	.byte	0x03, 0x1b
        /*005e*/ 	.short	0x00ff


	//----- nvinfo : EIATTR_MERCURY_ISA_VERSION
	.align		4
        /*0060*/ 	.byte	0x03, 0x5f
        /*0062*/ 	.short	0x0101


	//----- nvinfo : EIATTR_VRC_CTA_INIT_COUNT
	.align		4
        /*0064*/ 	.byte	0x02, 0x4a
	.zero		1
	.zero		1


	//----- nvinfo : EIATTR_EXIT_INSTR_OFFSETS
	.align		4
        /*0068*/ 	.byte	0x04, 0x1c
        /*006a*/ 	.short	(.L_174 - .L_173)


	//   ....[0]....
.L_173:
        /*006c*/ 	.word	0x00000b30


	//   ....[1]....
        /*0070*/ 	.word	0x00000b60


	//   ....[2]....
        /*0074*/ 	.word	0x00000ba0


	//   ....[3]....
        /*0078*/ 	.word	0x00000f80


	//   ....[4]....
        /*007c*/ 	.word	0x000010e0


	//----- nvinfo : EIATTR_CRS_STACK_SIZE
	.align		4
.L_174:
        /*0080*/ 	.byte	0x04, 0x1e
        /*0082*/ 	.short	(.L_176 - .L_175)
.L_175:
        /*0084*/ 	.word	0x00000000


	//----- nvinfo : EIATTR_CBANK_PARAM_SIZE
	.align		4
.L_176:
        /*0088*/ 	.byte	0x03, 0x19
        /*008a*/ 	.short	0x0024


	//----- nvinfo : EIATTR_PARAM_CBANK
	.align		4
        /*008c*/ 	.byte	0x04, 0x0a
        /*008e*/ 	.short	(.L_178 - .L_177)
	.align		4
.L_177:
        /*0090*/ 	.word	index@(.nv.constant0._Z16transposeNaive3DPfPKfPKiS3_i)
        /*0094*/ 	.short	0x0380
        /*0096*/ 	.short	0x0024


	//----- nvinfo : EIATTR_SW_WAR
	.align		4
.L_178:
        /*0098*/ 	.byte	0x04, 0x36
        /*009a*/ 	.short	(.L_180 - .L_179)
.L_179:
        /*009c*/ 	.word	0x00000008
.L_180:


//--------------------- .nv.info._Z13copySharedMemPfPKfii --------------------------
	.section	.nv.info._Z13copySharedMemPfPKfii,"",@"SHT_CUDA_INFO"
	.sectionflags	@""
	.align	4


	//----- nvinfo : EIATTR_CUDA_API_VERSION
	.align		4
        /*0000*/ 	.byte	0x04, 0x37
        /*0002*/ 	.short	(.L_182 - .L_181)
.L_181:
        /*0004*/ 	.word	0x00000082


	//----- nvinfo : EIATTR_KPARAM_INFO
	.align		4
.L_182:
        /*0008*/ 	.byte	0x04, 0x17
        /*000a*/ 	.short	(.L_184 - .L_183)
.L_183:
        /*000c*/ 	.word	0x00000000
        /*0010*/ 	.short	0x0003
        /*0012*/ 	.short	0x0014
        /*0014*/ 	.byte	0x00, 0xf0, 0x11, 0x00


	//----- nvinfo : EIATTR_KPARAM_INFO
	.align		4
.L_184:
        /*0018*/ 	.byte	0x04, 0x17
        /*001a*/ 	.short	(.L_186 - .L_185)
.L_185:
        /*001c*/ 	.word	0x00000000
        /*0020*/ 	.short	0x0002
        /*0022*/ 	.short	0x0010
        /*0024*/ 	.byte	0x00, 0xf0, 0x11, 0x00


	//----- nvinfo : EIATTR_KPARAM_INFO
	.align		4
.L_186:
        /*0028*/ 	.byte	0x04, 0x17
        /*002a*/ 	.short	(.L_188 - .L_187)
.L_187:
        /*002c*/ 	.word	0x00000000
        /*0030*/ 	.short	0x0001
        /*0032*/ 	.short	0x0008
        /*0034*/ 	.byte	0x00, 0xf5, 0x21, 0x00


	//----- nvinfo : EIATTR_KPARAM_INFO
	.align		4
.L_188:
        /*0038*/ 	.byte	0x04, 0x17
        /*003a*/ 	.short	(.L_190 - .L_189)
.L_189:
        /*003c*/ 	.word	0x00000000
        /*0040*/ 	.short	0x0000
        /*0042*/ 	.short	0x0000
        /*0044*/ 	.byte	0x00, 0xf5, 0x21, 0x00


	//----- nvinfo : EIATTR_SPARSE_MMA_MASK
	.align		4
.L_190:
        /*0048*/ 	.byte	0x03, 0x50
        /*004a*/ 	.short	0x0000


	//----- nvinfo : EIATTR_MAXREG_COUNT
	.align		4
        /*004c*/ 	.byte	0x03, 0x1b
        /*004e*/ 	.short	0x00ff


	//----- nvinfo : EIATTR_NUM_BARRIERS
	.align		4
        /*0050*/ 	.byte	0x02, 0x4c
        /*0052*/ 	.byte	0x01
	.zero		1


	//----- nvinfo : EIATTR_MERCURY_ISA_VERSION
	.align		4
        /*0054*/ 	.byte	0x03, 0x5f
        /*0056*/ 	.short	0x0101


	//----- nvinfo : EIATTR_VRC_CTA_INIT_COUNT
	.align		4
        /*0058*/ 	.byte	0x02, 0x4a
	.zero		1
	.zero		1


	//----- nvinfo : EIATTR_EXIT_INSTR_OFFSETS
	.align		4
        /*005c*/ 	.byte	0x04, 0x1c
        /*005e*/ 	.short	(.L_192 - .L_191)


	//   ....[0]....
.L_191:
        /*0060*/ 	.word	0x000000a0


	//   ....[1]....
        /*0064*/ 	.word	0x00001410


	//   ....[2]....
        /*0068*/ 	.word	0x00001550


	//----- nvinfo : EIATTR_CRS_STACK_SIZE
	.align		4
.L_192:
        /*006c*/ 	.byte	0x04, 0x1e
        /*006e*/ 	.short	(.L_194 - .L_193)
.L_193:
        /*0070*/ 	.word	0x00000000


	//----- nvinfo : EIATTR_CBANK_PARAM_SIZE
	.align		4
.L_194:
        /*0074*/ 	.byte	0x03, 0x19
        /*0076*/ 	.short	0x0018


	//----- nvinfo : EIATTR_PARAM_CBANK
	.align		4
        /*0078*/ 	.byte	0x04, 0x0a
        /*007a*/ 	.short	(.L_196 - .L_195)
	.align		4
.L_195:
        /*007c*/ 	.word	index@(.nv.constant0._Z13copySharedMemPfPKfii)
        /*0080*/ 	.short	0x0380
        /*0082*/ 	.short	0x0018


	//----- nvinfo : EIATTR_SW_WAR
	.align		4
.L_196:
        /*0084*/ 	.byte	0x04, 0x36
        /*0086*/ 	.short	(.L_198 - .L_197)
.L_197:
        /*0088*/ 	.word	0x00000008
.L_198:


//--------------------- .nv.info._Z4copyPfPKfii   --------------------------
	.section	.nv.info._Z4copyPfPKfii,"",@"SHT_CUDA_INFO"
	.sectionflags	@""
	.align	4


	//----- nvinfo : EIATTR_CUDA_API_VERSION
	.align		4
        /*0000*/ 	.byte	0x04, 0x37
        /*0002*/ 	.short	(.L_200 - .L_199)
.L_199:
        /*0004*/ 	.word	0x00000082


	//----- nvinfo : EIATTR_KPARAM_INFO
	.align		4
.L_200:
        /*0008*/ 	.byte	0x04, 0x17
        /*000a*/ 	.short	(.L_202 - .L_201)
.L_201:
        /*000c*/ 	.word	0x00000000
        /*0010*/ 	.short	0x0003
        /*0012*/ 	.short	0x0014
        /*0014*/ 	.byte	0x00, 0xf0, 0x11, 0x00


	//----- nvinfo : EIATTR_KPARAM_INFO
	.align		4
.L_202:
        /*0018*/ 	.byte	0x04, 0x17
        /*001a*/ 	.short	(.L_204 - .L_203)
.L_203:
        /*001c*/ 	.word	0x00000000
        /*0020*/ 	.short	0x0002
        /*0022*/ 	.short	0x0010
        /*0024*/ 	.byte	0x00, 0xf0, 0x11, 0x00


	//----- nvinfo : EIATTR_KPARAM_INFO
	.align		4
.L_204:
        /*0028*/ 	.byte	0x04, 0x17
        /*002a*/ 	.short	(.L_206 - .L_205)
.L_205:
        /*002c*/ 	.word	0x00000000
        /*0030*/ 	.short	0x0001
        /*0032*/ 	.short	0x0008
        /*0034*/ 	.byte	0x00, 0xf5, 0x21, 0x00


	//----- nvinfo : EIATTR_KPARAM_INFO
	.align		4
.L_206:
        /*0038*/ 	.byte	0x04, 0x17
        /*003a*/ 	.short	(.L_208 - .L_207)
.L_207:
        /*003c*/ 	.word	0x00000000
        /*0040*/ 	.short	0x0000
        /*0042*/ 	.short	0x0000
        /*0044*/ 	.byte	0x00, 0xf5, 0x21, 0x00


	//----- nvinfo : EIATTR_SPARSE_MMA_MASK
	.align		4
.L_208:
        /*0048*/ 	.byte	0x03, 0x50
        /*004a*/ 	.short	0x0000


	//----- nvinfo : EIATTR_MAXREG_COUNT
	.align		4
        /*004c*/ 	.byte	0x03, 0x1b
        /*004e*/ 	.short	0x00ff


	//----- nvinfo : EIATTR_MERCURY_ISA_VERSION
	.align		4
        /*0050*/ 	.byte	0x03, 0x5f
        /*0052*/ 	.short	0x0101


	//----- nvinfo : EIATTR_VRC_CTA_INIT_COUNT
	.align		4
        /*0054*/ 	.byte	0x02, 0x4a
	.zero		1
	.zero		1


	//----- nvinfo : EIATTR_EXIT_INSTR_OFFSETS
	.align		4
        /*0058*/ 	.byte	0x04, 0x1c
        /*005a*/ 	.short	(.L_210 - .L_209)


	//   ....[0]....
.L_209:
        /*005c*/ 	.word	0x000000a0


	//   ....[1]....
        /*0060*/ 	.word	0x00000320


	//   ....[2]....
        /*0064*/ 	.word	0x00000420


	//----- nvinfo : EIATTR_CRS_STACK_SIZE
	.align		4
.L_210:
        /*0068*/ 	.byte	0x04, 0x1e
        /*006a*/ 	.short	(.L_212 - .L_211)
.L_211:
        /*006c*/ 	.word	0x00000000


	//----- nvinfo : EIATTR_CBANK_PARAM_SIZE
	.align		4
.L_212:
        /*0070*/ 	.byte	0x03, 0x19
        /*0072*/ 	.short	0x0018


	//----- nvinfo : EIATTR_PARAM_CBANK
	.align		4
        /*0074*/ 	.byte	0x04, 0x0a
        /*0076*/ 	.short	(.L_214 - .L_213)
	.align		4
.L_213:
        /*0078*/ 	.word	index@(.nv.constant0._Z4copyPfPKfii)
        /*007c*/ 	.short	0x0380
        /*007e*/ 	.short	0x0018


	//----- nvinfo : EIATTR_SW_WAR
	.align		4
.L_214:
        /*0080*/ 	.byte	0x04, 0x36
        /*0082*/ 	.short	(.L_216 - .L_215)
.L_215:
        /*0084*/ 	.word	0x00000008
.L_216:


//--------------------- .nv.callgraph             --------------------------
	.section	.nv.callgraph,"",@"SHT_CUDA_CALLGRAPH"
	.align	4
	.sectionentsize	8
	.align		4
        /*0000*/ 	.word	0x00000000
	.align		4
        /*0004*/ 	.word	0xffffffff
	.align		4
        /*0008*/ 	.word	index@(_Z16transposeInplacePfPKfPKiS3_i)
	.align		4
        /*000c*/ 	.word	index@(__assertfail)
	.align		4
        /*0010*/ 	.word	0x00000000
	.align		4
        /*0014*/ 	.word	0xfffffffe
	.align		4
        /*0018*/ 	.word	0x00000000
	.align		4
        /*001c*/ 	.word	0xfffffffd
	.align		4
        /*0020*/ 	.word	0x00000000
	.align		4
        /*0024*/ 	.word	0xfffffffc


//--------------------- .nv.constant4             --------------------------
	.section	.nv.constant4,"a",@progbits
	.align	8
	.align		8
.nv.constant4:
        /*0000*/ 	.dword	__unnamed_1
	.align		8
        /*0008*/ 	.dword	$str
	.align		8
        /*0010*/ 	.dword	$str$1
	.align		8
        /*0018*/ 	.dword	__assertfail


//--------------------- .text._Z14transposeNaivePfPKfPKiS3_S3_iii --------------------------
	.section	.text._Z14transposeNaivePfPKfPKiS3_S3_iii,"ax",@progbits
	.align	128
        .global         _Z14transposeNaivePfPKfPKiS3_S3_iii
        .type           _Z14transposeNaivePfPKfPKiS3_S3_iii,@function
        .size           _Z14transposeNaivePfPKfPKiS3_S3_iii,(.L_x_222 - _Z14transposeNaivePfPKfPKiS3_S3_iii)
        .other          _Z14transposeNaivePfPKfPKiS3_S3_iii,@"STO_CUDA_ENTRY STV_DEFAULT"
_Z14transposeNaivePfPKfPKiS3_S3_iii:
.text._Z14transposeNaivePfPKfPKiS3_S3_iii:
[----:B------:R-:W0:Y:S08]  /*0000*/  LDC R1, c[0x0][0x37c] ;  /* 0x0000df00ff017b82 */ /* 0x000e300000000800 */
[----:B------:R-:W1:Y:S01]  /*0010*/  LDC.64 R18, c[0x0][0x390] ;  /* 0x0000e400ff127b82 */ /* 0x000e620000000a00 */
[----:B------:R-:W2:Y:S01]  /*0020*/  LDCU.64 UR6, c[0x0][0x358] ;  /* 0x00006b00ff0677ac */ /* 0x000ea20008000a00 */
[----:B0-----:R-:W-:-:S06]  /*0030*/  VIADD R1, R1, 0xffffff88 ;  /* 0xffffff8801017836 */ /* 0x001fcc0000000000 */
[----:B------:R-:W1:Y:S02]  /*0040*/  LDC.64 R6, c[0x0][0x3a8] ;  /* 0x0000ea00ff067b82 */ /* 0x000e640000000a00 */
[----:B-1----:R-:W-:-:S05]  /*0050*/  IMAD.WIDE R24, R6, 0x4, R18 ;  /* 0x0000000406187825 */ /* 0x002fca00078e0212 */
[----:B--2---:R-:W2:Y:S04]  /*0060*/  LDG.E R3, desc[UR6][R24.64+-0x4] ;  /* 0xfffffc0618037981 */ /* 0x004ea8000c1e1900 */
[----:B------:R-:W3:Y:S01]  /*0070*/  LDG.E R2, desc[UR6][R24.64+-0x8] ;  /* 0xfffff80618027981 */ /* 0x000ee2000c1e1900 */
[----:B------:R-:W0:Y:S01]  /*0080*/  LDCU UR8, c[0x0][0x370] ;  /* 0x00006e00ff0877ac */ /* 0x000e220008000800 */
[----:B------:R-:W1:Y:S01]  /*0090*/  LDC R0, c[0x0][0x374] ;  /* 0x0000dd00ff007b82 */ /* 0x000e620000000800 */
[----:B------:R-:W-:Y:S01]  /*00a0*/  IABS R15, R7 ;  /* 0x00000007000f7213 */ /* 0x000fe20000000000 */
[----:B------:R-:W4:Y:S06]  /*00b0*/  S2R R22, SR_TID.X ;  /* 0x0000000000167919 */ /* 0x000f2c0000002100 */
[----:B------:R-:W-:Y:S08]  /*00c0*/  S2UR UR4, SR_CTAID.X ;  /* 0x00000000000479c3 */ /* 0x000ff00000002500 */
[----:B------:R-:W0:Y:S01]  /*00d0*/  S2UR UR5, SR_CTAID.Y ;  /* 0x00000000000579c3 */ /* 0x000e220000002600 */
[----:B-1----:R-:W1:Y:S01]  /*00e0*/  I2F.U32.RP R5, R0 ;  /* 0x0000000000057306 */ /* 0x002e620000209000 */
[----:B------:R-:W-:-:S06]  /*00f0*/  ISETP.NE.U32.AND P2, PT, R0, RZ, PT ;  /* 0x000000ff0000720c */ /* 0x000fcc0003f45070 */
[----:B------:R-:W2:Y:S01]  /*0100*/  S2UR UR9, SR_CTAID.Z ;  /* 0x00000000000979c3 */ /* 0x000ea20000002700 */
[----:B-1----:R-:W1:Y:S01]  /*0110*/  MUFU.RCP R5, R5 ;  /* 0x0000000500057308 */ /* 0x002e620000001000 */
[----:B0-----:R-:W-:Y:S01]  /*0120*/  UIMAD UR4, UR8, UR5, UR4 ;  /* 0x00000005080472a4 */ /* 0x001fe2000f8e0204 */
[----:B-1----:R-:W-:-:S06]  /*0130*/  VIADD R8, R5, 0xffffffe ;  /* 0x0ffffffe05087836 */ /* 0x002fcc0000000000 */
[----:B------:R0:W1:Y:S02]  /*0140*/  F2I.FTZ.U32.TRUNC.NTZ R9, R8 ;  /* 0x0000000800097305 */ /* 0x000064000021f000 */
[----:B0-----:R-:W-:Y:S01]  /*0150*/  IMAD.MOV.U32 R8, RZ, RZ, RZ ;  /* 0x000000ffff087224 */ /* 0x001fe200078e00ff */
[----:B-1----:R-:W-:-:S05]  /*0160*/  IADD3 R5, PT, PT, RZ, -R9, RZ ;  /* 0x80000009ff057210 */ /* 0x002fca0007ffe0ff */
[----:B------:R-:W-:-:S04]  /*0170*/  IMAD R5, R5, R0, RZ ;  /* 0x0000000005057224 */ /* 0x000fc800078e02ff */
[----:B------:R-:W-:-:S06]  /*0180*/  IMAD.HI.U32 R9, R9, R5, R8 ;  /* 0x0000000509097227 */ /* 0x000fcc00078e0008 */
[----:B------:R-:W-:-:S04]  /*0190*/  IMAD.HI.U32 R9, R9, UR4, RZ ;  /* 0x0000000409097c27 */ /* 0x000fc8000f8e00ff */
[----:B------:R-:W-:-:S04]  /*01a0*/  IMAD.MOV R5, RZ, RZ, -R9 ;  /* 0x000000ffff057224 */ /* 0x000fc800078e0a09 */
[----:B------:R-:W-:-:S05]  /*01b0*/  IMAD R5, R0, R5, UR4 ;  /* 0x0000000400057e24 */ /* 0x000fca000f8e0205 */
[----:B------:R-:W-:-:S13]  /*01c0*/  ISETP.GE.U32.AND P0, PT, R5, R0, PT ;  /* 0x000000000500720c */ /* 0x000fda0003f06070 */
[----:B------:R-:W-:Y:S02]  /*01d0*/  @P0 IMAD.IADD R5, R5, 0x1, -R0 ;  /* 0x0000000105050824 */ /* 0x000fe400078e0a00 */
[----:B------:R-:W-:-:S03]  /*01e0*/  @P0 VIADD R9, R9, 0x1 ;  /* 0x0000000109090836 */ /* 0x000fc60000000000 */
[----:B------:R-:W-:-:S13]  /*01f0*/  ISETP.GE.U32.AND P1, PT, R5, R0, PT ;  /* 0x000000000500720c */ /* 0x000fda0003f26070 */
[----:B------:R-:W-:Y:S02]  /*0200*/  @P1 IADD3 R9, PT, PT, R9, 0x1, RZ ;  /* 0x0000000109091810 */ /* 0x000fe40007ffe0ff */
[----:B------:R-:W-:Y:S02]  /*0210*/  @!P2 LOP3.LUT R9, RZ, R0, RZ, 0x33, !PT ;  /* 0x00000000ff09a212 */ /* 0x000fe400078e33ff */
[-C--:B--2---:R-:W-:Y:S02]  /*0220*/  IABS R4, R3.reuse ;  /* 0x0000000300047213 */ /* 0x084fe40000000000 */
[----:B------:R-:W-:Y:S02]  /*0230*/  IABS R16, R3 ;  /* 0x0000000300107213 */ /* 0x000fe40000000000 */
[----:B------:R-:W0:Y:S01]  /*0240*/  I2F.RP R12, R4 ;  /* 0x00000004000c7306 */ /* 0x000e220000209400 */
[----:B---3--:R-:W-:Y:S02]  /*0250*/  IABS R8, R2 ;  /* 0x0000000200087213 */ /* 0x008fe40000000000 */
[----:B------:R-:W-:-:S02]  /*0260*/  LOP3.LUT R7, R3, R7, RZ, 0x3c, !PT ;  /* 0x0000000703077212 */ /* 0x000fc400078e3cff */
[----:B------:R-:W-:Y:S02]  /*0270*/  ISETP.NE.AND P1, PT, R3, RZ, PT ;  /* 0x000000ff0300720c */ /* 0x000fe40003f25270 */
[----:B------:R-:W-:Y:S01]  /*0280*/  ISETP.GE.AND P2, PT, R7, RZ, PT ;  /* 0x000000ff0700720c */ /* 0x000fe20003f46270 */
[----:B------:R-:W1:Y:S01]  /*0290*/  I2F.RP R14, R8 ;  /* 0x00000008000e7306 */ /* 0x000e620000209400 */
[----:B------:R-:W-:-:S04]  /*02a0*/  IMAD.MOV R7, RZ, RZ, -R9 ;  /* 0x000000ffff077224 */ /* 0x000fc800078e0a09 */
[----:B------:R-:W-:Y:S01]  /*02b0*/  IMAD R0, R0, R7, UR4 ;  /* 0x0000000400007e24 */ /* 0x000fe2000f8e0207 */
[----:B------:R-:W2:Y:S02]  /*02c0*/  LDCU UR4, c[0x0][0x3ac] ;  /* 0x00007580ff0477ac */ /* 0x000ea40008000800 */
[----:B0-----:R-:W0:Y:S01]  /*02d0*/  MUFU.RCP R12, R12 ;  /* 0x0000000c000c7308 */ /* 0x001e220000001000 */
[----:B------:R-:W-:-:S07]  /*02e0*/  IMAD.IADD R9, R9, 0x1, R0 ;  /* 0x0000000109097824 */ /* 0x000fce00078e0200 */
[----:B-1----:R-:W1:Y:S01]  /*02f0*/  MUFU.RCP R14, R14 ;  /* 0x0000000e000e7308 */ /* 0x002e620000001000 */
[----:B--2---:R-:W-:Y:S02]  /*0300*/  IMAD.U32 R23, RZ, RZ, UR4 ;  /* 0x00000004ff177e24 */ /* 0x004fe4000f8e00ff */
[----:B0-----:R-:W-:-:S05]  /*0310*/  VIADD R10, R12, 0xffffffe ;  /* 0x0ffffffe0c0a7836 */ /* 0x001fca0000000000 */
[----:B------:R-:W0:Y:S01]  /*0320*/  I2F.U32.RP R12, UR8 ;  /* 0x00000008000c7d06 */ /* 0x000e220008209000 */
[----:B-1----:R-:W-:-:S07]  /*0330*/  VIADD R5, R14, 0xffffffe ;  /* 0x0ffffffe0e057836 */ /* 0x002fce0000000000 */
[----:B------:R1:W2:Y:S08]  /*0340*/  F2I.FTZ.U32.TRUNC.NTZ R11, R10 ;  /* 0x0000000a000b7305 */ /* 0x0002b0000021f000 */
[----:B0-----:R-:W0:Y:S01]  /*0350*/  MUFU.RCP R12, R12 ;  /* 0x0000000c000c7308 */ /* 0x001e220000001000 */
[----:B-1----:R-:W-:Y:S02]  /*0360*/  HFMA2 R10, -RZ, RZ, 0, 0 ;  /* 0x00000000ff0a7431 */ /* 0x002fe400000001ff */
[----:B--2---:R-:W-:-:S05]  /*0370*/  IMAD.MOV R13, RZ, RZ, -R11 ;  /* 0x000000ffff0d7224 */ /* 0x004fca00078e0a0b */
[----:B------:R-:W-:Y:S01]  /*0380*/  F2I.FTZ.U32.TRUNC.NTZ R5, R5 ;  /* 0x0000000500057305 */ /* 0x000fe2000021f000 */
[----:B------:R-:W-:-:S04]  /*0390*/  IMAD R13, R13, R4, RZ ;  /* 0x000000040d0d7224 */ /* 0x000fc800078e02ff */
[----:B------:R-:W-:-:S04]  /*03a0*/  IMAD.HI.U32 R10, R11, R13, R10 ;  /* 0x0000000d0b0a7227 */ /* 0x000fc800078e000a */
[----:B------:R-:W-:Y:S02]  /*03b0*/  IMAD.MOV.U32 R13, RZ, RZ, R15 ;  /* 0x000000ffff0d7224 */ /* 0x000fe400078e000f */
[----:B------:R-:W-:Y:S02]  /*03c0*/  IMAD.MOV R11, RZ, RZ, -R16 ;  /* 0x000000ffff0b7224 */ /* 0x000fe400078e0a10 */
[----:B------:R-:W-:-:S04]  /*03d0*/  IMAD.HI.U32 R10, R10, R13, RZ ;  /* 0x0000000d0a0a7227 */ /* 0x000fc800078e00ff */
[----:B------:R-:W-:Y:S01]  /*03e0*/  IMAD R13, R10, R11, R13 ;  /* 0x0000000b0a0d7224 */ /* 0x000fe200078e020d */
[----:B0-----:R-:W-:-:S04]  /*03f0*/  IADD3 R11, PT, PT, R12, 0xffffffe, RZ ;  /* 0x0ffffffe0c0b7810 */ /* 0x001fc80007ffe0ff */
[----:B------:R-:W-:Y:S02]  /*0400*/  ISETP.GT.U32.AND P3, PT, R4, R13, PT ;  /* 0x0000000d0400720c */ /* 0x000fe40003f64070 */
[----:B------:R-:W0:Y:S11]  /*0410*/  F2I.FTZ.U32.TRUNC.NTZ R11, R11 ;  /* 0x0000000b000b7305 */ /* 0x000e36000021f000 */
[----:B------:R-:W-:-:S02]  /*0420*/  @!P3 IMAD.IADD R13, R13, 0x1, -R4 ;  /* 0x000000010d0db824 */ /* 0x000fc400078e0a04 */
[----:B------:R-:W-:-:S03]  /*0430*/  @!P3 VIADD R10, R10, 0x1 ;  /* 0x000000010a0ab836 */ /* 0x000fc60000000000 */
[----:B------:R-:W-:Y:S01]  /*0440*/  ISETP.GE.U32.AND P0, PT, R13, R4, PT ;  /* 0x000000040d00720c */ /* 0x000fe20003f06070 */
[----:B0-----:R-:W-:Y:S02]  /*0450*/  IMAD.MOV R13, RZ, RZ, -R11 ;  /* 0x000000ffff0d7224 */ /* 0x001fe400078e0a0b */
[----:B------:R-:W-:Y:S02]  /*0460*/  IMAD.MOV R4, RZ, RZ, -R5 ;  /* 0x000000ffff047224 */ /* 0x000fe400078e0a05 */
[----:B------:R-:W-:-:S08]  /*0470*/  IMAD R13, R13, UR8, RZ ;  /* 0x000000080d0d7c24 */ /* 0x000fd0000f8e02ff */
[----:B------:R-:W-:-:S05]  /*0480*/  @P0 IADD3 R10, PT, PT, R10, 0x1, RZ ;  /* 0x000000010a0a0810 */ /* 0x000fca0007ffe0ff */
[----:B------:R-:W-:Y:S02]  /*0490*/  IMAD.MOV.U32 R7, RZ, RZ, R10 ;  /* 0x000000ffff077224 */ /* 0x000fe400078e000a */
[----:B------:R-:W-:-:S03]  /*04a0*/  IMAD.MOV.U32 R10, RZ, RZ, RZ ;  /* 0x000000ffff0a7224 */ /* 0x000fc600078e00ff */
[----:B------:R-:W-:Y:S01]  /*04b0*/  @!P2 IADD3 R7, PT, PT, -R7, RZ, RZ ;  /* 0x000000ff0707a210 */ /* 0x000fe20007ffe1ff */
[----:B------:R-:W-:Y:S01]  /*04c0*/  IMAD.HI.U32 R10, R11, R13, R10 ;  /* 0x0000000d0b0a7227 */ /* 0x000fe200078e000a */
[----:B------:R-:W-:Y:S02]  /*04d0*/  @!P1 LOP3.LUT R7, RZ, R3, RZ, 0x33, !PT ;  /* 0x00000003ff079212 */ /* 0x000fe400078e33ff */
[-C--:B------:R-:W-:Y:S01]  /*04e0*/  IABS R13, R2.reuse ;  /* 0x00000002000d7213 */ /* 0x080fe20000000000 */
[----:B------:R-:W-:Y:S01]  /*04f0*/  IMAD.MOV.U32 R11, RZ, RZ, R4 ;  /* 0x000000ffff0b7224 */ /* 0x000fe200078e0004 */
[----:B------:R-:W-:Y:S01]  /*0500*/  IABS R12, R7 ;  /* 0x00000007000c7213 */ /* 0x000fe20000000000 */
[----:B------:R-:W-:Y:S01]  /*0510*/  IMAD.HI.U32 R10, R10, R9, RZ ;  /* 0x000000090a0a7227 */ /* 0x000fe200078e00ff */
[----:B------:R-:W-:Y:S02]  /*0520*/  ISETP.NE.U32.AND P1, PT, RZ, UR8, PT ;  /* 0x00000008ff007c0c */ /* 0x000fe4000bf25070 */
[----:B------:R-:W-:Y:S01]  /*0530*/  LOP3.LUT R7, R7, R2, RZ, 0x3c, !PT ;  /* 0x0000000207077212 */ /* 0x000fe200078e3cff */
[----:B------:R-:W-:-:S02]  /*0540*/  IMAD R11, R11, R8, RZ ;  /* 0x000000080b0b7224 */ /* 0x000fc400078e02ff */
[----:B------:R-:W-:Y:S01]  /*0550*/  IMAD.MOV.U32 R4, RZ, RZ, RZ ;  /* 0x000000ffff047224 */ /* 0x000fe200078e00ff */
[----:B------:R-:W-:Y:S01]  /*0560*/  ISETP.GE.AND P4, PT, R7, RZ, PT ;  /* 0x000000ff0700720c */ /* 0x000fe20003f86270 */
[----:B------:R-:W-:Y:S02]  /*0570*/  IMAD.MOV R10, RZ, RZ, -R10 ;  /* 0x000000ffff0a7224 */ /* 0x000fe400078e0a0a */
[----:B------:R-:W-:Y:S01]  /*0580*/  IMAD.HI.U32 R4, R5, R11, R4 ;  /* 0x0000000b05047227 */ /* 0x000fe200078e0004 */
[----:B------:R-:W-:-:S03]  /*0590*/  IADD3 R11, PT, PT, RZ, -R13, RZ ;  /* 0x8000000dff0b7210 */ /* 0x000fc60007ffe0ff */
[----:B------:R-:W-:Y:S02]  /*05a0*/  IMAD R9, R10, UR8, R9 ;  /* 0x000000080a097c24 */ /* 0x000fe4000f8e0209 */
[----:B------:R-:W-:-:S03]  /*05b0*/  IMAD.MOV.U32 R5, RZ, RZ, R12 ;  /* 0x000000ffff057224 */ /* 0x000fc600078e000c */
[----:B------:R-:W-:Y:S01]  /*05c0*/  ISETP.GE.U32.AND P0, PT, R9, UR8, PT ;  /* 0x0000000809007c0c */ /* 0x000fe2000bf06070 */
[----:B------:R-:W-:-:S04]  /*05d0*/  IMAD.HI.U32 R4, R4, R5, RZ ;  /* 0x0000000504047227 */ /* 0x000fc800078e00ff */
[----:B------:R-:W-:Y:S02]  /*05e0*/  IMAD R5, R4, R11, R5 ;  /* 0x0000000b04057224 */ /* 0x000fe400078e0205 */
[----:B------:R-:W0:Y:S03]  /*05f0*/  S2R R11, SR_TID.Y ;  /* 0x00000000000b7919 */ /* 0x000e260000002200 */
[----:B------:R-:W-:-:S03]  /*0600*/  ISETP.GT.U32.AND P3, PT, R8, R5, PT ;  /* 0x000000050800720c */ /* 0x000fc60003f64070 */
[----:B------:R-:W-:-:S05]  /*0610*/  @P0 VIADD R9, R9, -UR8 ;  /* 0x8000000809090c36 */ /* 0x000fca0008000000 */
[----:B------:R-:W-:-:S05]  /*0620*/  ISETP.GE.U32.AND P0, PT, R9, UR8, PT ;  /* 0x0000000809007c0c */ /* 0x000fca000bf06070 */
[----:B------:R-:W-:Y:S01]  /*0630*/  @!P3 IADD3 R5, PT, PT, R5, -R8, RZ ;  /* 0x800000080505b210 */ /* 0x000fe20007ffe0ff */
[----:B------:R-:W-:-:S03]  /*0640*/  @!P3 VIADD R4, R4, 0x1 ;  /* 0x000000010404b836 */ /* 0x000fc60000000000 */
[----:B------:R-:W-:Y:S01]  /*0650*/  ISETP.GE.U32.AND P2, PT, R5, R8, PT ;  /* 0x000000080500720c */ /* 0x000fe20003f46070 */
[----:B------:R-:W-:-:S03]  /*0660*/  VIADD R5, R6, 0xfffffffe ;  /* 0xfffffffe06057836 */ /* 0x000fc60000000000 */
[----:B------:R-:W-:Y:S01]  /*0670*/  @P0 VIADD R9, R9, -UR8 ;  /* 0x8000000809090c36 */ /* 0x000fe20008000000 */
[----:B------:R-:W-:Y:S02]  /*0680*/  @!P1 LOP3.LUT R9, RZ, UR8, RZ, 0x33, !PT ;  /* 0x00000008ff099c12 */ /* 0x000fe4000f8e33ff */
[----:B------:R-:W-:Y:S02]  /*0690*/  ISETP.GE.AND P1, PT, R6, 0x3, PT ;  /* 0x000000030600780c */ /* 0x000fe40003f26270 */
[----:B------:R-:W-:Y:S01]  /*06a0*/  ISETP.NE.AND P0, PT, R2, RZ, PT ;  /* 0x000000ff0200720c */ /* 0x000fe20003f05270 */
[----:B----4-:R-:W-:Y:S01]  /*06b0*/  IMAD R22, R9, 0x20, R22 ;  /* 0x0000002009167824 */ /* 0x010fe200078e0216 */
[----:B0-----:R-:W-:Y:S02]  /*06c0*/  LEA R0, R0, R11, 0x5 ;  /* 0x0000000b00007211 */ /* 0x001fe400078e28ff */
[----:B------:R-:W-:-:S04]  /*06d0*/  @P2 VIADD R4, R4, 0x1 ;  /* 0x0000000104042836 */ /* 0x000fc80000000000 */
[----:B------:R-:W-:Y:S01]  /*06e0*/  IMAD.MOV.U32 R12, RZ, RZ, R4 ;  /* 0x000000ffff0c7224 */ /* 0x000fe200078e0004 */
[----:B------:R-:W-:-:S03]  /*06f0*/  IADD3 R4, PT, PT, R1, 0x50, RZ ;  /* 0x0000005001047810 */ /* 0x000fc60007ffe0ff */
[----:B------:R-:W-:Y:S01]  /*0700*/  @!P4 IMAD.MOV R12, RZ, RZ, -R12 ;  /* 0x000000ffff0cc224 */ /* 0x000fe200078e0a0c */
[----:B------:R-:W-:Y:S01]  /*0710*/  @!P0 LOP3.LUT R12, RZ, R2, RZ, 0x33, !PT ;  /* 0x00000002ff0c8212 */ /* 0x000fe200078e33ff */
[----:B------:R-:W-:Y:S06]  /*0720*/  @!P1 BRA `(.L_x_0) ;  /* 0x0000003c00b09947 */ /* 0x000fec0003800000 */
[----:B------:R-:W-:Y:S01]  /*0730*/  VIADD R13, R6, 0xfffffffd ;  /* 0xfffffffd060d7836 */ /* 0x000fe20000000000 */
[----:B------:R-:W-:Y:S02]  /*0740*/  LOP3.LUT R6, R5, 0xf, RZ, 0xc0, !PT ;  /* 0x0000000f05067812 */ /* 0x000fe400078ec0ff */
[----:B------:R-:W-:Y:S02]  /*0750*/  MOV R17, RZ ;  /* 0x000000ff00117202 */ /* 0x000fe40000000f00 */
[----:B------:R-:W-:-:S13]  /*0760*/  ISETP.GE.U32.AND P0, PT, R13, 0xf, PT ;  /* 0x0000000f0d00780c */ /* 0x000fda0003f06070 */
[----:B------:R-:W-:Y:S05]  /*0770*/  @!P0 BRA `(.L_x_1) ;  /* 0x0000000000a08947 */ /* 0x000fea0003800000 */
[----:B------:R-:W0:Y:S01]  /*0780*/  LDCU.64 UR4, c[0x0][0x390] ;  /* 0x00007200ff0477ac */ /* 0x000e220008000a00 */
[----:B------:R-:W-:Y:S01]  /*0790*/  LOP3.LUT R17, R5, 0xfffffff0, RZ, 0xc0, !PT ;  /* 0xfffffff005117812 */ /* 0x000fe200078ec0ff */
[----:B------:R-:W-:-:S04]  /*07a0*/  VIADD R7, R1, 0x20 ;  /* 0x0000002001077836 */ /* 0x000fc80000000000 */
[----:B------:R-:W-:Y:S01]  /*07b0*/  IMAD.MOV R16, RZ, RZ, -R17 ;  /* 0x000000ffff107224 */ /* 0x000fe200078e0a11 */
[----:B0-----:R-:W-:-:S04]  /*07c0*/  UIADD3 UR4, UP0, UPT, UR4, 0x20, URZ ;  /* 0x0000002004047890 */ /* 0x001fc8000ff1e0ff */
[----:B------:R-:W-:Y:S02]  /*07d0*/  UIADD3.X UR5, UPT, UPT, URZ, UR5, URZ, UP0, !UPT ;  /* 0x00000005ff057290 */ /* 0x000fe400087fe4ff */
[----:B------:R-:W-:-:S04]  /*07e0*/  IMAD.U32 R26, RZ, RZ, UR4 ;  /* 0x00000004ff1a7e24 */ /* 0x000fc8000f8e00ff */
[----:B------:R-:W-:-:S07]  /*07f0*/  MOV R27, UR5 ;  /* 0x00000005001b7c02 */ /* 0x000fce0008000f00 */
.L_x_2:
[----:B------:R-:W-:Y:S02]  /*0800*/  IMAD.MOV.U32 R20, RZ, RZ, R26 ;  /* 0x000000ffff147224 */ /* 0x000fe400078e001a */
[----:B------:R-:W-:-:S05]  /*0810*/  IMAD.MOV.U32 R21, RZ, RZ, R27 ;  /* 0x000000ffff157224 */ /* 0x000fca00078e001b */
[----:B------:R-:W2:Y:S04]  /*0820*/  LDG.E R8, desc[UR6][R20.64+-0x20] ;  /* 0xffffe00614087981 */ /* 0x000ea8000c1e1900 */
[----:B------:R-:W2:Y:S04]  /*0830*/  LDG.E R9, desc[UR6][R20.64+-0x1c] ;  /* 0xffffe40614097981 */ /* 0x000ea8000c1e1900 */
[----:B------:R-:W3:Y:S04]  /*0840*/  LDG.E R10, desc[UR6][R20.64+-0x18] ;  /* 0xffffe806140a7981 */ /* 0x000ee8000c1e1900 */
[----:B------:R-:W3:Y:S04]  /*0850*/  LDG.E R11, desc[UR6][R20.64+-0x14] ;  /* 0xffffec06140b7981 */ /* 0x000ee8000c1e1900 */
[----:B------:R-:W4:Y:S04]  /*0860*/  LDG.E R14, desc[UR6][R20.64] ;  /* 0x00000006140e7981 */ /* 0x000f28000c1e1900 */
[----:B------:R-:W4:Y:S04]  /*0870*/  LDG.E R15, desc[UR6][R20.64+0x4] ;  /* 0x00000406140f7981 */ /* 0x000f28000c1e1900 */
[----:B--2---:R0:W-:Y:S04]  /*0880*/  STL.64 [R7+-0x20], R8 ;  /* 0xffffe00807007387 */ /* 0x0041e80000100a00 */
[----:B---3--:R1:W-:Y:S04]  /*0890*/  STL.64 [R7+-0x18], R10 ;  /* 0xffffe80a07007387 */ /* 0x0083e80000100a00 */
[----:B0-----:R-:W2:Y:S04]  /*08a0*/  LDG.E R8, desc[UR6][R20.64+-0x10] ;  /* 0xfffff00614087981 */ /* 0x001ea8000c1e1900 */
[----:B------:R-:W2:Y:S04]  /*08b0*/  LDG.E R9, desc[UR6][R20.64+-0xc] ;  /* 0xfffff40614097981 */ /* 0x000ea8000c1e1900 */
[----:B-1----:R-:W3:Y:S04]  /*08c0*/  LDG.E R10, desc[UR6][R20.64+-0x8] ;  /* 0xfffff806140a7981 */ /* 0x002ee8000c1e1900 */
[----:B------:R-:W3:Y:S04]  /*08d0*/  LDG.E R11, desc[UR6][R20.64+-0x4] ;  /* 0xfffffc06140b7981 */ /* 0x000ee8000c1e1900 */
[----:B----4-:R0:W-:Y:S04]  /*08e0*/  STL.64 [R7], R14 ;  /* 0x0000000e07007387 */ /* 0x0101e80000100a00 */
[----:B0-----:R-:W4:Y:S04]  /*08f0*/  LDG.E R14, desc[UR6][R20.64+0x18] ;  /* 0x00001806140e7981 */ /* 0x001f28000c1e1900 */
[----:B------:R-:W4:Y:S04]  /*0900*/  LDG.E R15, desc[UR6][R20.64+0x1c] ;  /* 0x00001c06140f7981 */ /* 0x000f28000c1e1900 */
[----:B--2---:R0:W-:Y:S04]  /*0910*/  STL.64 [R7+-0x10], R8 ;  /* 0xfffff00807007387 */ /* 0x0041e80000100a00 */
[----:B---3--:R1:W-:Y:S04]  /*0920*/  STL.64 [R7+-0x8], R10 ;  /* 0xfffff80a07007387 */ /* 0x0083e80000100a00 */
[----:B0-----:R-:W2:Y:S04]  /*0930*/  LDG.E R8, desc[UR6][R20.64+0x8] ;  /* 0x0000080614087981 */ /* 0x001ea8000c1e1900 */
[----:B------:R-:W2:Y:S04]  /*0940*/  LDG.E R9, desc[UR6][R20.64+0xc] ;  /* 0x00000c0614097981 */ /* 0x000ea8000c1e1900 */
[----:B-1----:R-:W3:Y:S04]  /*0950*/  LDG.E R10, desc[UR6][R20.64+0x10] ;  /* 0x00001006140a7981 */ /* 0x002ee8000c1e1900 */
[----:B------:R-:W3:Y:S01]  /*0960*/  LDG.E R11, desc[UR6][R20.64+0x14] ;  /* 0x00001406140b7981 */ /* 0x000ee2000c1e1900 */
[----:B------:R-:W-:-:S05]  /*0970*/  VIADD R16, R16, 0x10 ;  /* 0x0000001010107836 */ /* 0x000fca0000000000 */
[----:B------:R-:W-:Y:S02]  /*0980*/  ISETP.NE.AND P1, PT, R16, RZ, PT ;  /* 0x000000ff1000720c */ /* 0x000fe40003f25270 */
[----:B------:R-:W-:Y:S01]  /*0990*/  IADD3 R26, P2, PT, R20, 0x40, RZ ;  /* 0x00000040141a7810 */ /* 0x000fe20007f5e0ff */
[----:B----4-:R-:W-:Y:S03]  /*09a0*/  STL.64 [R7+0x18], R14 ;  /* 0x0000180e07007387 */ /* 0x010fe60000100a00 */
[----:B------:R-:W-:Y:S01]  /*09b0*/  IADD3.X R27, PT, PT, RZ, R21, RZ, P2, !PT ;  /* 0x00000015ff1b7210 */ /* 0x000fe200017fe4ff */
[----:B--2---:R-:W-:Y:S04]  /*09c0*/  STL.64 [R7+0x8], R8 ;  /* 0x0000080807007387 */ /* 0x004fe80000100a00 */
[----:B---3--:R0:W-:Y:S02]  /*09d0*/  STL.64 [R7+0x10], R10 ;  /* 0x0000100a07007387 */ /* 0x0081e40000100a00 */
[----:B0-----:R-:W-:Y:S01]  /*09e0*/  VIADD R7, R7, 0x40 ;  /* 0x0000004007077836 */ /* 0x001fe20000000000 */
[----:B------:R-:W-:Y:S06]  /*09f0*/  @P1 BRA `(.L_x_2) ;  /* 0xfffffffc00801947 */ /* 0x000fec000383ffff */
.L_x_1:
[----:B------:R-:W-:-:S13]  /*0a00*/  ISETP.NE.AND P1, PT, R6, RZ, PT ;  /* 0x000000ff0600720c */ /* 0x000fda0003f25270 */
[----:B------:R-:W-:Y:S05]  /*0a10*/  @!P1 BRA `(.L_x_3) ;  /* 0x0000000000bc9947 */ /* 0x000fea0003800000 */
[----:B------:R-:W-:Y:S02]  /*0a20*/  ISETP.GE.U32.AND P2, PT, R6, 0x8, PT ;  /* 0x000000080600780c */ /* 0x000fe40003f46070 */
[----:B------:R-:W-:-:S04]  /*0a30*/  LOP3.LUT R16, R5, 0x7, RZ, 0xc0, !PT ;  /* 0x0000000705107812 */ /* 0x000fc800078ec0ff */
[----:B------:R-:W-:-:S07]  /*0a40*/  ISETP.NE.AND P3, PT, R16, RZ, PT ;  /* 0x000000ff1000720c */ /* 0x000fce0003f65270 */
[----:B------:R-:W-:Y:S06]  /*0a50*/  @!P2 BRA `(.L_x_4) ;  /* 0x00000000003ca947 */ /* 0x000fec0003800000 */
[----:B------:R-:W-:-:S05]  /*0a60*/  IMAD.WIDE.U32 R20, R17, 0x4, R18 ;  /* 0x0000000411147825 */ /* 0x000fca00078e0012 */
[----:B------:R-:W2:Y:S04]  /*0a70*/  LDG.E R10, desc[UR6][R20.64] ;  /* 0x00000006140a7981 */ /* 0x000ea8000c1e1900 */
[----:B------:R-:W2:Y:S01]  /*0a80*/  LDG.E R11, desc[UR6][R20.64+0x4] ;  /* 0x00000406140b7981 */ /* 0x000ea2000c1e1900 */
[----:B------:R-:W-:-:S03]  /*0a90*/  IMAD R7, R17, 0x4, R1 ;  /* 0x0000000411077824 */ /* 0x000fc600078e0201 */
[----:B------:R-:W3:Y:S04]  /*0aa0*/  LDG.E R8, desc[UR6][R20.64+0x8] ;  /* 0x0000080614087981 */ /* 0x000ee8000c1e1900 */
[----:B------:R-:W3:Y:S04]  /*0ab0*/  LDG.E R9, desc[UR6][R20.64+0xc] ;  /* 0x00000c0614097981 */ /* 0x000ee8000c1e1900 */
[----:B------:R-:W4:Y:S04]  /*0ac0*/  LDG.E R14, desc[UR6][R20.64+0x18] ;  /* 0x00001806140e7981 */ /* 0x000f28000c1e1900 */
[----:B------:R-:W4:Y:S04]  /*0ad0*/  LDG.E R15, desc[UR6][R20.64+0x1c] ;  /* 0x00001c06140f7981 */ /* 0x000f28000c1e1900 */
[----:B--2---:R0:W-:Y:S04]  /*0ae0*/  STL.64 [R7], R10 ;  /* 0x0000000a07007387 */ /* 0x0041e80000100a00 */
[----:B0-----:R-:W2:Y:S04]  /*0af0*/  LDG.E R10, desc[UR6][R20.64+0x10] ;  /* 0x00001006140a7981 */ /* 0x001ea8000c1e1900 */
[----:B------:R-:W2:Y:S04]  /*0b00*/  LDG.E R11, desc[UR6][R20.64+0x14] ;  /* 0x00001406140b7981 */ /* 0x000ea8000c1e1900 */
[----:B---3--:R0:W-:Y:S04]  /*0b10*/  STL.64 [R7+0x8], R8 ;  /* 0x0000080807007387 */ /* 0x0081e80000100a00 */
[----:B----4-:R0:W-:Y:S01]  /*0b20*/  STL.64 [R7+0x18], R14 ;  /* 0x0000180e07007387 */ /* 0x0101e20000100a00 */
[----:B------:R-:W-:-:S03]  /*0b30*/  VIADD R17, R17, 0x8 ;  /* 0x0000000811117836 */ /* 0x000fc60000000000 */
[----:B--2---:R0:W-:Y:S04]  /*0b40*/  STL.64 [R7+0x10], R10 ;  /* 0x0000100a07007387 */ /* 0x0041e80000100a00 */
.L_x_4:
[----:B------:R-:W-:Y:S05]  /*0b50*/  @!P3 BRA `(.L_x_3) ;  /* 0x00000000006cb947 */ /* 0x000fea0003800000 */
[----:B------:R-:W-:Y:S02]  /*0b60*/  ISETP.GE.U32.AND P2, PT, R16, 0x4, PT ;  /* 0x000000041000780c */ /* 0x000fe40003f46070 */
[----:B0-----:R-:W-:-:S04]  /*0b70*/  LOP3.LUT R7, R5, 0x3, RZ, 0xc0, !PT ;  /* 0x0000000305077812 */ /* 0x001fc800078ec0ff */
[----:B------:R-:W-:-:S07]  /*0b80*/  ISETP.NE.AND P3, PT, R7, RZ, PT ;  /* 0x000000ff0700720c */ /* 0x000fce0003f65270 */
[----:B------:R-:W-:Y:S06]  /*0b90*/  @!P2 BRA `(.L_x_5) ;  /* 0x000000000024a947 */ /* 0x000fec0003800000 */
[----:B------:R-:W-:-:S05]  /*0ba0*/  IMAD.WIDE.U32 R14, R17, 0x4, R18 ;  /* 0x00000004110e7825 */ /* 0x000fca00078e0012 */
[----:B------:R-:W2:Y:S04]  /*0bb0*/  LDG.E R8, desc[UR6][R14.64] ;  /* 0x000000060e087981 */ /* 0x000ea8000c1e1900 */
[----:B------:R-:W2:Y:S04]  /*0bc0*/  LDG.E R9, desc[UR6][R14.64+0x4] ;  /* 0x000004060e097981 */ /* 0x000ea8000c1e1900 */
[----:B------:R-:W3:Y:S04]  /*0bd0*/  LDG.E R10, desc[UR6][R14.64+0x8] ;  /* 0x000008060e0a7981 */ /* 0x000ee8000c1e1900 */
[----:B------:R-:W3:Y:S01]  /*0be0*/  LDG.E R11, desc[UR6][R14.64+0xc] ;  /* 0x00000c060e0b7981 */ /* 0x000ee2000c1e1900 */
[C---:B------:R-:W-:Y:S01]  /*0bf0*/  LEA R16, R17.reuse, R1, 0x2 ;  /* 0x0000000111107211 */ /* 0x040fe200078e10ff */
[----:B------:R-:W-:-:S04]  /*0c00*/  VIADD R17, R17, 0x4 ;  /* 0x0000000411117836 */ /* 0x000fc80000000000 */
[----:B--2---:R0:W-:Y:S04]  /*0c10*/  STL.64 [R16], R8 ;  /* 0x0000000810007387 */ /* 0x0041e80000100a00 */
[----:B---3--:R0:W-:Y:S02]  /*0c20*/  STL.64 [R16+0x8], R10 ;  /* 0x0000080a10007387 */ /* 0x0081e40000100a00 */
.L_x_5:
[----:B------:R-:W-:Y:S05]  /*0c30*/  @!P3 BRA `(.L_x_3) ;  /* 0x000000000034b947 */ /* 0x000fea0003800000 */
[----:B------:R-:W-:-:S04]  /*0c40*/  IMAD.WIDE.U32 R18, R17, 0x4, R18 ;  /* 0x0000000411127825 */ /* 0x000fc800078e0012 */
[----:B------:R-:W-:Y:S02]  /*0c50*/  IMAD.MOV R7, RZ, RZ, -R7 ;  /* 0x000000ffff077224 */ /* 0x000fe400078e0a07 */
[----:B------:R-:W-:-:S07]  /*0c60*/  IMAD R17, R17, 0x4, R1 ;  /* 0x0000000411117824 */ /* 0x000fce00078e0201 */
.L_x_6:
[----:B0-----:R-:W-:Y:S01]  /*0c70*/  IMAD.MOV.U32 R8, RZ, RZ, R18 ;  /* 0x000000ffff087224 */ /* 0x001fe200078e0012 */
[----:B------:R-:W-:-:S05]  /*0c80*/  MOV R9, R19 ;  /* 0x0000001300097202 */ /* 0x000fca0000000f00 */
[----:B------:R-:W2:Y:S01]  /*0c90*/  LDG.E R8, desc[UR6][R8.64] ;  /* 0x0000000608087981 */ /* 0x000ea2000c1e1900 */
[----:B------:R-:W-:Y:S01]  /*0ca0*/  VIADD R7, R7, 0x1 ;  /* 0x0000000107077836 */ /* 0x000fe20000000000 */
[----:B------:R-:W-:-:S04]  /*0cb0*/  IADD3 R18, P3, PT, R18, 0x4, RZ ;  /* 0x0000000412127810 */ /* 0x000fc80007f7e0ff */
[----:B------:R-:W-:Y:S01]  /*0cc0*/  ISETP.NE.AND P2, PT, R7, RZ, PT ;  /* 0x000000ff0700720c */ /* 0x000fe20003f45270 */
[----:B------:R-:W-:Y:S01]  /*0cd0*/  IMAD.X R19, RZ, RZ, R19, P3 ;  /* 0x000000ffff137224 */ /* 0x000fe200018e0613 */
[----:B--2---:R0:W-:Y:S02]  /*0ce0*/  STL [R17], R8 ;  /* 0x0000000811007387 */ /* 0x0041e40000100800 */
[----:B0-----:R-:W-:-:S09]  /*0cf0*/  VIADD R17, R17, 0x4 ;  /* 0x0000000411117836 */ /* 0x001fd20000000000 */
[----:B------:R-:W-:Y:S05]  /*0d00*/  @P2 BRA `(.L_x_6) ;  /* 0xfffffffc00d82947 */ /* 0x000fea000383ffff */
.L_x_3:
[----:B------:R-:W-:Y:S01]  /*0d10*/  ISETP.GE.U32.AND P3, PT, R13, 0x7, PT ;  /* 0x000000070d00780c */ /* 0x000fe20003f66070 */
[----:B------:R-:W-:Y:S01]  /*0d20*/  IMAD.U32 R18, RZ, RZ, UR9 ;  /* 0x00000009ff127e24 */ /* 0x000fe2000f8e00ff */
[----:B0-----:R-:W-:Y:S01]  /*0d30*/  LOP3.LUT R7, R5, 0x7, RZ, 0xc0, !PT ;  /* 0x0000000705077812 */ /* 0x001fe200078ec0ff */
[----:B------:R-:W-:-:S03]  /*0d40*/  HFMA2 R9, -RZ, RZ, 0, 0 ;  /* 0x00000000ff097431 */ /* 0x000fc600000001ff */
[----:B------:R-:W-:-:S07]  /*0d50*/  ISETP.NE.AND P2, PT, R7, RZ, PT ;  /* 0x000000ff0700720c */ /* 0x000fce0003f45270 */
[----:B------:R-:W-:Y:S06]  /*0d60*/  @!P3 BRA `(.L_x_7) ;  /* 0x000000180094b947 */ /* 0x000fec0003800000 */
[----:B------:R-:W-:Y:S01]  /*0d70*/  LOP3.LUT R9, R5, 0xfffffff8, RZ, 0xc0, !PT ;  /* 0xfffffff805097812 */ /* 0x000fe200078ec0ff */
[C---:B------:R-:W-:Y:S01]  /*0d80*/  VIADD R8, R1.reuse, 0x10 ;  /* 0x0000001001087836 */ /* 0x040fe20000000000 */
[----:B------:R-:W-:Y:S01]  /*0d90*/  MOV R18, UR9 ;  /* 0x0000000900127c02 */ /* 0x000fe20008000f00 */
[----:B------:R-:W-:Y:S02]  /*0da0*/  VIADD R14, R1, 0x38 ;  /* 0x00000038010e7836 */ /* 0x000fe40000000000 */
[----:B------:R-:W-:-:S07]  /*0db0*/  IMAD.MOV R15, RZ, RZ, -R9 ;  /* 0x000000ffff0f7224 */ /* 0x000fce00078e0a09 */
.L_x_8:
[----:B------:R-:W2:Y:S02]  /*0dc0*/  LDL.64 R10, [R8+-0x10] ;  /* 0xfffff000080a7983 */ /* 0x000ea40000100a00 */
[----:B--2---:R-:W-:-:S04]  /*0dd0*/  IABS R13, R10 ;  /* 0x0000000a000d7213 */ /* 0x004fc80000000000 */
[----:B------:R-:W0:Y:S08]  /*0de0*/  I2F.RP R19, R13 ;  /* 0x0000000d00137306 */ /* 0x000e300000209400 */
[----:B0-----:R-:W0:Y:S02]  /*0df0*/  MUFU.RCP R19, R19 ;  /* 0x0000001300137308 */ /* 0x001e240000001000 */
[----:B0-----:R-:W-:-:S06]  /*0e00*/  VIADD R16, R19, 0xffffffe ;  /* 0x0ffffffe13107836 */ /* 0x001fcc0000000000 */
[----:B------:R0:W1:Y:S02]  /*0e10*/  F2I.FTZ.U32.TRUNC.NTZ R17, R16 ;  /* 0x0000001000117305 */ /* 0x000064000021f000 */
[----:B0-----:R-:W-:Y:S01]  /*0e20*/  MOV R16, RZ ;  /* 0x000000ff00107202 */ /* 0x001fe20000000f00 */
[----:B-1----:R-:W-:-:S04]  /*0e30*/  IMAD.MOV R20, RZ, RZ, -R17 ;  /* 0x000000ffff147224 */ /* 0x002fc800078e0a11 */
[----:B------:R-:W-:Y:S01]  /*0e40*/  IMAD R21, R20, R13, RZ ;  /* 0x0000000d14157224 */ /* 0x000fe200078e02ff */
[----:B------:R-:W-:Y:S02]  /*0e50*/  IABS R20, R12 ;  /* 0x0000000c00147213 */ /* 0x000fe40000000000 */
[-C--:B------:R-:W-:Y:S01]  /*0e60*/  LOP3.LUT R12, R12, R10.reuse, RZ, 0x3c, !PT ;  /* 0x0000000a0c0c7212 */ /* 0x080fe200078e3cff */
[----:B------:R-:W-:Y:S01]  /*0e70*/  IMAD.HI.U32 R17, R17, R21, R16 ;  /* 0x0000001511117227 */ /* 0x000fe200078e0010 */
[----:B------:R-:W-:Y:S02]  /*0e80*/  IABS R21, R10 ;  /* 0x0000000a00157213 */ /* 0x000fe40000000000 */
[----:B------:R-:W-:Y:S01]  /*0e90*/  ISETP.GE.AND P5, PT, R12, RZ, PT ;  /* 0x000000ff0c00720c */ /* 0x000fe20003fa6270 */
[----:B------:R-:W-:Y:S02]  /*0ea0*/  HFMA2 R12, -RZ, RZ, 0, 0 ;  /* 0x00000000ff0c7431 */ /* 0x000fe400000001ff */
[----:B------:R-:W-:-:S02]  /*0eb0*/  IMAD.MOV R19, RZ, RZ, -R21 ;  /* 0x000000ffff137224 */ /* 0x000fc400078e0a15 */
[----:B------:R-:W-:-:S04]  /*0ec0*/  IMAD.HI.U32 R17, R17, R20, RZ ;  /* 0x0000001411117227 */ /* 0x000fc800078e00ff */
[----:B------:R-:W-:Y:S01]  /*0ed0*/  IMAD R16, R17, R19, R20 ;  /* 0x0000001311107224 */ /* 0x000fe200078e0214 */
[----:B------:R-:W-:-:S04]  /*0ee0*/  IABS R19, R11 ;  /* 0x0000000b00137213 */ /* 0x000fc80000000000 */
[----:B------:R-:W-:-:S13]  /*0ef0*/  ISETP.GT.U32.AND P4, PT, R13, R16, PT ;  /* 0x000000100d00720c */ /* 0x000fda0003f84070 */
[----:B------:R-:W-:Y:S02]  /*0f00*/  @!P4 IMAD.IADD R16, R16, 0x1, -R13 ;  /* 0x000000011010c824 */ /* 0x000fe400078e0a0d */
[----:B------:R-:W-:Y:S01]  /*0f10*/  @!P4 VIADD R17, R17, 0x1 ;  /* 0x000000011111c836 */ /* 0x000fe20000000000 */
[----:B------:R-:W-:Y:S02]  /*0f20*/  ISETP.NE.AND P4, PT, R10, RZ, PT ;  /* 0x000000ff0a00720c */ /* 0x000fe40003f85270 */
[----:B------:R-:W-:Y:S02]  /*0f30*/  ISETP.GE.U32.AND P3, PT, R16, R13, PT ;  /* 0x0000000d1000720c */ /* 0x000fe40003f66070 */
[----:B------:R-:W0:Y:S11]  /*0f40*/  I2F.RP R16, R19 ;  /* 0x0000001300107306 */ /* 0x000e360000209400 */
[----:B------:R-:W-:Y:S01]  /*0f50*/  @P3 IADD3 R17, PT, PT, R17, 0x1, RZ ;  /* 0x0000000111113810 */ /* 0x000fe20007ffe0ff */
[----:B0-----:R-:W-:Y:S04]  /*0f60*/  MUFU.RCP R16, R16 ;  /* 0x0000001000107308 */ /* 0x001fe80000001000 */
[----:B------:R-:W-:Y:S01]  /*0f70*/  @!P5 IMAD.MOV R17, RZ, RZ, -R17 ;  /* 0x000000ffff11d224 */ /* 0x000fe200078e0a11 */
[----:B------:R-:W-:-:S04]  /*0f80*/  @!P4 LOP3.LUT R17, RZ, R10, RZ, 0x33, !PT ;  /* 0x0000000aff11c212 */ /* 0x000fc800078e33ff */
[----:B------:R-:W-:-:S04]  /*0f90*/  IABS R10, R17 ;  /* 0x00000011000a7213 */ /* 0x000fc80000000000 */
[----:B------:R-:W0:Y:S08]  /*0fa0*/  I2F.RP R20, R10 ;  /* 0x0000000a00147306 */ /* 0x000e300000209400 */
[----:B0-----:R-:W0:Y:S02]  /*0fb0*/  MUFU.RCP R20, R20 ;  /* 0x0000001400147308 */ /* 0x001e240000001000 */
[----:B0-----:R-:W-:Y:S01]  /*0fc0*/  VIADD R13, R20, 0xffffffe ;  /* 0x0ffffffe140d7836 */ /* 0x001fe20000000000 */
[----:B------:R-:W-:-:S05]  /*0fd0*/  IABS R20, R17 ;  /* 0x0000001100147213 */ /* 0x000fca0000000000 */
[----:B------:R-:W0:Y:S01]  /*0fe0*/  F2I.FTZ.U32.TRUNC.NTZ R13, R13 ;  /* 0x0000000d000d7305 */ /* 0x000e22000021f000 */
[----:B------:R-:W-:Y:S02]  /*0ff0*/  IMAD.MOV R20, RZ, RZ, -R20 ;  /* 0x000000ffff147224 */ /* 0x000fe400078e0a14 */
[----:B0-----:R-:W-:-:S04]  /*1000*/  IMAD.MOV R21, RZ, RZ, -R13 ;  /* 0x000000ffff157224 */ /* 0x001fc800078e0a0d */
[----:B------:R-:W-:-:S04]  /*1010*/  IMAD R21, R21, R10, RZ ;  /* 0x0000000a15157224 */ /* 0x000fc800078e02ff */
[----:B------:R-:W-:Y:S01]  /*1020*/  IMAD.HI.U32 R12, R13, R21, R12 ;  /* 0x000000150d0c7227 */ /* 0x000fe200078e000c */
[----:B------:R-:W-:-:S03]  /*1030*/  IABS R21, R18 ;  /* 0x0000001200157213 */ /* 0x000fc60000000000 */
[----:B------:R-:W-:Y:S02]  /*1040*/  VIADD R13, R16, 0xffffffe ;  /* 0x0ffffffe100d7836 */ /* 0x000fe40000000000 */
[----:B------:R-:W-:-:S04]  /*1050*/  IMAD.HI.U32 R16, R12, R21, RZ ;  /* 0x000000150c107227 */ /* 0x000fc800078e00ff */
[----:B------:R-:W0:Y:S01]  /*1060*/  F2I.FTZ.U32.TRUNC.NTZ R13, R13 ;  /* 0x0000000d000d7305 */ /* 0x000e22000021f000 */
[----:B------:R-:W-:-:S05]  /*1070*/  IMAD R21, R16, R20, R21 ;  /* 0x0000001410157224 */ /* 0x000fca00078e0215 */
[----:B------:R-:W-:Y:S01]  /*1080*/  ISETP.GT.U32.AND P4, PT, R10, R21, PT ;  /* 0x000000150a00720c */ /* 0x000fe20003f84070 */
[----:B0-----:R-:W-:-:S04]  /*1090*/  IMAD.MOV R12, RZ, RZ, -R13 ;  /* 0x000000ffff0c7224 */ /* 0x001fc800078e0a0d */
[----:B------:R-:W-:-:S08]  /*10a0*/  IMAD R27, R12, R19, RZ ;  /* 0x000000130c1b7224 */ /* 0x000fd000078e02ff */
[-C--:B------:R-:W-:Y:S01]  /*10b0*/  @!P4 IADD3 R21, PT, PT, R21, -R10.reuse, RZ ;  /* 0x8000000a1515c210 */ /* 0x080fe20007ffe0ff */
[----:B------:R-:W-:Y:S02]  /*10c0*/  IMAD.MOV.U32 R12, RZ, RZ, RZ ;  /* 0x000000ffff0c7224 */ /* 0x000fe400078e00ff */
[----:B------:R-:W-:Y:S01]  /*10d0*/  @!P4 VIADD R16, R16, 0x1 ;  /* 0x000000011010c836 */ /* 0x000fe20000000000 */
[----:B------:R-:W-:Y:S01]  /*10e0*/  ISETP.GE.U32.AND P3, PT, R21, R10, PT ;  /* 0x0000000a1500720c */ /* 0x000fe20003f66070 */
[----:B------:R-:W-:Y:S01]  /*10f0*/  IMAD.HI.U32 R13, R13, R27, R12 ;  /* 0x0000001b0d0d7227 */ /* 0x000fe200078e000c */
[----:B------:R-:W-:Y:S02]  /*1100*/  IABS R12, R11 ;  /* 0x0000000b000c7213 */ /* 0x000fe40000000000 */
[----:B------:R-:W-:-:S03]  /*1110*/  ISETP.NE.AND P4, PT, R17, RZ, PT ;  /* 0x000000ff1100720c */ /* 0x000fc60003f85270 */
[----:B------:R-:W-:Y:S02]  /*1120*/  IMAD.MOV R12, RZ, RZ, -R12 ;  /* 0x000000ffff0c7224 */ /* 0x000fe400078e0a0c */
[----:B------:R-:W-:-:S04]  /*1130*/  IMAD.HI.U32 R13, R13, R10, RZ ;  /* 0x0000000a0d0d7227 */ /* 0x000fc800078e00ff */
[----:B------:R-:W-:Y:S01]  /*1140*/  IMAD R10, R13, R12, R10 ;  /* 0x0000000c0d0a7224 */ /* 0x000fe200078e020a */
[----:B------:R-:W-:-:S04]  /*1150*/  @P3 IADD3 R16, PT, PT, R16, 0x1, RZ ;  /* 0x0000000110103810 */ /* 0x000fc80007ffe0ff */
[----:B------:R-:W-:-:S13]  /*1160*/  ISETP.GT.U32.AND P5, PT, R19, R10, PT ;  /* 0x0000000a1300720c */ /* 0x000fda0003fa4070 */
[----:B------:R-:W-:Y:S01]  /*1170*/  @!P5 IMAD.IADD R10, R10, 0x1, -R19 ;  /* 0x000000010a0ad824 */ /* 0x000fe200078e0a13 */
[----:B------:R-:W-:-:S04]  /*1180*/  @!P5 IADD3 R13, PT, PT, R13, 0x1, RZ ;  /* 0x000000010d0dd810 */ /* 0x000fc80007ffe0ff */
[----:B------:R-:W-:Y:S02]  /*1190*/  ISETP.GE.U32.AND P6, PT, R10, R19, PT ;  /* 0x000000130a00720c */ /* 0x000fe40003fc6070 */
[----:B------:R-:W-:-:S04]  /*11a0*/  LOP3.LUT R10, R17, R11, RZ, 0x3c, !PT ;  /* 0x0000000b110a7212 */ /* 0x000fc800078e3cff */
[----:B------:R-:W-:Y:S02]  /*11b0*/  ISETP.GE.AND P5, PT, R10, RZ, PT ;  /* 0x000000ff0a00720c */ /* 0x000fe40003fa6270 */
[----:B------:R-:W-:-:S05]  /*11c0*/  LOP3.LUT R10, R18, R17, RZ, 0x3c, !PT ;  /* 0x00000011120a7212 */ /* 0x000fca00078e3cff */
[----:B------:R-:W-:Y:S01]  /*11d0*/  @P6 VIADD R13, R13, 0x1 ;  /* 0x000000010d0d6836 */ /* 0x000fe20000000000 */
[----:B------:R-:W-:-:S03]  /*11e0*/  ISETP.NE.AND P6, PT, R11, RZ, PT ;  /* 0x000000ff0b00720c */ /* 0x000fc60003fc5270 */
[----:B------:R-:W-:-:S05]  /*11f0*/  IMAD.MOV.U32 R19, RZ, RZ, R13 ;  /* 0x000000ffff137224 */ /* 0x000fca00078e000d */
[----:B------:R-:W-:Y:S02]  /*1200*/  @!P5 IADD3 R19, PT, PT, -R19, RZ, RZ ;  /* 0x000000ff1313d210 */ /* 0x000fe40007ffe1ff */
[----:B------:R-:W-:Y:S01]  /*1210*/  ISETP.GE.AND P5, PT, R10, RZ, PT ;  /* 0x000000ff0a00720c */ /* 0x000fe20003fa6270 */
[----:B------:R-:W-:Y:S02]  /*1220*/  IMAD.MOV.U32 R10, RZ, RZ, R16 ;  /* 0x000000ffff0a7224 */ /* 0x000fe400078e0010 */
[----:B------:R-:W-:-:S04]  /*1230*/  @!P6 LOP3.LUT R19, RZ, R11, RZ, 0x33, !PT ;  /* 0x0000000bff13e212 */ /* 0x000fc800078e33ff */
[----:B------:R-:W-:-:S04]  /*1240*/  IABS R20, R19 ;  /* 0x0000001300147213 */ /* 0x000fc80000000000 */
[----:B------:R-:W0:Y:S02]  /*1250*/  I2F.RP R11, R20 ;  /* 0x00000014000b7306 */ /* 0x000e240000209400 */
[----:B------:R-:W-:Y:S01]  /*1260*/  @!P5 IMAD.MOV R10, RZ, RZ, -R10 ;  /* 0x000000ffff0ad224 */ /* 0x000fe200078e0a0a */
[----:B------:R-:W-:-:S05]  /*1270*/  @!P4 LOP3.LUT R10, RZ, R17, RZ, 0x33, !PT ;  /* 0x00000011ff0ac212 */ /* 0x000fca00078e33ff */
[----:B0-----:R-:W0:Y:S02]  /*1280*/  MUFU.RCP R11, R11 ;  /* 0x0000000b000b7308 */ /* 0x001e240000001000 */
[----:B0-----:R-:W-:Y:S02]  /*1290*/  VIADD R12, R11, 0xffffffe ;  /* 0x0ffffffe0b0c7836 */ /* 0x001fe40000000000 */
[----:B------:R-:W-:-:S04]  /*12a0*/  IMAD.MOV R11, RZ, RZ, -R10 ;  /* 0x000000ffff0b7224 */ /* 0x000fc800078e0a0a */
[----:B------:R0:W1:Y:S01]  /*12b0*/  F2I.FTZ.U32.TRUNC.NTZ R13, R12 ;  /* 0x0000000c000d7305 */ /* 0x000062000021f000 */
[----:B------:R-:W-:Y:S01]  /*12c0*/  IMAD R18, R17, R11, R18 ;  /* 0x0000000b11127224 */ /* 0x000fe200078e0212 */
[----:B------:R-:W-:-:S04]  /*12d0*/  IABS R11, R19 ;  /* 0x00000013000b7213 */ /* 0x000fc80000000000 */
[----:B------:R-:W-:Y:S01]  /*12e0*/  IADD3 R16, PT, PT, RZ, -R11, RZ ;  /* 0x8000000bff107210 */ /* 0x000fe20007ffe0ff */
[----:B0-----:R-:W-:Y:S01]  /*12f0*/  IMAD.MOV.U32 R12, RZ, RZ, RZ ;  /* 0x000000ffff0c7224 */ /* 0x001fe200078e00ff */
[----:B-1----:R-:W-:-:S05]  /*1300*/  IADD3 R21, PT, PT, RZ, -R13, RZ ;  /* 0x8000000dff157210 */ /* 0x002fca0007ffe0ff */
[----:B------:R-:W-:-:S04]  /*1310*/  IMAD R21, R21, R20, RZ ;  /* 0x0000001415157224 */ /* 0x000fc800078e02ff */
[----:B------:R-:W-:Y:S01]  /*1320*/  IMAD.HI.U32 R12, R13, R21, R12 ;  /* 0x000000150d0c7227 */ /* 0x000fe200078e000c */
[----:B------:R-:W-:-:S05]  /*1330*/  IABS R13, R18 ;  /* 0x00000012000d7213 */ /* 0x000fca0000000000 */
[----:B------:R-:W-:Y:S01]  /*1340*/  IMAD.HI.U32 R11, R12, R13, RZ ;  /* 0x0000000d0c0b7227 */ /* 0x000fe200078e00ff */
[----:B------:R-:W-:-:S03]  /*1350*/  LOP3.LUT R12, R18, R19, RZ, 0x3c, !PT ;  /* 0x00000013120c7212 */ /* 0x000fc600078e3cff */
[----:B------:R-:W-:Y:S01]  /*1360*/  IMAD R13, R11, R16, R13 ;  /* 0x000000100b0d7224 */ /* 0x000fe200078e020d */
[----:B------:R-:W-:-:S04]  /*1370*/  ISETP.GE.AND P5, PT, R12, RZ, PT ;  /* 0x000000ff0c00720c */ /* 0x000fc80003fa6270 */
[----:B------:R-:W-:-:S13]  /*1380*/  ISETP.GT.U32.AND P4, PT, R20, R13, PT ;  /* 0x0000000d1400720c */ /* 0x000fda0003f84070 */
[----:B------:R-:W-:Y:S02]  /*1390*/  @!P4 IMAD.IADD R13, R13, 0x1, -R20 ;  /* 0x000000010d0dc824 */ /* 0x000fe400078e0a14 */
[----:B------:R-:W-:Y:S01]  /*13a0*/  @!P4 VIADD R11, R11, 0x1 ;  /* 0x000000010b0bc836 */ /* 0x000fe20000000000 */
[----:B------:R-:W-:Y:S02]  /*13b0*/  ISETP.NE.AND P4, PT, R19, RZ, PT ;  /* 0x000000ff1300720c */ /* 0x000fe40003f85270 */
[----:B------:R-:W-:-:S13]  /*13c0*/  ISETP.GE.U32.AND P3, PT, R13, R20, PT ;  /* 0x000000140d00720c */ /* 0x000fda0003f66070 */
[----:B------:R-:W-:-:S05]  /*13d0*/  @P3 IADD3 R11, PT, PT, R11, 0x1, RZ ;  /* 0x000000010b0b3810 */ /* 0x000fca0007ffe0ff */
[----:B------:R-:W-:Y:S01]  /*13e0*/  @!P5 IMAD.MOV R11, RZ, RZ, -R11 ;  /* 0x000000ffff0bd224 */ /* 0x000fe200078e0a0b */
[----:B------:R-:W-:-:S05]  /*13f0*/  @!P4 LOP3.LUT R11, RZ, R19, RZ, 0x33, !PT ;  /* 0x00000013ff0bc212 */ /* 0x000fca00078e33ff */
[----:B------:R0:W-:Y:S04]  /*1400*/  STL.64 [R14+-0x10], R10 ;  /* 0xfffff00a0e007387 */ /* 0x0001e80000100a00 */
[----:B------:R-:W2:Y:S01]  /*1410*/  LDL.64 R12, [R8+-0x8] ;  /* 0xfffff800080c7983 */ /* 0x000ea20000100a00 */
[----:B------:R-:W-:-:S04]  /*1420*/  IMAD.MOV R27, RZ, RZ, -R11 ;  /* 0x000000ffff1b7224 */ /* 0x000fc800078e0a0b */
[C---:B------:R-:W-:Y:S01]  /*1430*/  IMAD R18, R19.reuse, R27, R18 ;  /* 0x0000001b13127224 */ /* 0x040fe200078e0212 */
[-C--:B--2---:R-:W-:Y:S02]  /*1440*/  IABS R21, R12.reuse ;  /* 0x0000000c00157213 */ /* 0x084fe40000000000 */
[-C--:B0-----:R-:W-:Y:S02]  /*1450*/  IABS R10, R12.reuse ;  /* 0x0000000c000a7213 */ /* 0x081fe40000000000 */
[----:B------:R-:W0:Y:S01]  /*1460*/  I2F.RP R26, R21 ;  /* 0x00000015001a7306 */ /* 0x000e220000209400 */
[----:B------:R-:W-:Y:S02]  /*1470*/  LOP3.LUT R19, R19, R12, RZ, 0x3c, !PT ;  /* 0x0000000c13137212 */ /* 0x000fe400078e3cff */
[----:B------:R-:W-:Y:S02]  /*1480*/  IADD3 R10, PT, PT, RZ, -R10, RZ ;  /* 0x8000000aff0a7210 */ /* 0x000fe40007ffe0ff */
[----:B------:R-:W-:-:S02]  /*1490*/  ISETP.GE.AND P5, PT, R19, RZ, PT ;  /* 0x000000ff1300720c */ /* 0x000fc40003fa6270 */
[----:B------:R-:W-:Y:S01]  /*14a0*/  IABS R19, R13 ;  /* 0x0000000d00137213 */ /* 0x000fe20000000000 */
[----:B0-----:R-:W0:Y:S02]  /*14b0*/  MUFU.RCP R26, R26 ;  /* 0x0000001a001a7308 */ /* 0x001e240000001000 */
[----:B0-----:R-:W-:-:S06]  /*14c0*/  VIADD R16, R26, 0xffffffe ;  /* 0x0ffffffe1a107836 */ /* 0x001fcc0000000000 */
[----:B------:R0:W1:Y:S02]  /*14d0*/  F2I.FTZ.U32.TRUNC.NTZ R17, R16 ;  /* 0x0000001000117305 */ /* 0x000064000021f000 */
[----:B0-----:R-:W-:Y:S01]  /*14e0*/  IMAD.MOV.U32 R16, RZ, RZ, RZ ;  /* 0x000000ffff107224 */ /* 0x001fe200078e00ff */
[----:B-1----:R-:W-:-:S05]  /*14f0*/  IADD3 R28, PT, PT, RZ, -R17, RZ ;  /* 0x80000011ff1c7210 */ /* 0x002fca0007ffe0ff */
[----:B------:R-:W-:-:S04]  /*1500*/  IMAD R11, R28, R21, RZ ;  /* 0x000000151c0b7224 */ /* 0x000fc800078e02ff */
[----:B------:R-:W-:Y:S02]  /*1510*/  IMAD.HI.U32 R17, R17, R11, R16 ;  /* 0x0000000b11117227 */ /* 0x000fe400078e0010 */
[----:B------:R-:W0:Y:S04]  /*1520*/  I2F.RP R16, R19 ;  /* 0x0000001300107306 */ /* 0x000e280000209400 */
[----:B------:R-:W-:-:S04]  /*1530*/  IMAD.HI.U32 R17, R17, R20, RZ ;  /* 0x0000001411117227 */ /* 0x000fc800078e00ff */
[----:B------:R-:W-:Y:S02]  /*1540*/  IMAD R20, R17, R10, R20 ;  /* 0x0000000a11147224 */ /* 0x000fe400078e0214 */
[----:B------:R-:W-:-:S03]  /*1550*/  IMAD.MOV.U32 R10, RZ, RZ, RZ ;  /* 0x000000ffff0a7224 */ /* 0x000fc600078e00ff */
[----:B------:R-:W-:Y:S01]  /*1560*/  ISETP.GT.U32.AND P4, PT, R21, R20, PT ;  /* 0x000000141500720c */ /* 0x000fe20003f84070 */
[----:B0-----:R-:W-:-:S12]  /*1570*/  MUFU.RCP R16, R16 ;  /* 0x0000001000107308 */ /* 0x001fd80000001000 */
[----:B------:R-:W-:Y:S02]  /*1580*/  @!P4 IMAD.IADD R20, R20, 0x1, -R21 ;  /* 0x000000011414c824 */ /* 0x000fe400078e0a15 */
[----:B------:R-:W-:Y:S01]  /*1590*/  @!P4 VIADD R17, R17, 0x1 ;  /* 0x000000011111c836 */ /* 0x000fe20000000000 */
[----:B------:R-:W-:Y:S02]  /*15a0*/  ISETP.NE.AND P4, PT, R12, RZ, PT ;  /* 0x000000ff0c00720c */ /* 0x000fe40003f85270 */
[----:B------:R-:W-:-:S13]  /*15b0*/  ISETP.GE.U32.AND P3, PT, R20, R21, PT ;  /* 0x000000151400720c */ /* 0x000fda0003f66070 */
[----:B------:R-:W-:-:S05]  /*15c0*/  @P3 IADD3 R17, PT, PT, R17, 0x1, RZ ;  /* 0x0000000111113810 */ /* 0x000fca0007ffe0ff */
[----:B------:R-:W-:Y:S01]  /*15d0*/  @!P5 IMAD.MOV R17, RZ, RZ, -R17 ;  /* 0x000000ffff11d224 */ /* 0x000fe200078e0a11 */
[----:B------:R-:W-:-:S04]  /*15e0*/  @!P4 LOP3.LUT R17, RZ, R12, RZ, 0x33, !PT ;  /* 0x0000000cff11c212 */ /* 0x000fc800078e33ff */
[----:B------:R-:W-:-:S04]  /*15f0*/  IABS R12, R17 ;  /* 0x00000011000c7213 */ /* 0x000fc80000000000 */
[----:B------:R-:W0:Y:S08]  /*1600*/  I2F.RP R20, R12 ;  /* 0x0000000c00147306 */ /* 0x000e300000209400 */
[----:B0-----:R-:W0:Y:S02]  /*1610*/  MUFU.RCP R20, R20 ;  /* 0x0000001400147308 */ /* 0x001e240000001000 */
[----:B0-----:R-:W-:Y:S01]  /*1620*/  VIADD R11, R20, 0xffffffe ;  /* 0x0ffffffe140b7836 */ /* 0x001fe20000000000 */
[----:B------:R-:W-:-:S04]  /*1630*/  IABS R20, R17 ;  /* 0x0000001100147213 */ /* 0x000fc80000000000 */
[----:B------:R-:W-:Y:S01]  /*1640*/  IADD3 R20, PT, PT, RZ, -R20, RZ ;  /* 0x80000014ff147210 */ /* 0x000fe20007ffe0ff */
[----:B------:R-:W0:Y:S02]  /*1650*/  F2I.FTZ.U32.TRUNC.NTZ R11, R11 ;  /* 0x0000000b000b7305 */ /* 0x000e24000021f000 */
[----:B0-----:R-:W-:-:S05]  /*1660*/  IADD3 R21, PT, PT, RZ, -R11, RZ ;  /* 0x8000000bff157210 */ /* 0x001fca0007ffe0ff */
        /* <DEDUP_REMOVED lines=9> */
[----:B------:R-:W-:Y:S01]  /*1700*/  IMAD R27, R10, R19, RZ ;  /* 0x000000130a1b7224 */ /* 0x000fe200078e02ff */
[----:B------:R-:W-:-:S07]  /*1710*/  MOV R10, RZ ;  /* 0x000000ff000a7202 */ /* 0x000fce0000000f00 */
[----:B------:R-:W-:Y:S02]  /*1720*/  @!P4 IMAD.IADD R21, R21, 0x1, -R12 ;  /* 0x000000011515c824 */ /* 0x000fe400078e0a0c */
[----:B------:R-:W-:Y:S01]  /*1730*/  @!P4 VIADD R16, R16, 0x1 ;  /* 0x000000011010c836 */ /* 0x000fe20000000000 */
[----:B------:R-:W-:Y:S01]  /*1740*/  ISETP.NE.AND P4, PT, R17, RZ, PT ;  /* 0x000000ff1100720c */ /* 0x000fe20003f85270 */
[----:B------:R-:W-:Y:S01]  /*1750*/  IMAD.HI.U32 R11, R11, R27, R10 ;  /* 0x0000001b0b0b7227 */ /* 0x000fe200078e000a */
[----:B------:R-:W-:Y:S02]  /*1760*/  IABS R10, R13 ;  /* 0x0000000d000a7213 */ /* 0x000fe40000000000 */
[----:B------:R-:W-:-:S03]  /*1770*/  ISETP.GE.U32.AND P3, PT, R21, R12, PT ;  /* 0x0000000c1500720c */ /* 0x000fc60003f66070 */
[----:B------:R-:W-:Y:S02]  /*1780*/  IMAD.MOV R10, RZ, RZ, -R10 ;  /* 0x000000ffff0a7224 */ /* 0x000fe400078e0a0a */
[----:B------:R-:W-:-:S04]  /*1790*/  IMAD.HI.U32 R11, R11, R12, RZ ;  /* 0x0000000c0b0b7227 */ /* 0x000fc800078e00ff */
[----:B------:R-:W-:Y:S01]  /*17a0*/  IMAD R12, R11, R10, R12 ;  /* 0x0000000a0b0c7224 */ /* 0x000fe200078e020c */
[----:B------:R-:W-:-:S03]  /*17b0*/  LOP3.LUT R10, R17, R13, RZ, 0x3c, !PT ;  /* 0x0000000d110a7212 */ /* 0x000fc600078e3cff */
[----:B------:R-:W-:Y:S02]  /*17c0*/  @P3 IADD3 R16, PT, PT, R16, 0x1, RZ ;  /* 0x0000000110103810 */ /* 0x000fe40007ffe0ff */
[----:B------:R-:W-:-:S13]  /*17d0*/  ISETP.GT.U32.AND P5, PT, R19, R12, PT ;  /* 0x0000000c1300720c */ /* 0x000fda0003fa4070 */
[----:B------:R-:W-:Y:S01]  /*17e0*/  @!P5 IMAD.IADD R12, R12, 0x1, -R19 ;  /* 0x000000010c0cd824 */ /* 0x000fe200078e0a13 */
[----:B------:R-:W-:Y:S02]  /*17f0*/  @!P5 IADD3 R11, PT, PT, R11, 0x1, RZ ;  /* 0x000000010b0bd810 */ /* 0x000fe40007ffe0ff */
[----:B------:R-:W-:Y:S02]  /*1800*/  ISETP.GE.AND P5, PT, R10, RZ, PT ;  /* 0x000000ff0a00720c */ /* 0x000fe40003fa6270 */
[----:B------:R-:W-:Y:S02]  /*1810*/  ISETP.GE.U32.AND P6, PT, R12, R19, PT ;  /* 0x000000130c00720c */ /* 0x000fe40003fc6070 */
[----:B------:R-:W-:-:S11]  /*1820*/  LOP3.LUT R10, R18, R17, RZ, 0x3c, !PT ;  /* 0x00000011120a7212 */ /* 0x000fd600078e3cff */
        /* <DEDUP_REMOVED lines=36> */
[----:B------:R-:W2:Y:S01]  /*1a70*/  LDL.64 R12, [R8] ;  /* 0x00000000080c7983 */ /* 0x000ea20000100a00 */
        /* <DEDUP_REMOVED lines=46> */
[----:B------:R-:W-:Y:S02]  /*1d60*/  IMAD R27, R10, R19, RZ ;  /* 0x000000130a1b7224 */ /* 0x000fe400078e02ff */
[----:B------:R-:W-:-:S06]  /*1d70*/  HFMA2 R10, -RZ, RZ, 0, 0 ;  /* 0x00000000ff0a7431 */ /* 0x000fcc00000001ff */
[----:B------:R-:W-:Y:S02]  /*1d80*/  @!P4 IMAD.IADD R21, R21, 0x1, -R12 ;  /* 0x000000011515c824 */ /* 0x000fe400078e0a0c */
[----:B------:R-:W-:Y:S01]  /*1d90*/  @!P4 VIADD R16, R16, 0x1 ;  /* 0x000000011010c836 */ /* 0x000fe20000000000 */
[----:B------:R-:W-:Y:S02]  /*1da0*/  ISETP.NE.AND P4, PT, R17, RZ, PT ;  /* 0x000000ff1100720c */ /* 0x000fe40003f85270 */
[----:B------:R-:W-:Y:S01]  /*1db0*/  ISETP.GE.U32.AND P3, PT, R21, R12, PT ;  /* 0x0000000c1500720c */ /* 0x000fe20003f66070 */
[----:B------:R-:W-:Y:S01]  /*1dc0*/  IMAD.HI.U32 R11, R11, R27, R10 ;  /* 0x0000001b0b0b7227 */ /* 0x000fe200078e000a */
[----:B------:R-:W-:-:S05]  /*1dd0*/  IABS R10, R13 ;  /* 0x0000000d000a7213 */ /* 0x000fca0000000000 */
[----:B------:R-:W-:Y:S02]  /*1de0*/  IMAD.MOV R10, RZ, RZ, -R10 ;  /* 0x000000ffff0a7224 */ /* 0x000fe400078e0a0a */
[----:B------:R-:W-:-:S04]  /*1df0*/  IMAD.HI.U32 R11, R11, R12, RZ ;  /* 0x0000000c0b0b7227 */ /* 0x000fc800078e00ff */
[----:B------:R-:W-:Y:S01]  /*1e00*/  @P3 IADD3 R16, PT, PT, R16, 0x1, RZ ;  /* 0x0000000110103810 */ /* 0x000fe20007ffe0ff */
[----:B------:R-:W-:Y:S01]  /*1e10*/  IMAD R12, R11, R10, R12 ;  /* 0x0000000a0b0c7224 */ /* 0x000fe200078e020c */
[----:B------:R-:W-:-:S04]  /*1e20*/  LOP3.LUT R10, R17, R13, RZ, 0x3c, !PT ;  /* 0x0000000d110a7212 */ /* 0x000fc800078e3cff */
        /* <DEDUP_REMOVED lines=41> */
[----:B------:R0:W-:Y:S04]  /*20c0*/  STL.64 [R14], R10 ;  /* 0x0000000a0e007387 */ /* 0x0001e80000100a00 */
[----:B------:R1:W2:Y:S01]  /*20d0*/  LDL.64 R12, [R8+0x8] ;  /* 0x00000800080c7983 */ /* 0x0002a20000100a00 */
[----:B------:R-:W-:Y:S01]  /*20e0*/  IMAD.MOV R27, RZ, RZ, -R11 ;  /* 0x000000ffff1b7224 */ /* 0x000fe200078e0a0b */
[----:B------:R-:W-:-:S03]  /*20f0*/  IADD3 R15, PT, PT, R15, 0x8, RZ ;  /* 0x000000080f0f7810 */ /* 0x000fc60007ffe0ff */
[C---:B------:R-:W-:Y:S01]  /*2100*/  IMAD R18, R19.reuse, R27, R18 ;  /* 0x0000001b13127224 */ /* 0x040fe200078e0212 */
[----:B-1----:R-:W-:Y:S02]  /*2110*/  IADD3 R8, PT, PT, R8, 0x20, RZ ;  /* 0x0000002008087810 */ /* 0x002fe40007ffe0ff */
[-C--:B--2---:R-:W-:Y:S02]  /*2120*/  IABS R21, R12.reuse ;  /* 0x0000000c00157213 */ /* 0x084fe40000000000 */
[-C--:B0-----:R-:W-:Y:S02]  /*2130*/  IABS R10, R12.reuse ;  /* 0x0000000c000a7213 */ /* 0x081fe40000000000 */
[----:B------:R-:W0:Y:S01]  /*2140*/  I2F.RP R26, R21 ;  /* 0x00000015001a7306 */ /* 0x000e220000209400 */
[----:B------:R-:W-:Y:S02]  /*2150*/  LOP3.LUT R19, R19, R12, RZ, 0x3c, !PT ;  /* 0x0000000c13137212 */ /* 0x000fe400078e3cff */
[----:B------:R-:W-:-:S02]  /*2160*/  IADD3 R10, PT, PT, RZ, -R10, RZ ;  /* 0x8000000aff0a7210 */ /* 0x000fc40007ffe0ff */
[----:B------:R-:W-:Y:S02]  /*2170*/  ISETP.GE.AND P5, PT, R19, RZ, PT ;  /* 0x000000ff1300720c */ /* 0x000fe40003fa6270 */
        /* <DEDUP_REMOVED lines=68> */
[----:B------:R-:W-:-:S04]  /*25c0*/  IMAD.MOV R16, RZ, RZ, -R10 ;  /* 0x000000ffff107224 */ /* 0x000fc800078e0a0a */
[----:B------:R-:W-:Y:S01]  /*25d0*/  IMAD R18, R17, R16, R18 ;  /* 0x0000001011127224 */ /* 0x000fe200078e0212 */
[----:B------:R-:W-:Y:S01]  /*25e0*/  IABS R16, R19 ;  /* 0x0000001300107213 */ /* 0x000fe20000000000 */
[----:B0-----:R-:W0:Y:S03]  /*25f0*/  MUFU.RCP R20, R20 ;  /* 0x0000001400147308 */ /* 0x001e260000001000 */
[----:B------:R-:W-:Y:S01]  /*2600*/  IADD3 R16, PT, PT, RZ, -R16, RZ ;  /* 0x80000010ff107210 */ /* 0x000fe20007ffe0ff */
[----:B0-----:R-:W-:-:S04]  /*2610*/  VIADD R12, R20, 0xffffffe ;  /* 0x0ffffffe140c7836 */ /* 0x001fc80000000000 */
[----:B------:R0:W1:Y:S02]  /*2620*/  F2I.FTZ.U32.TRUNC.NTZ R13, R12 ;  /* 0x0000000c000d7305 */ /* 0x000064000021f000 */
[----:B0-----:R-:W-:Y:S01]  /*2630*/  IMAD.MOV.U32 R12, RZ, RZ, RZ ;  /* 0x000000ffff0c7224 */ /* 0x001fe200078e00ff */
[----:B-1----:R-:W-:-:S05]  /*2640*/  IADD3 R20, PT, PT, RZ, -R13, RZ ;  /* 0x8000000dff147210 */ /* 0x002fca0007ffe0ff */
[----:B------:R-:W-:-:S04]  /*2650*/  IMAD R21, R20, R11, RZ ;  /* 0x0000000b14157224 */ /* 0x000fc800078e02ff */
[----:B------:R-:W-:Y:S01]  /*2660*/  IMAD.HI.U32 R12, R13, R21, R12 ;  /* 0x000000150d0c7227 */ /* 0x000fe200078e000c */
[----:B------:R-:W-:-:S05]  /*2670*/  IABS R13, R18 ;  /* 0x00000012000d7213 */ /* 0x000fca0000000000 */
[----:B------:R-:W-:-:S04]  /*2680*/  IMAD.HI.U32 R12, R12, R13, RZ ;  /* 0x0000000d0c0c7227 */ /* 0x000fc800078e00ff */
[----:B------:R-:W-:-:S05]  /*2690*/  IMAD R16, R12, R16, R13 ;  /* 0x000000100c107224 */ /* 0x000fca00078e020d */
[----:B------:R-:W-:-:S13]  /*26a0*/  ISETP.GT.U32.AND P4, PT, R11, R16, PT ;  /* 0x000000100b00720c */ /* 0x000fda0003f84070 */
[----:B------:R-:W-:Y:S02]  /*26b0*/  @!P4 IMAD.IADD R16, R16, 0x1, -R11 ;  /* 0x000000011010c824 */ /* 0x000fe400078e0a0b */
[----:B------:R-:W-:Y:S01]  /*26c0*/  @!P4 VIADD R12, R12, 0x1 ;  /* 0x000000010c0cc836 */ /* 0x000fe20000000000 */
[----:B------:R-:W-:Y:S02]  /*26d0*/  ISETP.NE.AND P4, PT, R19, RZ, PT ;  /* 0x000000ff1300720c */ /* 0x000fe40003f85270 */
[----:B------:R-:W-:Y:S02]  /*26e0*/  ISETP.GE.U32.AND P3, PT, R16, R11, PT ;  /* 0x0000000b1000720c */ /* 0x000fe40003f66070 */
[----:B------:R-:W-:-:S04]  /*26f0*/  LOP3.LUT R11, R18, R19, RZ, 0x3c, !PT ;  /* 0x00000013120b7212 */ /* 0x000fc800078e3cff */
[----:B------:R-:W-:-:S07]  /*2700*/  ISETP.GE.AND P5, PT, R11, RZ, PT ;  /* 0x000000ff0b00720c */ /* 0x000fce0003fa6270 */
[----:B------:R-:W-:Y:S02]  /*2710*/  @P3 IADD3 R12, PT, PT, R12, 0x1, RZ ;  /* 0x000000010c0c3810 */ /* 0x000fe40007ffe0ff */
[----:B------:R-:W-:-:S03]  /*2720*/  ISETP.NE.AND P3, PT, R15, RZ, PT ;  /* 0x000000ff0f00720c */ /* 0x000fc60003f65270 */
[----:B------:R-:W-:Y:S02]  /*2730*/  IMAD.MOV.U32 R11, RZ, RZ, R12 ;  /* 0x000000ffff0b7224 */ /* 0x000fe400078e000c */
[----:B------:R-:W-:Y:S02]  /*2740*/  IMAD.MOV.U32 R12, RZ, RZ, R19 ;  /* 0x000000ffff0c7224 */ /* 0x000fe400078e0013 */
[----:B------:R-:W-:Y:S01]  /*2750*/  @!P5 IMAD.MOV R11, RZ, RZ, -R11 ;  /* 0x000000ffff0bd224 */ /* 0x000fe200078e0a0b */
[----:B------:R-:W-:-:S05]  /*2760*/  @!P4 LOP3.LUT R11, RZ, R19, RZ, 0x33, !PT ;  /* 0x00000013ff0bc212 */ /* 0x000fca00078e33ff */
[----:B------:R-:W-:Y:S01]  /*2770*/  IMAD.MOV R13, RZ, RZ, -R11 ;  /* 0x000000ffff0d7224 */ /* 0x000fe200078e0a0b */
[----:B------:R0:W-:Y:S03]  /*2780*/  STL.64 [R14+0x8], R10 ;  /* 0x0000080a0e007387 */ /* 0x0001e60000100a00 */
[----:B------:R-:W-:Y:S02]  /*2790*/  IMAD R18, R12, R13, R18 ;  /* 0x0000000d0c127224 */ /* 0x000fe400078e0212 */
[----:B0-----:R-:W-:Y:S01]  /*27a0*/  VIADD R14, R14, 0x20 ;  /* 0x000000200e0e7836 */ /* 0x001fe20000000000 */
[----:B------:R-:W-:Y:S06]  /*27b0*/  @P3 BRA `(.L_x_8) ;  /* 0xffffffe400803947 */ /* 0x000fec000383ffff */
.L_x_7:
[----:B------:R-:W-:Y:S01]  /*27c0*/  VIADD R8, R1, 0x28 ;  /* 0x0000002801087836 */ /* 0x000fe20000000000 */
[----:B------:R-:W-:Y:S06]  /*27d0*/  @!P2 BRA `(.L_x_9) ;  /* 0x0000001400f8a947 */ /* 0x000fec0003800000 */
[----:B------:R-:W-:-:S13]  /*27e0*/  ISETP.GE.U32.AND P3, PT, R7, 0x4, PT ;  /* 0x000000040700780c */ /* 0x000fda0003f66070 */
[----:B------:R-:W-:Y:S05]  /*27f0*/  @!P3 BRA `(.L_x_10) ;  /* 0x0000000c0054b947 */ /* 0x000fea0003800000 */
[----:B------:R-:W-:-:S05]  /*2800*/  LEA R13, R9, R1, 0x2 ;  /* 0x00000001090d7211 */ /* 0x000fca00078e10ff */
[----:B------:R-:W2:Y:S01]  /*2810*/  LDL R17, [R13] ;  /* 0x000000000d117983 */ /* 0x000ea20000100800 */
[----:B------:R-:W-:Y:S02]  /*2820*/  IABS R16, R12 ;  /* 0x0000000c00107213 */ /* 0x000fe40000000000 */
[-C--:B--2---:R-:W-:Y:S02]  /*2830*/  IABS R14, R17.reuse ;  /* 0x00000011000e7213 */ /* 0x084fe40000000000 */
[-C--:B------:R-:W-:Y:S02]  /*2840*/  IABS R20, R17.reuse ;  /* 0x0000001100147213 */ /* 0x080fe40000000000 */
[----:B------:R-:W0:Y:S01]  /*2850*/  I2F.RP R15, R14 ;  /* 0x0000000e000f7306 */ /* 0x000e220000209400 */
[----:B------:R-:W-:-:S04]  /*2860*/  LOP3.LUT R12, R12, R17, RZ, 0x3c, !PT ;  /* 0x000000110c0c7212 */ /* 0x000fc800078e3cff */
[----:B------:R-:W-:-:S03]  /*2870*/  ISETP.GE.AND P5, PT, R12, RZ, PT ;  /* 0x000000ff0c00720c */ /* 0x000fc60003fa6270 */
[----:B0-----:R-:W0:Y:S02]  /*2880*/  MUFU.RCP R15, R15 ;  /* 0x0000000f000f7308 */ /* 0x001e240000001000 */
[----:B0-----:R-:W-:-:S06]  /*2890*/  VIADD R10, R15, 0xffffffe ;  /* 0x0ffffffe0f0a7836 */ /* 0x001fcc0000000000 */
[----:B------:R0:W1:Y:S02]  /*28a0*/  F2I.FTZ.U32.TRUNC.NTZ R11, R10 ;  /* 0x0000000a000b7305 */ /* 0x000064000021f000 */
[----:B0-----:R-:W-:Y:S02]  /*28b0*/  HFMA2 R10, -RZ, RZ, 0, 0 ;  /* 0x00000000ff0a7431 */ /* 0x001fe400000001ff */
[----:B-1----:R-:W-:-:S04]  /*28c0*/  IMAD.MOV R19, RZ, RZ, -R11 ;  /* 0x000000ffff137224 */ /* 0x002fc800078e0a0b */
[----:B------:R-:W-:-:S04]  /*28d0*/  IMAD R19, R19, R14, RZ ;  /* 0x0000000e13137224 */ /* 0x000fc800078e02ff */
[----:B------:R-:W-:-:S04]  /*28e0*/  IMAD.HI.U32 R11, R11, R19, R10 ;  /* 0x000000130b0b7227 */ /* 0x000fc800078e000a */
[----:B------:R-:W-:Y:S02]  /*28f0*/  IMAD.MOV R19, RZ, RZ, -R20 ;  /* 0x000000ffff137224 */ /* 0x000fe400078e0a14 */
[----:B------:R-:W-:-:S04]  /*2900*/  IMAD.HI.U32 R15, R11, R16, RZ ;  /* 0x000000100b0f7227 */ /* 0x000fc800078e00ff */
[----:B------:R-:W-:Y:S01]  /*2910*/  IMAD R11, R15, R19, R16 ;  /* 0x000000130f0b7224 */ /* 0x000fe200078e0210 */
[----:B------:R-:W-:-:S04]  /*2920*/  IABS R16, R18 ;  /* 0x0000001200107213 */ /* 0x000fc80000000000 */
[----:B------:R-:W-:-:S13]  /*2930*/  ISETP.GT.U32.AND P4, PT, R14, R11, PT ;  /* 0x0000000b0e00720c */ /* 0x000fda0003f84070 */
[----:B------:R-:W-:Y:S01]  /*2940*/  @!P4 IMAD.IADD R11, R11, 0x1, -R14 ;  /* 0x000000010b0bc824 */ /* 0x000fe200078e0a0e */
[----:B------:R-:W-:Y:S02]  /*2950*/  @!P4 IADD3 R15, PT, PT, R15, 0x1, RZ ;  /* 0x000000010f0fc810 */ /* 0x000fe40007ffe0ff */
[----:B------:R-:W-:Y:S02]  /*2960*/  ISETP.NE.AND P4, PT, R17, RZ, PT ;  /* 0x000000ff1100720c */ /* 0x000fe40003f85270 */
[----:B------:R-:W-:-:S13]  /*2970*/  ISETP.GE.U32.AND P3, PT, R11, R14, PT ;  /* 0x0000000e0b00720c */ /* 0x000fda0003f66070 */
[----:B------:R-:W-:-:S04]  /*2980*/  @P3 VIADD R15, R15, 0x1 ;  /* 0x000000010f0f3836 */ /* 0x000fc80000000000 */
[----:B------:R-:W-:Y:S01]  /*2990*/  @!P5 IMAD.MOV R15, RZ, RZ, -R15 ;  /* 0x000000ffff0fd224 */ /* 0x000fe200078e0a0f */
[----:B------:R-:W-:-:S04]  /*29a0*/  @!P4 LOP3.LUT R15, RZ, R17, RZ, 0x33, !PT ;  /* 0x00000011ff0fc212 */ /* 0x000fc800078e33ff */
[-C--:B------:R-:W-:Y:S02]  /*29b0*/  IABS R12, R15.reuse ;  /* 0x0000000f000c7213 */ /* 0x080fe40000000000 */
[----:B------:R-:W-:Y:S02]  /*29c0*/  IABS R19, R15 ;  /* 0x0000000f00137213 */ /* 0x000fe40000000000 */
[----:B------:R-:W0:Y:S08]  /*29d0*/  I2F.RP R14, R12 ;  /* 0x0000000c000e7306 */ /* 0x000e300000209400 */
[----:B0-----:R-:W0:Y:S02]  /*29e0*/  MUFU.RCP R14, R14 ;  /* 0x0000000e000e7308 */ /* 0x001e240000001000 */
[----:B0-----:R-:W-:-:S02]  /*29f0*/  IADD3 R10, PT, PT, R14, 0xffffffe, RZ ;  /* 0x0ffffffe0e0a7810 */ /* 0x001fc40007ffe0ff */
[----:B------:R-:W-:-:S04]  /*2a00*/  IADD3 R14, PT, PT, RZ, -R19, RZ ;  /* 0x80000013ff0e7210 */ /* 0x000fc80007ffe0ff */
[----:B------:R0:W1:Y:S02]  /*2a10*/  F2I.FTZ.U32.TRUNC.NTZ R11, R10 ;  /* 0x0000000a000b7305 */ /* 0x000064000021f000 */
[----:B0-----:R-:W-:Y:S02]  /*2a20*/  IMAD.MOV.U32 R10, RZ, RZ, RZ ;  /* 0x000000ffff0a7224 */ /* 0x001fe400078e00ff */
[----:B-1----:R-:W-:-:S04]  /*2a30*/  IMAD.MOV R17, RZ, RZ, -R11 ;  /* 0x000000ffff117224 */ /* 0x002fc800078e0a0b */
[----:B------:R-:W-:-:S04]  /*2a40*/  IMAD R17, R17, R12, RZ ;  /* 0x0000000c11117224 */ /* 0x000fc800078e02ff */
[----:B------:R-:W-:Y:S01]  /*2a50*/  IMAD.HI.U32 R11, R11, R17, R10 ;  /* 0x000000110b0b7227 */ /* 0x000fe200078e000a */
[----:B------:R-:W-:-:S04]  /*2a60*/  LOP3.LUT R10, R18, R15, RZ, 0x3c, !PT ;  /* 0x0000000f120a7212 */ /* 0x000fc800078e3cff */
[----:B------:R-:W-:Y:S01]  /*2a70*/  ISETP.GE.AND P5, PT, R10, RZ, PT ;  /* 0x000000ff0a00720c */ /* 0x000fe20003fa6270 */
[----:B------:R-:W-:-:S04]  /*2a80*/  IMAD.HI.U32 R17, R11, R16, RZ ;  /* 0x000000100b117227 */ /* 0x000fc800078e00ff */
[----:B------:R-:W-:Y:S02]  /*2a90*/  IMAD R11, R17, R14, R16 ;  /* 0x0000000e110b7224 */ /* 0x000fe400078e0210 */
[----:B------:R-:W-:-:S03]  /*2aa0*/  IMAD R14, R9, 0x4, R1 ;  /* 0x00000004090e7824 */ /* 0x000fc600078e0201 */
        /* <DEDUP_REMOVED lines=8> */
[----:B------:R0:W-:Y:S04]  /*2b30*/  STL [R14+0x28], R17 ;  /* 0x000028110e007387 */ /* 0x0001e80000100800 */
[----:B------:R-:W2:Y:S01]  /*2b40*/  LDL R16, [R13+0x4] ;  /* 0x000004000d107983 */ /* 0x000ea20000100800 */
[----:B0-----:R-:W-:Y:S01]  /*2b50*/  IMAD.MOV R17, RZ, RZ, -R17 ;  /* 0x000000ffff117224 */ /* 0x001fe200078e0a11 */
[-C--:B--2---:R-:W-:Y:S02]  /*2b60*/  IABS R19, R16.reuse ;  /* 0x0000001000137213 */ /* 0x084fe40000000000 */
[C---:B------:R-:W-:Y:S01]  /*2b70*/  LOP3.LUT R21, R15.reuse, R16, RZ, 0x3c, !PT ;  /* 0x000000100f157212 */ /* 0x040fe200078e3cff */
[----:B------:R-:W-:Y:S01]  /*2b80*/  IMAD R15, R15, R17, R18 ;  /* 0x000000110f0f7224 */ /* 0x000fe200078e0212 */
[----:B------:R-:W0:Y:S02]  /*2b90*/  I2F.RP R20, R19 ;  /* 0x0000001300147306 */ /* 0x000e240000209400 */
[----:B------:R-:W-:-:S02]  /*2ba0*/  ISETP.GE.AND P5, PT, R21, RZ, PT ;  /* 0x000000ff1500720c */ /* 0x000fc40003fa6270 */
[----:B------:R-:W-:Y:S02]  /*2bb0*/  IABS R21, R16 ;  /* 0x0000001000157213 */ /* 0x000fe40000000000 */
[----:B------:R-:W-:Y:S02]  /*2bc0*/  IABS R18, R15 ;  /* 0x0000000f00127213 */ /* 0x000fe40000000000 */
[----:B0-----:R-:W0:Y:S02]  /*2bd0*/  MUFU.RCP R20, R20 ;  /* 0x0000001400147308 */ /* 0x001e240000001000 */
[----:B0-----:R-:W-:Y:S02]  /*2be0*/  IADD3 R10, PT, PT, R20, 0xffffffe, RZ ;  /* 0x0ffffffe140a7810 */ /* 0x001fe40007ffe0ff */
[----:B------:R-:W-:-:S04]  /*2bf0*/  IADD3 R20, PT, PT, RZ, -R21, RZ ;  /* 0x80000015ff147210 */ /* 0x000fc80007ffe0ff */
[----:B------:R0:W1:Y:S02]  /*2c00*/  F2I.FTZ.U32.TRUNC.NTZ R11, R10 ;  /* 0x0000000a000b7305 */ /* 0x000064000021f000 */
[----:B0-----:R-:W-:Y:S02]  /*2c10*/  IMAD.MOV.U32 R10, RZ, RZ, RZ ;  /* 0x000000ffff0a7224 */ /* 0x001fe400078e00ff */
[----:B-1----:R-:W-:-:S04]  /*2c20*/  IMAD.MOV R26, RZ, RZ, -R11 ;  /* 0x000000ffff1a7224 */ /* 0x002fc800078e0a0b */
[----:B------:R-:W-:-:S04]  /*2c30*/  IMAD R27, R26, R19, RZ ;  /* 0x000000131a1b7224 */ /* 0x000fc800078e02ff */
[----:B------:R-:W-:-:S06]  /*2c40*/  IMAD.HI.U32 R11, R11, R27, R10 ;  /* 0x0000001b0b0b7227 */ /* 0x000fcc00078e000a */
[----:B------:R-:W-:-:S04]  /*2c50*/  IMAD.HI.U32 R11, R11, R12, RZ ;  /* 0x0000000c0b0b7227 */ /* 0x000fc800078e00ff */
[----:B------:R-:W-:-:S05]  /*2c60*/  IMAD R12, R11, R20, R12 ;  /* 0x000000140b0c7224 */ /* 0x000fca00078e020c */
[----:B------:R-:W-:-:S13]  /*2c70*/  ISETP.GT.U32.AND P4, PT, R19, R12, PT ;  /* 0x0000000c1300720c */ /* 0x000fda0003f84070 */
[----:B------:R-:W-:Y:S02]  /*2c80*/  @!P4 IMAD.IADD R12, R12, 0x1, -R19 ;  /* 0x000000010c0cc824 */ /* 0x000fe400078e0a13 */
[----:B------:R-:W-:Y:S01]  /*2c90*/  @!P4 VIADD R11, R11, 0x1 ;  /* 0x000000010b0bc836 */ /* 0x000fe20000000000 */
[----:B------:R-:W-:Y:S02]  /*2ca0*/  ISETP.NE.AND P4, PT, R16, RZ, PT ;  /* 0x000000ff1000720c */ /* 0x000fe40003f85270 */
[----:B------:R-:W-:-:S13]  /*2cb0*/  ISETP.GE.U32.AND P3, PT, R12, R19, PT ;  /* 0x000000130c00720c */ /* 0x000fda0003f66070 */
[----:B------:R-:W-:-:S05]  /*2cc0*/  @P3 IADD3 R11, PT, PT, R11, 0x1, RZ ;  /* 0x000000010b0b3810 */ /* 0x000fca0007ffe0ff */
[----:B------:R-:W-:-:S04]  /*2cd0*/  IMAD.MOV.U32 R12, RZ, RZ, R11 ;  /* 0x000000ffff0c7224 */ /* 0x000fc800078e000b */
[----:B------:R-:W-:Y:S01]  /*2ce0*/  @!P5 IMAD.MOV R12, RZ, RZ, -R12 ;  /* 0x000000ffff0cd224 */ /* 0x000fe200078e0a0c */
[----:B------:R-:W-:-:S04]  /*2cf0*/  @!P4 LOP3.LUT R12, RZ, R16, RZ, 0x33, !PT ;  /* 0x00000010ff0cc212 */ /* 0x000fc800078e33ff */
[-C--:B------:R-:W-:Y:S02]  /*2d00*/  IABS R16, R12.reuse ;  /* 0x0000000c00107213 */ /* 0x080fe40000000000 */
[----:B------:R-:W-:Y:S02]  /*2d10*/  IABS R20, R12 ;  /* 0x0000000c00147213 */ /* 0x000fe40000000000 */
[----:B------:R-:W0:Y:S08]  /*2d20*/  I2F.RP R19, R16 ;  /* 0x0000001000137306 */ /* 0x000e300000209400 */
[----:B0-----:R-:W0:Y:S02]  /*2d30*/  MUFU.RCP R19, R19 ;  /* 0x0000001300137308 */ /* 0x001e240000001000 */
[----:B0-----:R-:W-:-:S06]  /*2d40*/  IADD3 R10, PT, PT, R19, 0xffffffe, RZ ;  /* 0x0ffffffe130a7810 */ /* 0x001fcc0007ffe0ff */
[----:B------:R0:W1:Y:S02]  /*2d50*/  F2I.FTZ.U32.TRUNC.NTZ R11, R10 ;  /* 0x0000000a000b7305 */ /* 0x000064000021f000 */
[----:B0-----:R-:W-:Y:S01]  /*2d60*/  MOV R10, RZ ;  /* 0x000000ff000a7202 */ /* 0x001fe20000000f00 */
[----:B-1----:R-:W-:-:S04]  /*2d70*/  IMAD.MOV R21, RZ, RZ, -R11 ;  /* 0x000000ffff157224 */ /* 0x002fc800078e0a0b */
[----:B------:R-:W-:-:S04]  /*2d80*/  IMAD R17, R21, R16, RZ ;  /* 0x0000001015117224 */ /* 0x000fc800078e02ff */
[----:B------:R-:W-:-:S04]  /*2d90*/  IMAD.HI.U32 R11, R11, R17, R10 ;  /* 0x000000110b0b7227 */ /* 0x000fc800078e000a */
[----:B------:R-:W-:Y:S02]  /*2da0*/  IMAD.MOV R10, RZ, RZ, -R20 ;  /* 0x000000ffff0a7224 */ /* 0x000fe400078e0a14 */
[----:B------:R-:W-:-:S04]  /*2db0*/  IMAD.HI.U32 R17, R11, R18, RZ ;  /* 0x000000120b117227 */ /* 0x000fc800078e00ff */
[----:B------:R-:W-:Y:S01]  /*2dc0*/  IMAD R11, R17, R10, R18 ;  /* 0x0000000a110b7224 */ /* 0x000fe200078e0212 */
[----:B------:R-:W-:-:S04]  /*2dd0*/  LOP3.LUT R10, R15, R12, RZ, 0x3c, !PT ;  /* 0x0000000c0f0a7212 */ /* 0x000fc800078e3cff */
[----:B------:R-:W-:Y:S02]  /*2de0*/  ISETP.GT.U32.AND P4, PT, R16, R11, PT ;  /* 0x0000000b1000720c */ /* 0x000fe40003f84070 */
[----:B------:R-:W-:-:S11]  /*2df0*/  ISETP.GE.AND P5, PT, R10, RZ, PT ;  /* 0x000000ff0a00720c */ /* 0x000fd60003fa6270 */
[----:B------:R-:W-:Y:S01]  /*2e00*/  @!P4 IMAD.IADD R11, R11, 0x1, -R16 ;  /* 0x000000010b0bc824 */ /* 0x000fe200078e0a10 */
[----:B------:R-:W-:Y:S02]  /*2e10*/  @!P4 IADD3 R17, PT, PT, R17, 0x1, RZ ;  /* 0x000000011111c810 */ /* 0x000fe40007ffe0ff */
[----:B------:R-:W-:Y:S02]  /*2e20*/  ISETP.NE.AND P4, PT, R12, RZ, PT ;  /* 0x000000ff0c00720c */ /* 0x000fe40003f85270 */
[----:B------:R-:W-:-:S13]  /*2e30*/  ISETP.GE.U32.AND P3, PT, R11, R16, PT ;  /* 0x000000100b00720c */ /* 0x000fda0003f66070 */
[----:B------:R-:W-:-:S04]  /*2e40*/  @P3 VIADD R17, R17, 0x1 ;  /* 0x0000000111113836 */ /* 0x000fc80000000000 */
[----:B------:R-:W-:Y:S01]  /*2e50*/  @!P5 IMAD.MOV R17, RZ, RZ, -R17 ;  /* 0x000000ffff11d224 */ /* 0x000fe200078e0a11 */
[----:B------:R-:W-:-:S05]  /*2e60*/  @!P4 LOP3.LUT R17, RZ, R12, RZ, 0x33, !PT ;  /* 0x0000000cff11c212 */ /* 0x000fca00078e33ff */
[----:B------:R0:W-:Y:S04]  /*2e70*/  STL [R14+0x2c], R17 ;  /* 0x00002c110e007387 */ /* 0x0001e80000100800 */
[----:B------:R-:W2:Y:S01]  /*2e80*/  LDL R19, [R13+0x8] ;  /* 0x000008000d137983 */ /* 0x000ea20000100800 */
[----:B0-----:R-:W-:-:S04]  /*2e90*/  IMAD.MOV R17, RZ, RZ, -R17 ;  /* 0x000000ffff117224 */ /* 0x001fc800078e0a11 */
[C---:B------:R-:W-:Y:S01]  /*2ea0*/  IMAD R15, R12.reuse, R17, R15 ;  /* 0x000000110c0f7224 */ /* 0x040fe200078e020f */
[-C--:B--2---:R-:W-:Y:S02]  /*2eb0*/  IABS R18, R19.reuse ;  /* 0x0000001300127213 */ /* 0x084fe40000000000 */
[----:B------:R-:W-:Y:S02]  /*2ec0*/  LOP3.LUT R21, R12, R19, RZ, 0x3c, !PT ;  /* 0x000000130c157212 */ /* 0x000fe400078e3cff */
[----:B------:R-:W0:Y:S01]  /*2ed0*/  I2F.RP R20, R18 ;  /* 0x0000001200147306 */ /* 0x000e220000209400 */
[----:B------:R-:W-:Y:S02]  /*2ee0*/  IABS R12, R15 ;  /* 0x0000000f000c7213 */ /* 0x000fe40000000000 */
[----:B------:R-:W-:Y:S02]  /*2ef0*/  ISETP.GE.AND P5, PT, R21, RZ, PT ;  /* 0x000000ff1500720c */ /* 0x000fe40003fa6270 */
[----:B------:R-:W-:-:S04]  /*2f00*/  IABS R21, R19 ;  /* 0x0000001300157213 */ /* 0x000fc80000000000 */
[----:B------:R-:W-:Y:S01]  /*2f10*/  IADD3 R21, PT, PT, RZ, -R21, RZ ;  /* 0x80000015ff157210 */ /* 0x000fe20007ffe0ff */
[----:B0-----:R-:W0:Y:S02]  /*2f20*/  MUFU.RCP R20, R20 ;  /* 0x0000001400147308 */ /* 0x001e240000001000 */
[----:B0-----:R-:W-:-:S06]  /*2f30*/  IADD3 R10, PT, PT, R20, 0xffffffe, RZ ;  /* 0x0ffffffe140a7810 */ /* 0x001fcc0007ffe0ff */
        /* <DEDUP_REMOVED lines=41> */
[----:B------:R-:W-:Y:S01]  /*31d0*/  IADD3 R9, PT, PT, R9, 0x4, RZ ;  /* 0x0000000409097810 */ /* 0x000fe20007ffe0ff */
[----:B0-----:R-:W-:-:S04]  /*31e0*/  IMAD.MOV R17, RZ, RZ, -R17 ;  /* 0x000000ffff117224 */ /* 0x001fc800078e0a11 */
[----:B------:R-:W-:Y:S01]  /*31f0*/  IMAD R15, R16, R17, R15 ;  /* 0x00000011100f7224 */ /* 0x000fe200078e020f */
[-C--:B--2---:R-:W-:Y:S02]  /*3200*/  IABS R12, R13.reuse ;  /* 0x0000000d000c7213 */ /* 0x084fe40000000000 */
[----:B------:R-:W-:Y:S02]  /*3210*/  IABS R20, R13 ;  /* 0x0000000d00147213 */ /* 0x000fe40000000000 */
[----:B------:R-:W0:Y:S02]  /*3220*/  I2F.RP R19, R12 ;  /* 0x0000000c00137306 */ /* 0x000e240000209400 */
[----:B------:R-:W-:-:S06]  /*3230*/  IADD3 R20, PT, PT, RZ, -R20, RZ ;  /* 0x80000014ff147210 */ /* 0x000fcc0007ffe0ff */
[----:B0-----:R-:W0:Y:S02]  /*3240*/  MUFU.RCP R19, R19 ;  /* 0x0000001300137308 */ /* 0x001e240000001000 */
[----:B0-----:R-:W-:-:S06]  /*3250*/  IADD3 R10, PT, PT, R19, 0xffffffe, RZ ;  /* 0x0ffffffe130a7810 */ /* 0x001fcc0007ffe0ff */
        /* <DEDUP_REMOVED lines=24> */
[----:B0-----:R-:W-:Y:S02]  /*33e0*/  IMAD.MOV.U32 R10, RZ, RZ, RZ ;  /* 0x000000ffff0a7224 */ /* 0x001fe400078e00ff */
[----:B-1----:R-:W-:-:S05]  /*33f0*/  IMAD.MOV R19, RZ, RZ, -R11 ;  /* 0x000000ffff137224 */ /* 0x002fca00078e0a0b */
[----:B------:R-:W-:Y:S02]  /*3400*/  MOV R16, R19 ;  /* 0x0000001300107202 */ /* 0x000fe40000000f00 */
[----:B------:R-:W-:-:S03]  /*3410*/  IABS R19, R15 ;  /* 0x0000000f00137213 */ /* 0x000fc60000000000 */
[----:B------:R-:W-:Y:S02]  /*3420*/  IMAD R17, R16, R13, RZ ;  /* 0x0000000d10117224 */ /* 0x000fe400078e02ff */
[----:B------:R-:W-:Y:S02]  /*3430*/  IMAD.MOV.U32 R16, RZ, RZ, R19 ;  /* 0x000000ffff107224 */ /* 0x000fe400078e0013 */
[----:B------:R-:W-:Y:S01]  /*3440*/  IMAD.HI.U32 R11, R11, R17, R10 ;  /* 0x000000110b0b7227 */ /* 0x000fe200078e000a */
[----:B------:R-:W-:-:S05]  /*3450*/  IADD3 R10, PT, PT, RZ, -R20, RZ ;  /* 0x80000014ff0a7210 */ /* 0x000fca0007ffe0ff */
        /* <DEDUP_REMOVED lines=9> */
[----:B------:R-:W-:-:S06]  /*34f0*/  @P3 IADD3 R11, PT, PT, R11, 0x1, RZ ;  /* 0x000000010b0b3810 */ /* 0x000fcc0007ffe0ff */
[----:B------:R-:W-:Y:S01]  /*3500*/  @!P5 IMAD.MOV R11, RZ, RZ, -R11 ;  /* 0x000000ffff0bd224 */ /* 0x000fe200078e0a0b */
[----:B------:R-:W-:-:S05]  /*3510*/  @!P4 LOP3.LUT R11, RZ, R12, RZ, 0x33, !PT ;  /* 0x0000000cff0bc212 */ /* 0x000fca00078e33ff */
[----:B------:R0:W-:Y:S01]  /*3520*/  STL [R14+0x34], R11 ;  /* 0x0000340b0e007387 */ /* 0x0001e20000100800 */
[----:B------:R-:W-:-:S04]  /*3530*/  IMAD.MOV R18, RZ, RZ, -R11 ;  /* 0x000000ffff127224 */ /* 0x000fc800078e0a0b */
[----:B------:R-:W-:-:S07]  /*3540*/  IMAD R18, R12, R18, R15 ;  /* 0x000000120c127224 */ /* 0x000fce00078e020f */
.L_x_10:
[----:B------:R-:W-:-:S13]  /*3550*/  LOP3.LUT P3, R10, R5, 0x3, RZ, 0xc0, !PT ;  /* 0x00000003050a7812 */ /* 0x000fda000786c0ff */
[----:B------:R-:W-:Y:S05]  /*3560*/  @!P3 BRA `(.L_x_9) ;  /* 0x000000080094b947 */ /* 0x000fea0003800000 */
[----:B------:R-:W1:Y:S01]  /*3570*/  LDCU UR4, c[0x0][0x3a8] ;  /* 0x00007500ff0477ac */ /* 0x000e620008000800 */
[----:B------:R-:W-:Y:S01]  /*3580*/  ISETP.NE.AND P3, PT, R10, 0x1, PT ;  /* 0x000000010a00780c */ /* 0x000fe20003f65270 */
[----:B-1----:R-:W-:-:S04]  /*3590*/  ULOP3.LUT UR4, UR4, 0x1, URZ, 0xc0, !UPT ;  /* 0x0000000104047892 */ /* 0x002fc8000f8ec0ff */
[----:B------:R-:W-:-:S08]  /*35a0*/  UISETP.NE.U32.AND UP0, UPT, UR4, 0x1, UPT ;  /* 0x000000010400788c */ /* 0x000fd0000bf05070 */
[----:B------:R-:W-:Y:S05]  /*35b0*/  @!P3 BRA `(.L_x_11) ;  /* 0x0000000400b0b947 */ /* 0x000fea0003800000 */
[----:B0-----:R-:W-:-:S05]  /*35c0*/  IMAD R14, R9, 0x4, R1 ;  /* 0x00000004090e7824 */ /* 0x001fca00078e0201 */
[----:B------:R-:W2:Y:S02]  /*35d0*/  LDL R15, [R14] ;  /* 0x000000000e0f7983 */ /* 0x000ea40000100800 */
[-C--:B--2---:R-:W-:Y:S02]  /*35e0*/  IABS R13, R15.reuse ;  /* 0x0000000f000d7213 */ /* 0x084fe40000000000 */
[----:B------:R-:W-:Y:S02]  /*35f0*/  IABS R19, R15 ;  /* 0x0000000f00137213 */ /* 0x000fe40000000000 */
[----:B------:R-:W0:Y:S08]  /*3600*/  I2F.RP R16, R13 ;  /* 0x0000000d00107306 */ /* 0x000e300000209400 */
[----:B0-----:R-:W0:Y:S02]  /*3610*/  MUFU.RCP R16, R16 ;  /* 0x0000001000107308 */ /* 0x001e240000001000 */
[----:B0-----:R-:W-:-:S02]  /*3620*/  VIADD R10, R16, 0xffffffe ;  /* 0x0ffffffe100a7836 */ /* 0x001fc40000000000 */
[----:B------:R-:W-:-:S04]  /*3630*/  IMAD.MOV R16, RZ, RZ, -R19 ;  /* 0x000000ffff107224 */ /* 0x000fc800078e0a13 */
[----:B------:R0:W1:Y:S02]  /*3640*/  F2I.FTZ.U32.TRUNC.NTZ R11, R10 ;  /* 0x0000000a000b7305 */ /* 0x000064000021f000 */
[----:B0-----:R-:W-:Y:S01]  /*3650*/  IMAD.MOV.U32 R10, RZ, RZ, RZ ;  /* 0x000000ffff0a7224 */ /* 0x001fe200078e00ff */
[----:B-1----:R-:W-:-:S05]  /*3660*/  IADD3 R20, PT, PT, RZ, -R11, RZ ;  /* 0x8000000bff147210 */ /* 0x002fca0007ffe0ff */
[----:B------:R-:W-:Y:S01]  /*3670*/  IMAD R17, R20, R13, RZ ;  /* 0x0000000d14117224 */ /* 0x000fe200078e02ff */
[----:B------:R-:W-:Y:S02]  /*3680*/  IABS R20, R12 ;  /* 0x0000000c00147213 */ /* 0x000fe40000000000 */
[----:B------:R-:W-:Y:S01]  /*3690*/  LOP3.LUT R12, R12, R15, RZ, 0x3c, !PT ;  /* 0x0000000f0c0c7212 */ /* 0x000fe200078e3cff */
[----:B------:R-:W-:-:S03]  /*36a0*/  IMAD.HI.U32 R11, R11, R17, R10 ;  /* 0x000000110b0b7227 */ /* 0x000fc600078e000a */
[----:B------:R-:W-:-:S03]  /*36b0*/  ISETP.GE.AND P5, PT, R12, RZ, PT ;  /* 0x000000ff0c00720c */ /* 0x000fc60003fa6270 */
[----:B------:R-:W-:-:S04]  /*36c0*/  IMAD.HI.U32 R11, R11, R20, RZ ;  /* 0x000000140b0b7227 */ /* 0x000fc800078e00ff */
[----:B------:R-:W-:Y:S01]  /*36d0*/  IMAD R10, R11, R16, R20 ;  /* 0x000000100b0a7224 */ /* 0x000fe200078e0214 */
[----:B------:R-:W-:-:S04]  /*36e0*/  IABS R20, R18 ;  /* 0x0000001200147213 */ /* 0x000fc80000000000 */
[----:B------:R-:W-:-:S13]  /*36f0*/  ISETP.GT.U32.AND P4, PT, R13, R10, PT ;  /* 0x0000000a0d00720c */ /* 0x000fda0003f84070 */
[-C--:B------:R-:W-:Y:S01]  /*3700*/  @!P4 IADD3 R10, PT, PT, R10, -R13.reuse, RZ ;  /* 0x8000000d0a0ac210 */ /* 0x080fe20007ffe0ff */
[----:B------:R-:W-:Y:S01]  /*3710*/  @!P4 VIADD R11, R11, 0x1 ;  /* 0x000000010b0bc836 */ /* 0x000fe20000000000 */
[----:B------:R-:W-:Y:S02]  /*3720*/  ISETP.NE.AND P4, PT, R15, RZ, PT ;  /* 0x000000ff0f00720c */ /* 0x000fe40003f85270 */
[----:B------:R-:W-:-:S13]  /*3730*/  ISETP.GE.U32.AND P3, PT, R10, R13, PT ;  /* 0x0000000d0a00720c */ /* 0x000fda0003f66070 */
[----:B------:R-:W-:-:S05]  /*3740*/  @P3 VIADD R11, R11, 0x1 ;  /* 0x000000010b0b3836 */ /* 0x000fca0000000000 */
[----:B------:R-:W-:-:S05]  /*3750*/  MOV R13, R11 ;  /* 0x0000000b000d7202 */ /* 0x000fca0000000f00 */
[----:B------:R-:W-:Y:S01]  /*3760*/  @!P5 IMAD.MOV R13, RZ, RZ, -R13 ;  /* 0x000000ffff0dd224 */ /* 0x000fe200078e0a0d */
[----:B------:R-:W-:-:S04]  /*3770*/  @!P4 LOP3.LUT R13, RZ, R15, RZ, 0x33, !PT ;  /* 0x0000000fff0dc212 */ /* 0x000fc800078e33ff */
[-C--:B------:R-:W-:Y:S02]  /*3780*/  IABS R12, R13.reuse ;  /* 0x0000000d000c7213 */ /* 0x080fe40000000000 */
        /* <DEDUP_REMOVED lines=16> */
[-C--:B------:R-:W-:Y:S01]  /*3890*/  @!P4 IADD3 R11, PT, PT, R11, -R12.reuse, RZ ;  /* 0x8000000c0b0bc210 */ /* 0x080fe20007ffe0ff */
[----:B------:R-:W-:Y:S01]  /*38a0*/  @!P4 VIADD R16, R16, 0x1 ;  /* 0x000000011010c836 */ /* 0x000fe20000000000 */
[----:B------:R-:W-:Y:S02]  /*38b0*/  ISETP.NE.AND P4, PT, R13, RZ, PT ;  /* 0x000000ff0d00720c */ /* 0x000fe40003f85270 */
[----:B------:R-:W-:-:S13]  /*38c0*/  ISETP.GE.U32.AND P3, PT, R11, R12, PT ;  /* 0x0000000c0b00720c */ /* 0x000fda0003f66070 */
[----:B------:R-:W-:-:S05]  /*38d0*/  @P3 VIADD R16, R16, 0x1 ;  /* 0x0000000110103836 */ /* 0x000fca0000000000 */
[----:B------:R-:W-:Y:S02]  /*38e0*/  @!P5 IADD3 R16, PT, PT, -R16, RZ, RZ ;  /* 0x000000ff1010d210 */ /* 0x000fe40007ffe1ff */
[----:B------:R-:W-:-:S05]  /*38f0*/  @!P4 LOP3.LUT R16, RZ, R13, RZ, 0x33, !PT ;  /* 0x0000000dff10c212 */ /* 0x000fca00078e33ff */
[----:B------:R0:W-:Y:S04]  /*3900*/  STL [R15+0x28], R16 ;  /* 0x000028100f007387 */ /* 0x0001e80000100800 */
[----:B------:R-:W2:Y:S01]  /*3910*/  LDL R14, [R14+0x4] ;  /* 0x000004000e0e7983 */ /* 0x000ea20000100800 */
[----:B------:R-:W-:Y:S02]  /*3920*/  IADD3 R9, PT, PT, R9, 0x2, RZ ;  /* 0x0000000209097810 */ /* 0x000fe40007ffe0ff */
[----:B0-----:R-:W-:Y:S02]  /*3930*/  IADD3 R16, PT, PT, -R16, RZ, RZ ;  /* 0x000000ff10107210 */ /* 0x001fe40007ffe1ff */
[----:B--2---:R-:W-:-:S04]  /*3940*/  IABS R17, R14 ;  /* 0x0000000e00117213 */ /* 0x004fc80000000000 */
[----:B------:R-:W0:Y:S08]  /*3950*/  I2F.RP R19, R17 ;  /* 0x0000001100137306 */ /* 0x000e300000209400 */
[----:B0-----:R-:W0:Y:S02]  /*3960*/  MUFU.RCP R19, R19 ;  /* 0x0000001300137308 */ /* 0x001e240000001000 */
[----:B0-----:R-:W-:-:S06]  /*3970*/  VIADD R10, R19, 0xffffffe ;  /* 0x0ffffffe130a7836 */ /* 0x001fcc0000000000 */
[----:B------:R0:W1:Y:S02]  /*3980*/  F2I.FTZ.U32.TRUNC.NTZ R11, R10 ;  /* 0x0000000a000b7305 */ /* 0x000064000021f000 */
[----:B0-----:R-:W-:Y:S01]  /*3990*/  IMAD.MOV.U32 R10, RZ, RZ, RZ ;  /* 0x000000ffff0a7224 */ /* 0x001fe200078e00ff */
[----:B-1----:R-:W-:-:S05]  /*39a0*/  IADD3 R20, PT, PT, RZ, -R11, RZ ;  /* 0x8000000bff147210 */ /* 0x002fca0007ffe0ff */
[----:B------:R-:W-:Y:S01]  /*39b0*/  IMAD R21, R20, R17, RZ ;  /* 0x0000001114157224 */ /* 0x000fe200078e02ff */
[----:B------:R-:W-:-:S03]  /*39c0*/  IABS R20, R14 ;  /* 0x0000000e00147213 */ /* 0x000fc60000000000 */
[----:B------:R-:W-:Y:S01]  /*39d0*/  IMAD.HI.U32 R11, R11, R21, R10 ;  /* 0x000000150b0b7227 */ /* 0x000fe200078e000a */
[----:B------:R-:W-:-:S03]  /*39e0*/  LOP3.LUT R10, R13, R14, RZ, 0x3c, !PT ;  /* 0x0000000e0d0a7212 */ /* 0x000fc600078e3cff */
[----:B------:R-:W-:Y:S01]  /*39f0*/  IMAD.MOV R20, RZ, RZ, -R20 ;  /* 0x000000ffff147224 */ /* 0x000fe200078e0a14 */
[----:B------:R-:W-:Y:S01]  /*3a00*/  ISETP.GE.AND P5, PT, R10, RZ, PT ;  /* 0x000000ff0a00720c */ /* 0x000fe20003fa6270 */
[----:B------:R-:W-:-:S04]  /*3a10*/  IMAD.HI.U32 R11, R11, R12, RZ ;  /* 0x0000000c0b0b7227 */ /* 0x000fc800078e00ff */
[----:B------:R-:W-:Y:S02]  /*3a20*/  IMAD R12, R11, R20, R12 ;  /* 0x000000140b0c7224 */ /* 0x000fe400078e020c */
[----:B------:R-:W-:-:S03]  /*3a30*/  IMAD R13, R13, R16, R18 ;  /* 0x000000100d0d7224 */ /* 0x000fc600078e0212 */
[----:B------:R-:W-:Y:S02]  /*3a40*/  ISETP.GT.U32.AND P4, PT, R17, R12, PT ;  /* 0x0000000c1100720c */ /* 0x000fe40003f84070 */
[----:B------:R-:W-:-:S11]  /*3a50*/  IABS R16, R13 ;  /* 0x0000000d00107213 */ /* 0x000fd60000000000 */
        /* <DEDUP_REMOVED lines=12> */
[----:B0-----:R-:W-:Y:S01]  /*3b20*/  VIADD R10, R17, 0xffffffe ;  /* 0x0ffffffe110a7836 */ /* 0x001fe20000000000 */
[----:B------:R-:W-:-:S05]  /*3b30*/  IADD3 R17, PT, PT, RZ, -R18, RZ ;  /* 0x80000012ff117210 */ /* 0x000fca0007ffe0ff */
        /* <DEDUP_REMOVED lines=17> */
[----:B------:R1:W-:Y:S01]  /*3c50*/  STL [R15+0x2c], R11 ;  /* 0x00002c0b0f007387 */ /* 0x0003e20000100800 */
[----:B------:R-:W-:-:S04]  /*3c60*/  IMAD.MOV R18, RZ, RZ, -R11 ;  /* 0x000000ffff127224 */ /* 0x000fc800078e0a0b */
[----:B------:R-:W-:-:S07]  /*3c70*/  IMAD R18, R12, R18, R13 ;  /* 0x000000120c127224 */ /* 0x000fce00078e020d */
.L_x_11:
[----:B------:R-:W-:Y:S05]  /*3c80*/  BRA.U UP0, `(.L_x_9) ;  /* 0x0000000100cc7547 */ /* 0x000fea000b800000 */
[----:B------:R-:W-:-:S05]  /*3c90*/  IMAD R9, R9, 0x4, R1 ;  /* 0x0000000409097824 */ /* 0x000fca00078e0201 */
[----:B------:R-:W0:Y:S01]  /*3ca0*/  LDL R13, [R9] ;  /* 0x00000000090d7983 */ /* 0x000e220000100800 */
[----:B------:R-:W-:Y:S02]  /*3cb0*/  IABS R16, R12 ;  /* 0x0000000c00107213 */ /* 0x000fe40000000000 */
[-C--:B0-----:R-:W-:Y:S02]  /*3cc0*/  IABS R14, R13.reuse ;  /* 0x0000000d000e7213 */ /* 0x081fe40000000000 */
[-C--:B------:R-:W-:Y:S02]  /*3cd0*/  IABS R19, R13.reuse ;  /* 0x0000000d00137213 */ /* 0x080fe40000000000 */
[----:B-1----:R-:W0:Y:S01]  /*3ce0*/  I2F.RP R15, R14 ;  /* 0x0000000e000f7306 */ /* 0x002e220000209400 */
[----:B------:R-:W-:-:S04]  /*3cf0*/  LOP3.LUT R12, R12, R13, RZ, 0x3c, !PT ;  /* 0x0000000d0c0c7212 */ /* 0x000fc800078e3cff */
[----:B------:R-:W-:-:S03]  /*3d00*/  ISETP.GE.AND P5, PT, R12, RZ, PT ;  /* 0x000000ff0c00720c */ /* 0x000fc60003fa6270 */
[----:B0-----:R-:W0:Y:S02]  /*3d10*/  MUFU.RCP R15, R15 ;  /* 0x0000000f000f7308 */ /* 0x001e240000001000 */
[----:B0-----:R-:W-:-:S06]  /*3d20*/  VIADD R10, R15, 0xffffffe ;  /* 0x0ffffffe0f0a7836 */ /* 0x001fcc0000000000 */
[----:B------:R0:W1:Y:S02]  /*3d30*/  F2I.FTZ.U32.TRUNC.NTZ R11, R10 ;  /* 0x0000000a000b7305 */ /* 0x000064000021f000 */
[----:B0-----:R-:W-:Y:S01]  /*3d40*/  IMAD.MOV.U32 R10, RZ, RZ, RZ ;  /* 0x000000ffff0a7224 */ /* 0x001fe200078e00ff */
[----:B-1----:R-:W-:-:S05]  /*3d50*/  IADD3 R17, PT, PT, RZ, -R11, RZ ;  /* 0x8000000bff117210 */ /* 0x002fca0007ffe0ff */
[----:B------:R-:W-:-:S04]  /*3d60*/  IMAD R17, R17, R14, RZ ;  /* 0x0000000e11117224 */ /* 0x000fc800078e02ff */
[----:B------:R-:W-:-:S04]  /*3d70*/  IMAD.HI.U32 R11, R11, R17, R10 ;  /* 0x000000110b0b7227 */ /* 0x000fc800078e000a */
[----:B------:R-:W-:Y:S02]  /*3d80*/  IMAD.MOV R17, RZ, RZ, -R19 ;  /* 0x000000ffff117224 */ /* 0x000fe400078e0a13 */
[----:B------:R-:W-:-:S04]  /*3d90*/  IMAD.HI.U32 R15, R11, R16, RZ ;  /* 0x000000100b0f7227 */ /* 0x000fc800078e00ff */
[----:B------:R-:W-:-:S05]  /*3da0*/  IMAD R11, R15, R17, R16 ;  /* 0x000000110f0b7224 */ /* 0x000fca00078e0210 */
[----:B------:R-:W-:-:S13]  /*3db0*/  ISETP.GT.U32.AND P4, PT, R14, R11, PT ;  /* 0x0000000b0e00720c */ /* 0x000fda0003f84070 */
[-C--:B------:R-:W-:Y:S01]  /*3dc0*/  @!P4 IADD3 R11, PT, PT, R11, -R14.reuse, RZ ;  /* 0x8000000e0b0bc210 */ /* 0x080fe20007ffe0ff */
[----:B------:R-:W-:Y:S01]  /*3dd0*/  @!P4 VIADD R15, R15, 0x1 ;  /* 0x000000010f0fc836 */ /* 0x000fe20000000000 */
[----:B------:R-:W-:Y:S02]  /*3de0*/  ISETP.NE.AND P4, PT, R13, RZ, PT ;  /* 0x000000ff0d00720c */ /* 0x000fe40003f85270 */
[----:B------:R-:W-:Y:S02]  /*3df0*/  ISETP.GE.U32.AND P3, PT, R11, R14, PT ;  /* 0x0000000e0b00720c */ /* 0x000fe40003f66070 */
[----:B------:R-:W-:-:S11]  /*3e00*/  IABS R14, R18 ;  /* 0x00000012000e7213 */ /* 0x000fd60000000000 */
[----:B------:R-:W-:-:S05]  /*3e10*/  @P3 VIADD R15, R15, 0x1 ;  /* 0x000000010f0f3836 */ /* 0x000fca0000000000 */
[----:B------:R-:W-:Y:S02]  /*3e20*/  @!P5 IADD3 R15, PT, PT, -R15, RZ, RZ ;  /* 0x000000ff0f0fd210 */ /* 0x000fe40007ffe1ff */
[----:B------:R-:W-:-:S04]  /*3e30*/  @!P4 LOP3.LUT R15, RZ, R13, RZ, 0x33, !PT ;  /* 0x0000000dff0fc212 */ /* 0x000fc800078e33ff */
[-C--:B------:R-:W-:Y:S02]  /*3e40*/  IABS R12, R15.reuse ;  /* 0x0000000f000c7213 */ /* 0x080fe40000000000 */
[-C--:B------:R-:W-:Y:S02]  /*3e50*/  IABS R16, R15.reuse ;  /* 0x0000000f00107213 */ /* 0x080fe40000000000 */
[----:B------:R-:W0:Y:S01]  /*3e60*/  I2F.RP R13, R12 ;  /* 0x0000000c000d7306 */ /* 0x000e220000209400 */
[----:B------:R-:W-:-:S04]  /*3e70*/  LOP3.LUT R18, R18, R15, RZ, 0x3c, !PT ;  /* 0x0000000f12127212 */ /* 0x000fc800078e3cff */
[----:B------:R-:W-:-:S03]  /*3e80*/  ISETP.GE.AND P5, PT, R18, RZ, PT ;  /* 0x000000ff1200720c */ /* 0x000fc60003fa6270 */
[----:B0-----:R-:W0:Y:S02]  /*3e90*/  MUFU.RCP R13, R13 ;  /* 0x0000000d000d7308 */ /* 0x001e240000001000 */
[----:B0-----:R-:W-:Y:S02]  /*3ea0*/  VIADD R10, R13, 0xffffffe ;  /* 0x0ffffffe0d0a7836 */ /* 0x001fe40000000000 */
[----:B------:R-:W-:-:S04]  /*3eb0*/  IMAD.MOV R13, RZ, RZ, -R16 ;  /* 0x000000ffff0d7224 */ /* 0x000fc800078e0a10 */
[----:B------:R0:W1:Y:S02]  /*3ec0*/  F2I.FTZ.U32.TRUNC.NTZ R11, R10 ;  /* 0x0000000a000b7305 */ /* 0x000064000021f000 */
[----:B0-----:R-:W-:Y:S02]  /*3ed0*/  HFMA2 R10, -RZ, RZ, 0, 0 ;  /* 0x00000000ff0a7431 */ /* 0x001fe400000001ff */
[----:B-1----:R-:W-:-:S04]  /*3ee0*/  IMAD.MOV R17, RZ, RZ, -R11 ;  /* 0x000000ffff117224 */ /* 0x002fc800078e0a0b */
[----:B------:R-:W-:-:S04]  /*3ef0*/  IMAD R17, R17, R12, RZ ;  /* 0x0000000c11117224 */ /* 0x000fc800078e02ff */
[----:B------:R-:W-:-:S06]  /*3f00*/  IMAD.HI.U32 R11, R11, R17, R10 ;  /* 0x000000110b0b7227 */ /* 0x000fcc00078e000a */
[----:B------:R-:W-:-:S04]  /*3f10*/  IMAD.HI.U32 R11, R11, R14, RZ ;  /* 0x0000000e0b0b7227 */ /* 0x000fc800078e00ff */
[----:B------:R-:W-:-:S05]  /*3f20*/  IMAD R13, R11, R13, R14 ;  /* 0x0000000d0b0d7224 */ /* 0x000fca00078e020e */
[----:B------:R-:W-:-:S13]  /*3f30*/  ISETP.GT.U32.AND P4, PT, R12, R13, PT ;  /* 0x0000000d0c00720c */ /* 0x000fda0003f84070 */
[----:B------:R-:W-:Y:S01]  /*3f40*/  @!P4 IMAD.IADD R13, R13, 0x1, -R12 ;  /* 0x000000010d0dc824 */ /* 0x000fe200078e0a0c */
[----:B------:R-:W-:Y:S02]  /*3f50*/  @!P4 IADD3 R11, PT, PT, R11, 0x1, RZ ;  /* 0x000000010b0bc810 */ /* 0x000fe40007ffe0ff */
[----:B------:R-:W-:Y:S02]  /*3f60*/  ISETP.NE.AND P4, PT, R15, RZ, PT ;  /* 0x000000ff0f00720c */ /* 0x000fe40003f85270 */
[----:B------:R-:W-:-:S13]  /*3f70*/  ISETP.GE.U32.AND P3, PT, R13, R12, PT ;  /* 0x0000000c0d00720c */ /* 0x000fda0003f66070 */
[----:B------:R-:W-:-:S04]  /*3f80*/  @P3 VIADD R11, R11, 0x1 ;  /* 0x000000010b0b3836 */ /* 0x000fc80000000000 */
[----:B------:R-:W-:Y:S01]  /*3f90*/  @!P5 IMAD.MOV R11, RZ, RZ, -R11 ;  /* 0x000000ffff0bd224 */ /* 0x000fe200078e0a0b */
[----:B------:R-:W-:-:S05]  /*3fa0*/  @!P4 LOP3.LUT R11, RZ, R15, RZ, 0x33, !PT ;  /* 0x0000000fff0bc212 */ /* 0x000fca00078e33ff */
[----:B------:R2:W-:Y:S02]  /*3fb0*/  STL [R9+0x28], R11 ;  /* 0x0000280b09007387 */ /* 0x0005e40000100800 */
.L_x_9:
[----:B--2---:R-:W-:Y:S01]  /*3fc0*/  MOV R9, RZ ;  /* 0x000000ff00097202 */ /* 0x004fe20000000f00 */
[----:B------:R-:W-:Y:S06]  /*3fd0*/  @!P0 BRA `(.L_x_12) ;  /* 0x00000000008c8947 */ /* 0x000fec0003800000 */
[----:B------:R-:W-:Y:S01]  /*3fe0*/  LOP3.LUT R9, R5, 0xfffffff0, RZ, 0xc0, !PT ;  /* 0xfffffff005097812 */ /* 0x000fe200078ec0ff */
[C---:B------:R-:W-:Y:S01]  /*3ff0*/  VIADD R10, R1.reuse, 0x48 ;  /* 0x00000048010a7836 */ /* 0x040fe20000000000 */
[C---:B------:R-:W-:Y:S01]  /*4000*/  IADD3 R12, PT, PT, R1.reuse, 0x20, RZ ;  /* 0x00000020010c7810 */ /* 0x040fe20007ffe0ff */
[----:B01----:R-:W-:Y:S02]  /*4010*/  VIADD R11, R1, 0x70 ;  /* 0x00000070010b7836 */ /* 0x003fe40000000000 */
[----:B------:R-:W-:-:S07]  /*4020*/  IMAD.MOV R13, RZ, RZ, -R9 ;  /* 0x000000ffff0d7224 */ /* 0x000fce00078e0a09 */
.L_x_13:
[----:B------:R-:W2:Y:S04]  /*4030*/  LDL.64 R14, [R10+-0x20] ;  /* 0xffffe0000a0e7983 */ /* 0x000ea80000100a00 */
[----:B--2---:R-:W-:Y:S04]  /*4040*/  STL.64 [R11+-0x20], R14 ;  /* 0xffffe00e0b007387 */ /* 0x004fe80000100a00 */
[----:B------:R0:W-:Y:S04]  /*4050*/  STL.64 [R12+-0x20], R14 ;  /* 0xffffe00e0c007387 */ /* 0x0001e80000100a00 */
[----:B0-----:R-:W2:Y:S04]  /*4060*/  LDL.64 R14, [R10+-0x18] ;  /* 0xffffe8000a0e7983 */ /* 0x001ea80000100a00 */
[----:B--2---:R-:W-:Y:S04]  /*4070*/  STL.64 [R11+-0x18], R14 ;  /* 0xffffe80e0b007387 */ /* 0x004fe80000100a00 */
[----:B------:R0:W-:Y:S04]  /*4080*/  STL.64 [R12+-0x18], R14 ;  /* 0xffffe80e0c007387 */ /* 0x0001e80000100a00 */
[----:B------:R-:W2:Y:S04]  /*4090*/  LDL.64 R16, [R10+-0x10] ;  /* 0xfffff0000a107983 */ /* 0x000ea80000100a00 */
[----:B--2---:R-:W-:Y:S04]  /*40a0*/  STL.64 [R11+-0x10], R16 ;  /* 0xfffff0100b007387 */ /* 0x004fe80000100a00 */
[----:B------:R-:W-:Y:S04]  /*40b0*/  STL.64 [R12+-0x10], R16 ;  /* 0xfffff0100c007387 */ /* 0x000fe80000100a00 */
[----:B------:R-:W2:Y:S04]  /*40c0*/  LDL.64 R18, [R10+-0x8] ;  /* 0xfffff8000a127983 */ /* 0x000ea80000100a00 */
[----:B--2---:R-:W-:Y:S04]  /*40d0*/  STL.64 [R11+-0x8], R18 ;  /* 0xfffff8120b007387 */ /* 0x004fe80000100a00 */
[----:B------:R-:W-:Y:S04]  /*40e0*/  STL.64 [R12+-0x8], R18 ;  /* 0xfffff8120c007387 */ /* 0x000fe80000100a00 */
[----:B0-----:R-:W2:Y:S04]  /*40f0*/  LDL.64 R14, [R10] ;  /* 0x000000000a0e7983 */ /* 0x001ea80000100a00 */
[----:B--2---:R-:W-:Y:S04]  /*4100*/  STL.64 [R11], R14 ;  /* 0x0000000e0b007387 */ /* 0x004fe80000100a00 */
[----:B------:R0:W-:Y:S04]  /*4110*/  STL.64 [R12], R14 ;  /* 0x0000000e0c007387 */ /* 0x0001e80000100a00 */
[----:B0-----:R-:W2:Y:S04]  /*4120*/  LDL.64 R14, [R10+0x8] ;  /* 0x000008000a0e7983 */ /* 0x001ea80000100a00 */
[----:B--2---:R-:W-:Y:S04]  /*4130*/  STL.64 [R11+0x8], R14 ;  /* 0x0000080e0b007387 */ /* 0x004fe80000100a00 */
[----:B------:R-:W-:Y:S04]  /*4140*/  STL.64 [R12+0x8], R14 ;  /* 0x0000080e0c007387 */ /* 0x000fe80000100a00 */
[----:B------:R-:W2:Y:S01]  /*4150*/  LDL.64 R20, [R10+0x10] ;  /* 0x000010000a147983 */ /* 0x000ea20000100a00 */
[----:B------:R-:W-:-:S05]  /*4160*/  VIADD R13, R13, 0x10 ;  /* 0x000000100d0d7836 */ /* 0x000fca0000000000 */
[----:B------:R-:W-:Y:S01]  /*4170*/  ISETP.NE.AND P0, PT, R13, RZ, PT ;  /* 0x000000ff0d00720c */ /* 0x000fe20003f05270 */
[----:B--2---:R-:W-:Y:S04]  /*4180*/  STL.64 [R11+0x10], R20 ;  /* 0x000010140b007387 */ /* 0x004fe80000100a00 */
[----:B------:R-:W-:Y:S04]  /*4190*/  STL.64 [R12+0x10], R20 ;  /* 0x000010140c007387 */ /* 0x000fe80000100a00 */
[----:B------:R0:W2:Y:S02]  /*41a0*/  LDL.64 R16, [R10+0x18] ;  /* 0x000018000a107983 */ /* 0x0000a40000100a00 */
[----:B0-----:R-:W-:-:S02]  /*41b0*/  IADD3 R10, PT, PT, R10, 0x40, RZ ;  /* 0x000000400a0a7810 */ /* 0x001fc40007ffe0ff */
[----:B--2---:R0:W-:Y:S04]  /*41c0*/  STL.64 [R11+0x18], R16 ;  /* 0x000018100b007387 */ /* 0x0041e80000100a00 */
[----:B------:R1:W-:Y:S01]  /*41d0*/  STL.64 [R12+0x18], R16 ;  /* 0x000018100c007387 */ /* 0x0003e20000100a00 */
[----:B0-----:R-:W-:Y:S02]  /*41e0*/  VIADD R11, R11, 0x40 ;  /* 0x000000400b0b7836 */ /* 0x001fe40000000000 */
[----:B-1----:R-:W-:Y:S01]  /*41f0*/  VIADD R12, R12, 0x40 ;  /* 0x000000400c0c7836 */ /* 0x002fe20000000000 */
[----:B------:R-:W-:Y:S06]  /*4200*/  @P0 BRA `(.L_x_13) ;  /* 0xfffffffc00880947 */ /* 0x000fec000383ffff */
.L_x_12:
[----:B------:R-:W-:Y:S05]  /*4210*/  @!P1 BRA `(.L_x_0) ;  /* 0x0000000000f49947 */ /* 0x000fea0003800000 */
[----:B------:R-:W-:-:S13]  /*4220*/  ISETP.GE.U32.AND P0, PT, R6, 0x8, PT ;  /* 0x000000080600780c */ /* 0x000fda0003f06070 */
[----:B------:R-:W-:Y:S05]  /*4230*/  @!P0 BRA `(.L_x_14) ;  /* 0x0000000000688947 */ /* 0x000fea0003800000 */
[----:B------:R-:W-:-:S05]  /*4240*/  LEA R17, R9, R1, 0x2 ;  /* 0x0000000109117211 */ /* 0x000fca00078e10ff */
[----:B------:R-:W2:Y:S04]  /*4250*/  LDL R6, [R17+0x28] ;  /* 0x0000280011067983 */ /* 0x000ea80000100800 */
[----:B------:R-:W3:Y:S04]  /*4260*/  LDL R10, [R17+0x2c] ;  /* 0x00002c00110a7983 */ /* 0x000ee80000100800 */
[----:B01----:R-:W4:Y:S04]  /*4270*/  LDL R11, [R17+0x30] ;  /* 0x00003000110b7983 */ /* 0x003f280000100800 */
[----:B------:R-:W5:Y:S04]  /*4280*/  LDL R12, [R17+0x34] ;  /* 0x00003400110c7983 */ /* 0x000f680000100800 */
[----:B------:R-:W5:Y:S04]  /*4290*/  LDL R13, [R17+0x38] ;  /* 0x00003800110d7983 */ /* 0x000f680000100800 */
[----:B------:R-:W5:Y:S04]  /*42a0*/  LDL R14, [R17+0x3c] ;  /* 0x00003c00110e7983 */ /* 0x000f680000100800 */
[----:B------:R-:W5:Y:S04]  /*42b0*/  LDL R15, [R17+0x40] ;  /* 0x00004000110f7983 */ /* 0x000f680000100800 */
[----:B------:R-:W5:Y:S01]  /*42c0*/  LDL R16, [R17+0x44] ;  /* 0x0000440011107983 */ /* 0x000f620000100800 */
[----:B------:R-:W-:-:S03]  /*42d0*/  VIADD R9, R9, 0x8 ;  /* 0x0000000809097836 */ /* 0x000fc60000000000 */
[----:B--2---:R2:W-:Y:S04]  /*42e0*/  STL [R17+0x50], R6 ;  /* 0x0000500611007387 */ /* 0x0045e80000100800 */
[----:B------:R2:W-:Y:S04]  /*42f0*/  STL [R17], R6 ;  /* 0x0000000611007387 */ /* 0x0005e80000100800 */
[----:B---3--:R2:W-:Y:S04]  /*4300*/  STL [R17+0x54], R10 ;  /* 0x0000540a11007387 */ /* 0x0085e80000100800 */
[----:B------:R2:W-:Y:S04]  /*4310*/  STL [R17+0x4], R10 ;  /* 0x0000040a11007387 */ /* 0x0005e80000100800 */
[----:B----4-:R2:W-:Y:S04]  /*4320*/  STL [R17+0x58], R11 ;  /* 0x0000580b11007387 */ /* 0x0105e80000100800 */
[----:B------:R2:W-:Y:S04]  /*4330*/  STL [R17+0x8], R11 ;  /* 0x0000080b11007387 */ /* 0x0005e80000100800 */
[----:B-----5:R2:W-:Y:S04]  /*4340*/  STL [R17+0x5c], R12 ;  /* 0x00005c0c11007387 */ /* 0x0205e80000100800 */
[----:B------:R2:W-:Y:S04]  /*4350*/  STL [R17+0xc], R12 ;  /* 0x00000c0c11007387 */ /* 0x0005e80000100800 */
[----:B------:R2:W-:Y:S04]  /*4360*/  STL [R17+0x60], R13 ;  /* 0x0000600d11007387 */ /* 0x0005e80000100800 */
[----:B------:R2:W-:Y:S04]  /*4370*/  STL [R17+0x10], R13 ;  /* 0x0000100d11007387 */ /* 0x0005e80000100800 */
[----:B------:R2:W-:Y:S04]  /*4380*/  STL [R17+0x64], R14 ;  /* 0x0000640e11007387 */ /* 0x0005e80000100800 */
[----:B------:R2:W-:Y:S04]  /*4390*/  STL [R17+0x14], R14 ;  /* 0x0000140e11007387 */ /* 0x0005e80000100800 */
[----:B------:R2:W-:Y:S04]  /*43a0*/  STL [R17+0x68], R15 ;  /* 0x0000680f11007387 */ /* 0x0005e80000100800 */
[----:B------:R2:W-:Y:S04]  /*43b0*/  STL [R17+0x18], R15 ;  /* 0x0000180f11007387 */ /* 0x0005e80000100800 */
[----:B------:R2:W-:Y:S04]  /*43c0*/  STL [R17+0x6c], R16 ;  /* 0x00006c1011007387 */ /* 0x0005e80000100800 */
[----:B------:R2:W-:Y:S02]  /*43d0*/  STL [R17+0x1c], R16 ;  /* 0x00001c1011007387 */ /* 0x0005e40000100800 */
.L_x_14:
[----:B------:R-:W-:Y:S05]  /*43e0*/  @!P2 BRA `(.L_x_0) ;  /* 0x000000000080a947 */ /* 0x000fea0003800000 */
[----:B------:R-:W-:Y:S02]  /*43f0*/  ISETP.GE.U32.AND P0, PT, R7, 0x4, PT ;  /* 0x000000040700780c */ /* 0x000fe40003f06070 */
[----:B--2---:R-:W-:-:S04]  /*4400*/  LOP3.LUT R12, R5, 0x3, RZ, 0xc0, !PT ;  /* 0x00000003050c7812 */ /* 0x004fc800078ec0ff */
[----:B------:R-:W-:-:S07]  /*4410*/  ISETP.NE.AND P1, PT, R12, RZ, PT ;  /* 0x000000ff0c00720c */ /* 0x000fce0003f25270 */
[----:B------:R-:W-:Y:S06]  /*4420*/  @!P0 BRA `(.L_x_15) ;  /* 0x0000000000388947 */ /* 0x000fec0003800000 */
[----:B------:R-:W-:-:S05]  /*4430*/  IMAD R13, R9, 0x4, R1 ;  /* 0x00000004090d7824 */ /* 0x000fca00078e0201 */
[----:B------:R-:W2:Y:S04]  /*4440*/  LDL R6, [R13+0x28] ;  /* 0x000028000d067983 */ /* 0x000ea80000100800 */
[----:B------:R-:W3:Y:S04]  /*4450*/  LDL R7, [R13+0x2c] ;  /* 0x00002c000d077983 */ /* 0x000ee80000100800 */
[----:B------:R-:W4:Y:S04]  /*4460*/  LDL R10, [R13+0x30] ;  /* 0x000030000d0a7983 */ /* 0x000f280000100800 */
[----:B01----:R-:W5:Y:S01]  /*4470*/  LDL R11, [R13+0x34] ;  /* 0x000034000d0b7983 */ /* 0x003f620000100800 */
[----:B------:R-:W-:-:S03]  /*4480*/  IADD3 R9, PT, PT, R9, 0x4, RZ ;  /* 0x0000000409097810 */ /* 0x000fc60007ffe0ff */
[----:B--2---:R2:W-:Y:S04]  /*4490*/  STL [R13+0x50], R6 ;  /* 0x000050060d007387 */ /* 0x0045e80000100800 */
[----:B------:R2:W-:Y:S04]  /*44a0*/  STL [R13], R6 ;  /* 0x000000060d007387 */ /* 0x0005e80000100800 */
[----:B---3--:R2:W-:Y:S04]  /*44b0*/  STL [R13+0x54], R7 ;  /* 0x000054070d007387 */ /* 0x0085e80000100800 */
[----:B------:R2:W-:Y:S04]  /*44c0*/  STL [R13+0x4], R7 ;  /* 0x000004070d007387 */ /* 0x0005e80000100800 */
[----:B----4-:R2:W-:Y:S04]  /*44d0*/  STL [R13+0x58], R10 ;  /* 0x0000580a0d007387 */ /* 0x0105e80000100800 */
[----:B------:R2:W-:Y:S04]  /*44e0*/  STL [R13+0x8], R10 ;  /* 0x0000080a0d007387 */ /* 0x0005e80000100800 */
[----:B-----5:R2:W-:Y:S04]  /*44f0*/  STL [R13+0x5c], R11 ;  /* 0x00005c0b0d007387 */ /* 0x0205e80000100800 */
[----:B------:R2:W-:Y:S02]  /*4500*/  STL [R13+0xc], R11 ;  /* 0x00000c0b0d007387 */ /* 0x0005e40000100800 */
.L_x_15:
[----:B------:R-:W-:Y:S05]  /*4510*/  @!P1 BRA `(.L_x_0) ;  /* 0x0000000000349947 */ /* 0x000fea0003800000 */
[----:B--2---:R-:W-:Y:S02]  /*4520*/  IMAD.MOV R6, RZ, RZ, -R12 ;  /* 0x000000ffff067224 */ /* 0x004fe400078e0a0c */
[C---:B------:R-:W-:Y:S02]  /*4530*/  IMAD R8, R9.reuse, 0x4, R8 ;  /* 0x0000000409087824 */ /* 0x040fe400078e0208 */
[C---:B------:R-:W-:Y:S02]  /*4540*/  IMAD R12, R9.reuse, 0x4, R1 ;  /* 0x00000004090c7824 */ /* 0x040fe400078e0201 */
[----:B------:R-:W-:-:S07]  /*4550*/  IMAD R10, R9, 0x4, R4 ;  /* 0x00000004090a7824 */ /* 0x000fce00078e0204 */
.L_x_16:
[----:B------:R2:W3:Y:S01]  /*4560*/  LDL R7, [R8] ;  /* 0x0000000008077983 */ /* 0x0004e20000100800 */
[----:B------:R-:W-:-:S05]  /*4570*/  VIADD R6, R6, 0x1 ;  /* 0x0000000106067836 */ /* 0x000fca0000000000 */
[----:B------:R-:W-:Y:S02]  /*4580*/  ISETP.NE.AND P0, PT, R6, RZ, PT ;  /* 0x000000ff0600720c */ /* 0x000fe40003f05270 */
[----:B--2---:R-:W-:Y:S01]  /*4590*/  IADD3 R8, PT, PT, R8, 0x4, RZ ;  /* 0x0000000408087810 */ /* 0x004fe20007ffe0ff */
[----:B---3--:R2:W-:Y:S04]  /*45a0*/  STL [R10], R7 ;  /* 0x000000070a007387 */ /* 0x0085e80000100800 */
[----:B------:R3:W-:Y:S01]  /*45b0*/  STL [R12], R7 ;  /* 0x000000070c007387 */ /* 0x0007e20000100800 */
[----:B--2---:R-:W-:Y:S02]  /*45c0*/  VIADD R10, R10, 0x4 ;  /* 0x000000040a0a7836 */ /* 0x004fe40000000000 */
[----:B---3--:R-:W-:-:S03]  /*45d0*/  VIADD R12, R12, 0x4 ;  /* 0x000000040c0c7836 */ /* 0x008fc60000000000 */
[----:B------:R-:W-:Y:S05]  /*45e0*/  @P0 BRA `(.L_x_16) ;  /* 0xfffffffc00dc0947 */ /* 0x000fea000383ffff */
.L_x_0:
[----:B------:R-:W3:Y:S08]  /*45f0*/  LDC.64 R8, c[0x0][0x3a0] ;  /* 0x0000e800ff087b82 */ /* 0x000ef00000000a00 */
[----:B0-2---:R-:W1:Y:S01]  /*4600*/  LDC R14, c[0x0][0x3a8] ;  /* 0x0000ea00ff0e7b82 */ /* 0x005e620000000800 */
[----:B---3--:R-:W2:Y:S04]  /*4610*/  LDG.E R7, desc[UR6][R8.64+0x4] ;  /* 0x0000040608077981 */ /* 0x008ea8000c1e1900 */
[----:B------:R-:W3:Y:S01]  /*4620*/  LDG.E R6, desc[UR6][R8.64] ;  /* 0x0000000608067981 */ /* 0x000ee2000c1e1900 */
[----:B-1----:R-:W-:-:S05]  /*4630*/  LEA R15, R14, R1, 0x2 ;  /* 0x000000010e0f7211 */ /* 0x002fca00078e10ff */
[----:B------:R-:W-:Y:S04]  /*4640*/  STL [R15+0x48], R0 ;  /* 0x000048000f007387 */ /* 0x000fe80000100800 */
[----:B------:R-:W-:Y:S04]  /*4650*/  STL [R15+-0x8], R0 ;  /* 0xfffff8000f007387 */ /* 0x000fe80000100800 */
[----:B------:R-:W-:Y:S04]  /*4660*/  STL [R15+0x4c], R22 ;  /* 0x00004c160f007387 */ /* 0x000fe80000100800 */
[----:B------:R0:W-:Y:S01]  /*4670*/  STL [R15+-0x4], R22 ;  /* 0xfffffc160f007387 */ /* 0x0001e20000100800 */
[----:B--2---:R-:W-:-:S02]  /*4680*/  IMAD R10, R7, 0x4, R1 ;  /* 0x00000004070a7824 */ /* 0x004fc400078e0201 */
[----:B---3--:R-:W-:-:S03]  /*4690*/  IMAD R12, R6, 0x4, R1 ;  /* 0x00000004060c7824 */ /* 0x008fc600078e0201 */
[----:B------:R-:W2:Y:S04]  /*46a0*/  LDL R11, [R10] ;  /* 0x000000000a0b7983 */ /* 0x000ea80000100800 */
[----:B------:R-:W3:Y:S01]  /*46b0*/  LDL R13, [R12] ;  /* 0x000000000c0d7983 */ /* 0x000ee20000100800 */
[----:B------:R-:W-:Y:S01]  /*46c0*/  ISETP.GE.AND P0, PT, R14, 0x1, PT ;  /* 0x000000010e00780c */ /* 0x000fe20003f06270 */
[----:B------:R-:W-:Y:S01]  /*46d0*/  IMAD R8, R2, UR9, R0 ;  /* 0x0000000902087c24 */ /* 0x000fe2000f8e0200 */
[----:B------:R-:W-:-:S03]  /*46e0*/  MOV R17, RZ ;  /* 0x000000ff00117202 */ /* 0x000fc60000000f00 */
[----:B0-----:R-:W-:Y:S02]  /*46f0*/  IMAD R22, R3, R8, R22 ;  /* 0x0000000803167224 */ /* 0x001fe400078e0216 */
[----:B------:R-:W-:Y:S01]  /*4700*/  VIADD R8, R14, 0xffffffff ;  /* 0xffffffff0e087836 */ /* 0x000fe20000000000 */
[----:B--2---:R0:W-:Y:S04]  /*4710*/  STL [R12+0x50], R11 ;  /* 0x0000500b0c007387 */ /* 0x0041e80000100800 */
[----:B---3--:R0:W-:Y:S01]  /*4720*/  STL [R10+0x50], R13 ;  /* 0x0000500d0a007387 */ /* 0x0081e20000100800 */
[----:B------:R-:W-:Y:S05]  /*4730*/  @!P0 BRA `(.L_x_17) ;  /* 0x0000003400288947 */ /* 0x000fea0003800000 */
[C---:B------:R-:W-:Y:S01]  /*4740*/  ISETP.GE.U32.AND P1, PT, R14.reuse, 0x10, PT ;  /* 0x000000100e00780c */ /* 0x040fe20003f26070 */
[----:B------:R-:W-:Y:S01]  /*4750*/  IMAD.MOV.U32 R9, RZ, RZ, RZ ;  /* 0x000000ffff097224 */ /* 0x000fe200078e00ff */
[----:B------:R-:W-:Y:S02]  /*4760*/  LOP3.LUT R16, R14, 0xf, RZ, 0xc0, !PT ;  /* 0x0000000f0e107812 */ /* 0x000fe400078ec0ff */
[----:B------:R-:W-:Y:S02]  /*4770*/  MOV R17, RZ ;  /* 0x000000ff00117202 */ /* 0x000fe40000000f00 */
[----:B------:R-:W-:-:S07]  /*4780*/  ISETP.NE.AND P0, PT, R16, RZ, PT ;  /* 0x000000ff1000720c */ /* 0x000fce0003f05270 */
[----:B------:R-:W-:Y:S06]  /*4790*/  @!P1 BRA `(.L_x_18) ;  /* 0x0000001c00149947 */ /* 0x000fec0003800000 */
[----:B------:R-:W1:Y:S01]  /*47a0*/  LDCU.64 UR4, c[0x0][0x398] ;  /* 0x00007300ff0477ac */ /* 0x000e620008000a00 */
[----:B------:R-:W-:Y:S01]  /*47b0*/  LOP3.LUT R9, R14, 0x7ffffff0, RZ, 0xc0, !PT ;  /* 0x7ffffff00e097812 */ /* 0x000fe200078ec0ff */
[----:B------:R-:W-:Y:S02]  /*47c0*/  VIADD R14, R1, 0x70 ;  /* 0x00000070010e7836 */ /* 0x000fe40000000000 */
[----:B------:R-:W-:Y:S01]  /*47d0*/  IMAD.MOV.U32 R17, RZ, RZ, RZ ;  /* 0x000000ffff117224 */ /* 0x000fe200078e00ff */
[----:B------:R-:W-:Y:S01]  /*47e0*/  IADD3 R15, PT, PT, -R9, RZ, RZ ;  /* 0x000000ff090f7210 */ /* 0x000fe20007ffe1ff */
[----:B-1----:R-:W-:-:S04]  /*47f0*/  UIADD3 UR4, UP0, UPT, UR4, 0x20, URZ ;  /* 0x0000002004047890 */ /* 0x002fc8000ff1e0ff */
[----:B------:R-:W-:Y:S02]  /*4800*/  UIADD3.X UR5, UPT, UPT, URZ, UR5, URZ, UP0, !UPT ;  /* 0x00000005ff057290 */ /* 0x000fe400087fe4ff */
[----:B------:R-:W-:-:S04]  /*4810*/  IMAD.U32 R18, RZ, RZ, UR4 ;  /* 0x00000004ff127e24 */ /* 0x000fc8000f8e00ff */
[----:B------:R-:W-:-:S07]  /*4820*/  IMAD.U32 R19, RZ, RZ, UR5 ;  /* 0x00000005ff137e24 */ /* 0x000fce000f8e00ff */
.L_x_19:
[----:B------:R-:W2:Y:S04]  /*4830*/  LDG.E R20, desc[UR6][R18.64+-0x20] ;  /* 0xffffe00612147981 */ /* 0x000ea8000c1e1900 */
[----:B------:R-:W3:Y:S04]  /*4840*/  LDG.E R26, desc[UR6][R18.64+-0x1c] ;  /* 0xffffe406121a7981 */ /* 0x000ee8000c1e1900 */
[----:B0-----:R-:W4:Y:S01]  /*4850*/  LDG.E R12, desc[UR6][R18.64+-0x18] ;  /* 0xffffe806120c7981 */ /* 0x001f22000c1e1900 */
[----:B--2---:R-:W-:-:S04]  /*4860*/  IABS R13, R20 ;  /* 0x00000014000d7213 */ /* 0x004fc80000000000 */
[----:B------:R-:W0:Y:S08]  /*4870*/  I2F.RP R21, R13 ;  /* 0x0000000d00157306 */ /* 0x000e300000209400 */
[----:B0-----:R-:W0:Y:S02]  /*4880*/  MUFU.RCP R21, R21 ;  /* 0x0000001500157308 */ /* 0x001e240000001000 */
[----:B0-----:R-:W-:-:S06]  /*4890*/  IADD3 R29, PT, PT, R21, 0xffffffe, RZ ;  /* 0x0ffffffe151d7810 */ /* 0x001fcc0007ffe0ff */
[----:B------:R-:W0:Y:S02]  /*48a0*/  F2I.FTZ.U32.TRUNC.NTZ R11, R29 ;  /* 0x0000001d000b7305 */ /* 0x000e24000021f000 */
[----:B0-----:R-:W-:-:S04]  /*48b0*/  IMAD.MOV R10, RZ, RZ, -R11 ;  /* 0x000000ffff0a7224 */ /* 0x001fc800078e0a0b */
[----:B------:R-:W-:Y:S02]  /*48c0*/  IMAD R27, R10, R13, RZ ;  /* 0x0000000d0a1b7224 */ /* 0x000fe400078e02ff */
[----:B------:R-:W-:-:S04]  /*48d0*/  IMAD.MOV.U32 R10, RZ, RZ, RZ ;  /* 0x000000ffff0a7224 */ /* 0x000fc800078e00ff */
[----:B------:R-:W-:Y:S02]  /*48e0*/  IMAD.HI.U32 R27, R11, R27, R10 ;  /* 0x0000001b0b1b7227 */ /* 0x000fe400078e000a */
[----:B------:R-:W2:Y:S01]  /*48f0*/  LDL.64 R10, [R14+-0x20] ;  /* 0xffffe0000e0a7983 */ /* 0x000ea20000100a00 */
[----:B------:R-:W-:Y:S02]  /*4900*/  IABS R21, R23 ;  /* 0x0000001700157213 */ /* 0x000fe40000000000 */
[----:B------:R-:W-:-:S03]  /*4910*/  IABS R28, R20 ;  /* 0x00000014001c7213 */ /* 0x000fc60000000000 */
[----:B------:R-:W-:Y:S01]  /*4920*/  IMAD.HI.U32 R27, R27, R21, RZ ;  /* 0x000000151b1b7227 */ /* 0x000fe200078e00ff */
[----:B------:R-:W-:-:S05]  /*4930*/  IADD3 R28, PT, PT, RZ, -R28, RZ ;  /* 0x8000001cff1c7210 */ /* 0x000fca0007ffe0ff */
[----:B------:R-:W-:-:S05]  /*4940*/  IMAD R28, R27, R28, R21 ;  /* 0x0000001c1b1c7224 */ /* 0x000fca00078e0215 */
[----:B------:R-:W-:-:S13]  /*4950*/  ISETP.GT.U32.AND P2, PT, R13, R28, PT ;  /* 0x0000001c0d00720c */ /* 0x000fda0003f44070 */
[----:B------:R-:W-:-:S05]  /*4960*/  @!P2 IMAD.IADD R28, R28, 0x1, -R13 ;  /* 0x000000011c1ca824 */ /* 0x000fca00078e0a0d */
[----:B------:R-:W-:Y:S01]  /*4970*/  ISETP.GE.U32.AND P1, PT, R28, R13, PT ;  /* 0x0000000d1c00720c */ /* 0x000fe20003f26070 */
[----:B------:R-:W-:Y:S01]  /*4980*/  @!P2 VIADD R27, R27, 0x1 ;  /* 0x000000011b1ba836 */ /* 0x000fe20000000000 */
[----:B------:R-:W-:-:S04]  /*4990*/  LOP3.LUT R23, R23, R20, RZ, 0x3c, !PT ;  /* 0x0000001417177212 */ /* 0x000fc800078e3cff */
[----:B------:R-:W-:-:S07]  /*49a0*/  ISETP.GE.AND P3, PT, R23, RZ, PT ;  /* 0x000000ff1700720c */ /* 0x000fce0003f66270 */
[----:B------:R-:W-:-:S05]  /*49b0*/  @P1 IADD3 R27, PT, PT, R27, 0x1, RZ ;  /* 0x000000011b1b1810 */ /* 0x000fca0007ffe0ff */
[----:B------:R-:W-:Y:S01]  /*49c0*/  IMAD.MOV.U32 R23, RZ, RZ, R27 ;  /* 0x000000ffff177224 */ /* 0x000fe200078e001b */
[----:B---3--:R-:W-:-:S04]  /*49d0*/  IABS R27, R26 ;  /* 0x0000001a001b7213 */ /* 0x008fc80000000000 */
[----:B------:R-:W0:Y:S08]  /*49e0*/  I2F.RP R29, R27 ;  /* 0x0000001b001d7306 */ /* 0x000e300000209400 */
[----:B0-----:R-:W0:Y:S01]  /*49f0*/  MUFU.RCP R29, R29 ;  /* 0x0000001d001d7308 */ /* 0x001e220000001000 */
[----:B------:R-:W-:Y:S02]  /*4a00*/  ISETP.NE.AND P2, PT, R20, RZ, PT ;  /* 0x000000ff1400720c */ /* 0x000fe40003f45270 */
[----:B0-----:R-:W-:-:S05]  /*4a10*/  IADD3 R29, PT, PT, R29, 0xffffffe, RZ ;  /* 0x0ffffffe1d1d7810 */ /* 0x001fca0007ffe0ff */
[----:B------:R-:W0:Y:S01]  /*4a20*/  F2I.FTZ.U32.TRUNC.NTZ R21, R29 ;  /* 0x0000001d00157305 */ /* 0x000e22000021f000 */
[----:B------:R-:W-:-:S05]  /*4a30*/  @!P3 IMAD.MOV R23, RZ, RZ, -R23 ;  /* 0x000000ffff17b224 */ /* 0x000fca00078e0a17 */
[----:B------:R-:W-:Y:S01]  /*4a40*/  @!P2 LOP3.LUT R23, RZ, R20, RZ, 0x33, !PT ;  /* 0x00000014ff17a212 */ /* 0x000fe200078e33ff */
[----:B0-----:R-:W-:-:S04]  /*4a50*/  IMAD.MOV R20, RZ, RZ, -R21 ;  /* 0x000000ffff147224 */ /* 0x001fc800078e0a15 */
[----:B------:R-:W-:Y:S02]  /*4a60*/  IMAD R13, R20, R27, RZ ;  /* 0x0000001b140d7224 */ /* 0x000fe400078e02ff */
[----:B------:R-:W-:-:S04]  /*4a70*/  IMAD.MOV.U32 R20, RZ, RZ, RZ ;  /* 0x000000ffff147224 */ /* 0x000fc800078e00ff */
[----:B------:R-:W-:Y:S02]  /*4a80*/  IMAD.HI.U32 R13, R21, R13, R20 ;  /* 0x0000000d150d7227 */ /* 0x000fe400078e0014 */
[----:B------:R-:W3:Y:S01]  /*4a90*/  LDG.E R20, desc[UR6][R18.64+-0x14] ;  /* 0xffffec0612147981 */ /* 0x000ee2000c1e1900 */
[----:B------:R-:W-:Y:S02]  /*4aa0*/  IABS R21, R26 ;  /* 0x0000001a00157213 */ /* 0x000fe40000000000 */
[----:B------:R-:W-:Y:S02]  /*4ab0*/  IABS R28, R23 ;  /* 0x00000017001c7213 */ /* 0x000fe40000000000 */
[----:B------:R-:W-:-:S03]  /*4ac0*/  IADD3 R21, PT, PT, RZ, -R21, RZ ;  /* 0x80000015ff157210 */ /* 0x000fc60007ffe0ff */
[----:B------:R-:W-:-:S04]  /*4ad0*/  IMAD.HI.U32 R13, R13, R28, RZ ;  /* 0x0000001c0d0d7227 */ /* 0x000fc800078e00ff */
[----:B------:R-:W-:Y:S01]  /*4ae0*/  IMAD R28, R13, R21, R28 ;  /* 0x000000150d1c7224 */ /* 0x000fe200078e021c */
[----:B----4-:R-:W-:-:S04]  /*4af0*/  IABS R21, R12 ;  /* 0x0000000c00157213 */ /* 0x010fc80000000000 */
[----:B------:R-:W-:-:S13]  /*4b00*/  ISETP.GT.U32.AND P2, PT, R27, R28, PT ;  /* 0x0000001c1b00720c */ /* 0x000fda0003f44070 */
[----:B------:R-:W-:-:S05]  /*4b10*/  @!P2 IMAD.IADD R28, R28, 0x1, -R27 ;  /* 0x000000011c1ca824 */ /* 0x000fca00078e0a1b */
[----:B------:R-:W-:Y:S02]  /*4b20*/  ISETP.GE.U32.AND P1, PT, R28, R27, PT ;  /* 0x0000001b1c00720c */ /* 0x000fe40003f26070 */
[----:B------:R-:W-:Y:S02]  /*4b30*/  @!P2 IADD3 R13, PT, PT, R13, 0x1, RZ ;  /* 0x000000010d0da810 */ /* 0x000fe40007ffe0ff */
[----:B------:R-:W-:-:S09]  /*4b40*/  ISETP.NE.AND P2, PT, R26, RZ, PT ;  /* 0x000000ff1a00720c */ /* 0x000fd20003f45270 */
[----:B------:R-:W-:Y:S02]  /*4b50*/  @P1 VIADD R13, R13, 0x1 ;  /* 0x000000010d0d1836 */ /* 0x000fe40000000000 */
[C---:B--2---:R-:W-:Y:S02]  /*4b60*/  IMAD R10, R23.reuse, R10, R17 ;  /* 0x0000000a170a7224 */ /* 0x044fe400078e0211 */
[----:B------:R-:W0:Y:S08]  /*4b70*/  I2F.RP R17, R21 ;  /* 0x0000001500117306 */ /* 0x000e300000209400 */
[----:B0-----:R-:W0:Y:S01]  /*4b80*/  MUFU.RCP R17, R17 ;  /* 0x0000001100117308 */ /* 0x001e220000001000 */
[----:B------:R-:W-:-:S04]  /*4b90*/  LOP3.LUT R23, R23, R26, RZ, 0x3c, !PT ;  /* 0x0000001a17177212 */ /* 0x000fc800078e3cff */
[----:B------:R-:W-:Y:S01]  /*4ba0*/  ISETP.GE.AND P3, PT, R23, RZ, PT ;  /* 0x000000ff1700720c */ /* 0x000fe20003f66270 */
[----:B0-----:R-:W-:-:S12]  /*4bb0*/  VIADD R28, R17, 0xffffffe ;  /* 0x0ffffffe111c7836 */ /* 0x001fd80000000000 */
[----:B------:R-:W-:Y:S01]  /*4bc0*/  @!P3 IMAD.MOV R13, RZ, RZ, -R13 ;  /* 0x000000ffff0db224 */ /* 0x000fe200078e0a0d */
[----:B------:R-:W2:Y:S01]  /*4bd0*/  LDG.E R17, desc[UR6][R18.64+-0x10] ;  /* 0xfffff00612117981 */ /* 0x000ea2000c1e1900 */
[----:B------:R0:W1:Y:S01]  /*4be0*/  F2I.FTZ.U32.TRUNC.NTZ R29, R28 ;  /* 0x0000001c001d7305 */ /* 0x000062000021f000 */
[----:B------:R-:W-:-:S05]  /*4bf0*/  @!P2 LOP3.LUT R13, RZ, R26, RZ, 0x33, !PT ;  /* 0x0000001aff0da212 */ /* 0x000fca00078e33ff */
[----:B------:R-:W-:Y:S02]  /*4c00*/  IMAD R26, R11, R13, R10 ;  /* 0x0000000d0b1a7224 */ /* 0x000fe400078e020a */
[----:B0-----:R-:W-:Y:S01]  /*4c10*/  IMAD.MOV.U32 R28, RZ, RZ, RZ ;  /* 0x000000ffff1c7224 */ /* 0x001fe200078e00ff */
[----:B-1----:R-:W-:-:S05]  /*4c20*/  IADD3 R23, PT, PT, RZ, -R29, RZ ;  /* 0x8000001dff177210 */ /* 0x002fca0007ffe0ff */
[----:B------:R-:W-:-:S04]  /*4c30*/  IMAD R11, R23, R21, RZ ;  /* 0x00000015170b7224 */ /* 0x000fc800078e02ff */
[----:B------:R-:W-:Y:S02]  /*4c40*/  IMAD.HI.U32 R28, R29, R11, R28 ;  /* 0x0000000b1d1c7227 */ /* 0x000fe400078e001c */
[----:B------:R-:W4:Y:S01]  /*4c50*/  LDL.64 R10, [R14+-0x18] ;  /* 0xffffe8000e0a7983 */ /* 0x000f220000100a00 */
[----:B------:R-:W-:Y:S02]  /*4c60*/  IABS R27, R12 ;  /* 0x0000000c001b7213 */ /* 0x000fe40000000000 */
[----:B------:R-:W-:-:S03]  /*4c70*/  IABS R23, R13 ;  /* 0x0000000d00177213 */ /* 0x000fc60000000000 */
[----:B------:R-:W-:Y:S02]  /*4c80*/  IMAD.MOV R27, RZ, RZ, -R27 ;  /* 0x000000ffff1b7224 */ /* 0x000fe400078e0a1b */
[----:B------:R-:W-:-:S04]  /*4c90*/  IMAD.HI.U32 R28, R28, R23, RZ ;  /* 0x000000171c1c7227 */ /* 0x000fc800078e00ff */
[----:B------:R-:W-:-:S05]  /*4ca0*/  IMAD R23, R28, R27, R23 ;  /* 0x0000001b1c177224 */ /* 0x000fca00078e0217 */
[----:B------:R-:W-:-:S13]  /*4cb0*/  ISETP.GT.U32.AND P2, PT, R21, R23, PT ;  /* 0x000000171500720c */ /* 0x000fda0003f44070 */
[----:B------:R-:W-:-:S04]  /*4cc0*/  @!P2 IADD3 R23, PT, PT, R23, -R21, RZ ;  /* 0x800000151717a210 */ /* 0x000fc80007ffe0ff */
[----:B------:R-:W-:Y:S01]  /*4cd0*/  ISETP.GE.U32.AND P1, PT, R23, R21, PT ;  /* 0x000000151700720c */ /* 0x000fe20003f26070 */
[----:B------:R-:W-:-:S12]  /*4ce0*/  @!P2 VIADD R28, R28, 0x1 ;  /* 0x000000011c1ca836 */ /* 0x000fd80000000000 */
[----:B------:R-:W-:-:S05]  /*4cf0*/  @P1 VIADD R28, R28, 0x1 ;  /* 0x000000011c1c1836 */ /* 0x000fca0000000000 */
[----:B------:R-:W-:Y:S02]  /*4d00*/  MOV R23, R28 ;  /* 0x0000001c00177202 */ /* 0x000fe40000000f00 */
[----:B---3--:R-:W-:-:S04]  /*4d10*/  IABS R27, R20 ;  /* 0x00000014001b7213 */ /* 0x008fc80000000000 */
[----:B------:R-:W0:Y:S08]  /*4d20*/  I2F.RP R28, R27 ;  /* 0x0000001b001c7306 */ /* 0x000e300000209400 */
[----:B0-----:R-:W0:Y:S01]  /*4d30*/  MUFU.RCP R28, R28 ;  /* 0x0000001c001c7308 */ /* 0x001e220000001000 */
[----:B------:R-:W-:Y:S02]  /*4d40*/  LOP3.LUT R13, R13, R12, RZ, 0x3c, !PT ;  /* 0x0000000c0d0d7212 */ /* 0x000fe400078e3cff */
[----:B------:R-:W-:-:S02]  /*4d50*/  ISETP.NE.AND P2, PT, R12, RZ, PT ;  /* 0x000000ff0c00720c */ /* 0x000fc40003f45270 */
[----:B------:R-:W-:Y:S01]  /*4d60*/  ISETP.GE.AND P3, PT, R13, RZ, PT ;  /* 0x000000ff0d00720c */ /* 0x000fe20003f66270 */
[----:B0-----:R-:W-:-:S04]  /*4d70*/  VIADD R29, R28, 0xffffffe ;  /* 0x0ffffffe1c1d7836 */ /* 0x001fc80000000000 */
[----:B------:R-:W0:Y:S08]  /*4d80*/  F2I.FTZ.U32.TRUNC.NTZ R13, R29 ;  /* 0x0000001d000d7305 */ /* 0x000e30000021f000 */
[----:B------:R-:W-:Y:S01]  /*4d90*/  @!P3 IMAD.MOV R23, RZ, RZ, -R23 ;  /* 0x000000ffff17b224 */ /* 0x000fe200078e0a17 */
[----:B------:R-:W-:Y:S02]  /*4da0*/  @!P2 LOP3.LUT R23, RZ, R12, RZ, 0x33, !PT ;  /* 0x0000000cff17a212 */ /* 0x000fe400078e33ff */
[----:B------:R-:W-:-:S02]  /*4db0*/  IABS R28, R20 ;  /* 0x00000014001c7213 */ /* 0x000fc40000000000 */
[----:B0-----:R-:W-:-:S05]  /*4dc0*/  IADD3 R12, PT, PT, RZ, -R13, RZ ;  /* 0x8000000dff0c7210 */ /* 0x001fca0007ffe0ff */
[----:B------:R-:W-:Y:S02]  /*4dd0*/  IMAD R21, R12, R27, RZ ;  /* 0x0000001b0c157224 */ /* 0x000fe400078e02ff */
[----:B------:R-:W-:-:S04]  /*4de0*/  IMAD.MOV.U32 R12, RZ, RZ, RZ ;  /* 0x000000ffff0c7224 */ /* 0x000fc800078e00ff */
[----:B------:R-:W-:Y:S01]  /*4df0*/  IMAD.HI.U32 R12, R13, R21, R12 ;  /* 0x000000150d0c7227 */ /* 0x000fe200078e000c */
[----:B------:R-:W-:Y:S01]  /*4e00*/  IABS R13, R23 ;  /* 0x00000017000d7213 */ /* 0x000fe20000000000 */
[----:B------:R-:W3:Y:S02]  /*4e10*/  LDG.E R21, desc[UR6][R18.64+-0xc] ;  /* 0xfffff40612157981 */ /* 0x000ee4000c1e1900 */
[----:B------:R-:W-:Y:S02]  /*4e20*/  IMAD.MOV R28, RZ, RZ, -R28 ;  /* 0x000000ffff1c7224 */ /* 0x000fe400078e0a1c */
[----:B------:R-:W-:-:S04]  /*4e30*/  IMAD.HI.U32 R12, R12, R13, RZ ;  /* 0x0000000d0c0c7227 */ /* 0x000fc800078e00ff */
[----:B------:R-:W-:-:S05]  /*4e40*/  IMAD R28, R12, R28, R13 ;  /* 0x0000001c0c1c7224 */ /* 0x000fca00078e020d */
[----:B------:R-:W-:Y:S02]  /*4e50*/  ISETP.GT.U32.AND P2, PT, R27, R28, PT ;  /* 0x0000001c1b00720c */ /* 0x000fe40003f44070 */
[----:B------:R-:W-:-:S11]  /*4e60*/  LOP3.LUT R13, R23, R20, RZ, 0x3c, !PT ;  /* 0x00000014170d7212 */ /* 0x000fd600078e3cff */
[----:B------:R-:W-:-:S04]  /*4e70*/  @!P2 IADD3 R28, PT, PT, R28, -R27, RZ ;  /* 0x8000001b1c1ca210 */ /* 0x000fc80007ffe0ff */
[----:B------:R-:W-:Y:S02]  /*4e80*/  ISETP.GE.U32.AND P1, PT, R28, R27, PT ;  /* 0x0000001b1c00720c */ /* 0x000fe40003f26070 */
[----:B------:R-:W-:Y:S02]  /*4e90*/  ISETP.GE.AND P3, PT, R13, RZ, PT ;  /* 0x000000ff0d00720c */ /* 0x000fe40003f66270 */
[----:B------:R-:W-:Y:S02]  /*4ea0*/  @!P2 IADD3 R12, PT, PT, R12, 0x1, RZ ;  /* 0x000000010c0ca810 */ /* 0x000fe40007ffe0ff */
[----:B------:R-:W-:-:S07]  /*4eb0*/  ISETP.NE.AND P2, PT, R20, RZ, PT ;  /* 0x000000ff1400720c */ /* 0x000fce0003f45270 */
[----:B------:R-:W-:Y:S02]  /*4ec0*/  @P1 VIADD R12, R12, 0x1 ;  /* 0x000000010c0c1836 */ /* 0x000fe40000000000 */
[----:B----4-:R-:W-:Y:S01]  /*4ed0*/  IMAD R10, R23, R10, R26 ;  /* 0x0000000a170a7224 */ /* 0x010fe200078e021a */
[----:B--2---:R-:W-:-:S05]  /*4ee0*/  IABS R26, R17 ;  /* 0x00000011001a7213 */ /* 0x004fca0000000000 */
[----:B------:R-:W-:-:S04]  /*4ef0*/  IMAD.MOV.U32 R23, RZ, RZ, R26 ;  /* 0x000000ffff177224 */ /* 0x000fc800078e001a */
[----:B------:R-:W0:Y:S08]  /*4f00*/  I2F.RP R27, R23 ;  /* 0x00000017001b7306 */ /* 0x000e300000209400 */
[----:B0-----:R-:W0:Y:S01]  /*4f10*/  MUFU.RCP R27, R27 ;  /* 0x0000001b001b7308 */ /* 0x001e220000001000 */
[----:B------:R-:W-:Y:S02]  /*4f20*/  IMAD.MOV.U32 R26, RZ, RZ, R12 ;  /* 0x000000ffff1a7224 */ /* 0x000fe400078e000c */
[----:B0-----:R-:W-:-:S06]  /*4f30*/  VIADD R13, R27, 0xffffffe ;  /* 0x0ffffffe1b0d7836 */ /* 0x001fcc0000000000 */
[----:B------:R-:W0:Y:S01]  /*4f40*/  F2I.FTZ.U32.TRUNC.NTZ R13, R13 ;  /* 0x0000000d000d7305 */ /* 0x000e22000021f000 */
[----:B------:R-:W-:Y:S02]  /*4f50*/  @!P3 IADD3 R26, PT, PT, -R26, RZ, RZ ;  /* 0x000000ff1a1ab210 */ /* 0x000fe40007ffe1ff */
[----:B------:R-:W-:-:S05]  /*4f60*/  @!P2 LOP3.LUT R26, RZ, R20, RZ, 0x33, !PT ;  /* 0x00000014ff1aa212 */ /* 0x000fca00078e33ff */
[----:B------:R-:W-:Y:S02]  /*4f70*/  IMAD R20, R11, R26, R10 ;  /* 0x0000001a0b147224 */ /* 0x000fe400078e020a */
[----:B0-----:R-:W-:-:S04]  /*4f80*/  IMAD.MOV R12, RZ, RZ, -R13 ;  /* 0x000000ffff0c7224 */ /* 0x001fc800078e0a0d */
[----:B------:R-:W-:Y:S02]  /*4f90*/  IMAD R11, R12, R23, RZ ;  /* 0x000000170c0b7224 */ /* 0x000fe400078e02ff */
[----:B------:R-:W-:-:S04]  /*4fa0*/  IMAD.MOV.U32 R12, RZ, RZ, RZ ;  /* 0x000000ffff0c7224 */ /* 0x000fc800078e00ff */
[----:B------:R-:W-:Y:S02]  /*4fb0*/  IMAD.HI.U32 R13, R13, R11, R12 ;  /* 0x0000000b0d0d7227 */ /* 0x000fe400078e000c */
[----:B------:R-:W2:Y:S04]  /*4fc0*/  LDL.64 R10, [R14+-0x10] ;  /* 0xfffff0000e0a7983 */ /* 0x000ea80000100a00 */
[----:B------:R-:W4:Y:S01]  /*4fd0*/  LDG.E R12, desc[UR6][R18.64+-0x8] ;  /* 0xfffff806120c7981 */ /* 0x000f22000c1e1900 */
[----:B------:R-:W-:Y:S02]  /*4fe0*/  IABS R27, R17 ;  /* 0x00000011001b7213 */ /* 0x000fe40000000000 */
[----:B------:R-:W-:Y:S02]  /*4ff0*/  IABS R28, R26 ;  /* 0x0000001a001c7213 */ /* 0x000fe40000000000 */
[----:B------:R-:W-:-:S03]  /*5000*/  IADD3 R27, PT, PT, RZ, -R27, RZ ;  /* 0x8000001bff1b7210 */ /* 0x000fc60007ffe0ff */
[----:B------:R-:W-:-:S04]  /*5010*/  IMAD.HI.U32 R13, R13, R28, RZ ;  /* 0x0000001c0d0d7227 */ /* 0x000fc800078e00ff */
[----:B------:R-:W-:-:S05]  /*5020*/  IMAD R28, R13, R27, R28 ;  /* 0x0000001b0d1c7224 */ /* 0x000fca00078e021c */
[----:B------:R-:W-:-:S13]  /*5030*/  ISETP.GT.U32.AND P2, PT, R23, R28, PT ;  /* 0x0000001c1700720c */ /* 0x000fda0003f44070 */
[----:B------:R-:W-:-:S05]  /*5040*/  @!P2 IMAD.IADD R28, R28, 0x1, -R23 ;  /* 0x000000011c1ca824 */ /* 0x000fca00078e0a17 */
[----:B------:R-:W-:Y:S02]  /*5050*/  ISETP.GE.U32.AND P1, PT, R28, R23, PT ;  /* 0x000000171c00720c */ /* 0x000fe40003f26070 */
[----:B---3--:R-:W-:-:S04]  /*5060*/  IABS R28, R21 ;  /* 0x00000015001c7213 */ /* 0x008fc80000000000 */
[----:B------:R-:W0:Y:S01]  /*5070*/  I2F.RP R29, R28 ;  /* 0x0000001c001d7306 */ /* 0x000e220000209400 */
[----:B------:R-:W-:-:S06]  /*5080*/  @!P2 VIADD R13, R13, 0x1 ;  /* 0x000000010d0da836 */ /* 0x000fcc0000000000 */
[----:B------:R-:W-:Y:S01]  /*5090*/  @P1 IADD3 R13, PT, PT, R13, 0x1, RZ ;  /* 0x000000010d0d1810 */ /* 0x000fe20007ffe0ff */
[----:B0-----:R-:W0:Y:S04]  /*50a0*/  MUFU.RCP R29, R29 ;  /* 0x0000001d001d7308 */ /* 0x001e280000001000 */
[----:B------:R-:W-:Y:S02]  /*50b0*/  IMAD.MOV.U32 R23, RZ, RZ, R13 ;  /* 0x000000ffff177224 */ /* 0x000fe400078e000d */
[----:B------:R-:W3:Y:S01]  /*50c0*/  LDG.E R13, desc[UR6][R18.64+-0x4] ;  /* 0xfffffc06120d7981 */ /* 0x000ee2000c1e1900 */
[----:B------:R-:W-:Y:S02]  /*50d0*/  LOP3.LUT R26, R26, R17, RZ, 0x3c, !PT ;  /* 0x000000111a1a7212 */ /* 0x000fe400078e3cff */
[----:B------:R-:W-:-:S02]  /*50e0*/  ISETP.NE.AND P2, PT, R17, RZ, PT ;  /* 0x000000ff1100720c */ /* 0x000fc40003f45270 */
[----:B------:R-:W-:Y:S02]  /*50f0*/  ISETP.GE.AND P3, PT, R26, RZ, PT ;  /* 0x000000ff1a00720c */ /* 0x000fe40003f66270 */
[----:B0-----:R-:W-:-:S04]  /*5100*/  IADD3 R29, PT, PT, R29, 0xffffffe, RZ ;  /* 0x0ffffffe1d1d7810 */ /* 0x001fc80007ffe0ff */
[----:B------:R-:W0:Y:S07]  /*5110*/  F2I.FTZ.U32.TRUNC.NTZ R27, R29 ;  /* 0x0000001d001b7305 */ /* 0x000e2e000021f000 */
[----:B------:R-:W-:Y:S01]  /*5120*/  @!P3 IMAD.MOV R23, RZ, RZ, -R23 ;  /* 0x000000ffff17b224 */ /* 0x000fe200078e0a17 */
[----:B------:R-:W-:Y:S01]  /*5130*/  @!P2 LOP3.LUT R23, RZ, R17, RZ, 0x33, !PT ;  /* 0x00000011ff17a212 */ /* 0x000fe200078e33ff */
[----:B------:R-:W-:Y:S02]  /*5140*/  IMAD.MOV.U32 R26, RZ, RZ, RZ ;  /* 0x000000ffff1a7224 */ /* 0x000fe400078e00ff */
[----:B0-----:R-:W-:-:S04]  /*5150*/  IMAD.MOV R17, RZ, RZ, -R27 ;  /* 0x000000ffff117224 */ /* 0x001fc800078e0a1b */
[----:B------:R-:W-:-:S04]  /*5160*/  IMAD R17, R17, R28, RZ ;  /* 0x0000001c11117224 */ /* 0x000fc800078e02ff */
[----:B------:R-:W-:Y:S01]  /*5170*/  IMAD.HI.U32 R17, R27, R17, R26 ;  /* 0x000000111b117227 */ /* 0x000fe200078e001a */
[----:B------:R-:W-:Y:S02]  /*5180*/  IABS R26, R23 ;  /* 0x00000017001a7213 */ /* 0x000fe40000000000 */
[----:B------:R-:W-:-:S03]  /*5190*/  IABS R27, R21 ;  /* 0x00000015001b7213 */ /* 0x000fc60000000000 */
[----:B------:R-:W-:Y:S01]  /*51a0*/  IMAD.HI.U32 R17, R17, R26, RZ ;  /* 0x0000001a11117227 */ /* 0x000fe200078e00ff */
[----:B------:R-:W-:-:S05]  /*51b0*/  IADD3 R27, PT, PT, RZ, -R27, RZ ;  /* 0x8000001bff1b7210 */ /* 0x000fca0007ffe0ff */
[----:B------:R-:W-:-:S05]  /*51c0*/  IMAD R27, R17, R27, R26 ;  /* 0x0000001b111b7224 */ /* 0x000fca00078e021a */
[----:B------:R-:W-:-:S13]  /*51d0*/  ISETP.GT.U32.AND P2, PT, R28, R27, PT ;  /* 0x0000001b1c00720c */ /* 0x000fda0003f44070 */
[----:B------:R-:W-:Y:S01]  /*51e0*/  @!P2 IMAD.IADD R27, R27, 0x1, -R28 ;  /* 0x000000011b1ba824 */ /* 0x000fe200078e0a1c */
[----:B------:R-:W-:-:S04]  /*51f0*/  @!P2 IADD3 R17, PT, PT, R17, 0x1, RZ ;  /* 0x000000011111a810 */ /* 0x000fc80007ffe0ff */
[----:B------:R-:W-:Y:S02]  /*5200*/  ISETP.GE.U32.AND P1, PT, R27, R28, PT ;  /* 0x0000001c1b00720c */ /* 0x000fe40003f26070 */
[----:B------:R-:W-:-:S11]  /*5210*/  ISETP.NE.AND P2, PT, R21, RZ, PT ;  /* 0x000000ff1500720c */ /* 0x000fd60003f45270 */
[----:B------:R-:W-:Y:S02]  /*5220*/  @P1 VIADD R17, R17, 0x1 ;  /* 0x0000000111111836 */ /* 0x000fe40000000000 */
[C---:B--2---:R-:W-:Y:S01]  /*5230*/  IMAD R10, R23.reuse, R10, R20 ;  /* 0x0000000a170a7224 */ /* 0x044fe200078e0214 */
[----:B------:R-:W-:Y:S02]  /*5240*/  LOP3.LUT R23, R23, R21, RZ, 0x3c, !PT ;  /* 0x0000001517177212 */ /* 0x000fe400078e3cff */
[----:B----4-:R-:W-:Y:S02]  /*5250*/  IABS R20, R12 ;  /* 0x0000000c00147213 */ /* 0x010fe40000000000 */
[----:B------:R-:W-:Y:S02]  /*5260*/  ISETP.GE.AND P3, PT, R23, RZ, PT ;  /* 0x000000ff1700720c */ /* 0x000fe40003f66270 */
[----:B------:R-:W0:Y:S08]  /*5270*/  I2F.RP R23, R20 ;  /* 0x0000001400177306 */ /* 0x000e300000209400 */
[----:B0-----:R-:W0:Y:S02]  /*5280*/  MUFU.RCP R23, R23 ;  /* 0x0000001700177308 */ /* 0x001e240000001000 */
[----:B0-----:R-:W-:-:S06]  /*5290*/  VIADD R26, R23, 0xffffffe ;  /* 0x0ffffffe171a7836 */ /* 0x001fcc0000000000 */
[----:B------:R0:W1:Y:S01]  /*52a0*/  F2I.FTZ.U32.TRUNC.NTZ R27, R26 ;  /* 0x0000001a001b7305 */ /* 0x000062000021f000 */
[----:B------:R-:W-:Y:S01]  /*52b0*/  @!P3 IMAD.MOV R17, RZ, RZ, -R17 ;  /* 0x000000ffff11b224 */ /* 0x000fe200078e0a11 */
[----:B------:R-:W-:-:S05]  /*52c0*/  @!P2 LOP3.LUT R17, RZ, R21, RZ, 0x33, !PT ;  /* 0x00000015ff11a212 */ /* 0x000fca00078e33ff */
[----:B------:R-:W-:Y:S02]  /*52d0*/  IMAD R23, R11, R17, R10 ;  /* 0x000000110b177224 */ /* 0x000fe400078e020a */
[----:B0-----:R-:W-:Y:S01]  /*52e0*/  IMAD.MOV.U32 R26, RZ, RZ, RZ ;  /* 0x000000ffff1a7224 */ /* 0x001fe200078e00ff */
[----:B-1----:R-:W-:-:S05]  /*52f0*/  IADD3 R21, PT, PT, RZ, -R27, RZ ;  /* 0x8000001bff157210 */ /* 0x002fca0007ffe0ff */
[----:B------:R-:W-:Y:S02]  /*5300*/  IMAD R11, R21, R20, RZ ;  /* 0x00000014150b7224 */ /* 0x000fe400078e02ff */
[----:B------:R-:W2:Y:S02]  /*5310*/  LDG.E R21, desc[UR6][R18.64] ;  /* 0x0000000612157981 */ /* 0x000ea4000c1e1900 */
        /* <DEDUP_REMOVED lines=9> */
[----:B------:R-:W-:Y:S02]  /*53b0*/  ISETP.GE.U32.AND P1, PT, R27, R20, PT ;  /* 0x000000141b00720c */ /* 0x000fe40003f26070 */
[----:B---3--:R-:W-:-:S04]  /*53c0*/  IABS R20, R13 ;  /* 0x0000000d00147213 */ /* 0x008fc80000000000 */
[----:B------:R-:W0:Y:S08]  /*53d0*/  I2F.RP R28, R20 ;  /* 0x00000014001c7306 */ /* 0x000e300000209400 */
[----:B0-----:R-:W0:Y:S01]  /*53e0*/  MUFU.RCP R28, R28 ;  /* 0x0000001c001c7308 */ /* 0x001e220000001000 */
[----:B------:R-:W-:Y:S01]  /*53f0*/  LOP3.LUT R17, R17, R12, RZ, 0x3c, !PT ;  /* 0x0000000c11117212 */ /* 0x000fe200078e3cff */
[----:B------:R-:W-:Y:S01]  /*5400*/  @!P2 VIADD R26, R26, 0x1 ;  /* 0x000000011a1aa836 */ /* 0x000fe20000000000 */
[----:B------:R-:W-:-:S02]  /*5410*/  ISETP.NE.AND P2, PT, R12, RZ, PT ;  /* 0x000000ff0c00720c */ /* 0x000fc40003f45270 */
[----:B------:R-:W-:Y:S01]  /*5420*/  ISETP.GE.AND P3, PT, R17, RZ, PT ;  /* 0x000000ff1100720c */ /* 0x000fe20003f66270 */
[----:B------:R-:W-:Y:S02]  /*5430*/  @P1 VIADD R26, R26, 0x1 ;  /* 0x000000011a1a1836 */ /* 0x000fe40000000000 */
[----:B0-----:R-:W-:-:S04]  /*5440*/  VIADD R29, R28, 0xffffffe ;  /* 0x0ffffffe1c1d7836 */ /* 0x001fc80000000000 */
[----:B------:R-:W0:Y:S01]  /*5450*/  F2I.FTZ.U32.TRUNC.NTZ R27, R29 ;  /* 0x0000001d001b7305 */ /* 0x000e22000021f000 */
[----:B------:R-:W-:-:S05]  /*5460*/  MOV R17, R26 ;  /* 0x0000001a00117202 */ /* 0x000fca0000000f00 */
[----:B------:R-:W-:Y:S01]  /*5470*/  @!P3 IMAD.MOV R17, RZ, RZ, -R17 ;  /* 0x000000ffff11b224 */ /* 0x000fe200078e0a11 */
[----:B------:R-:W-:Y:S01]  /*5480*/  @!P2 LOP3.LUT R17, RZ, R12, RZ, 0x33, !PT ;  /* 0x0000000cff11a212 */ /* 0x000fe200078e33ff */
[----:B------:R-:W-:Y:S01]  /*5490*/  IMAD.MOV.U32 R26, RZ, RZ, RZ ;  /* 0x000000ffff1a7224 */ /* 0x000fe200078e00ff */
[----:B0-----:R-:W-:-:S05]  /*54a0*/  IADD3 R12, PT, PT, RZ, -R27, RZ ;  /* 0x8000001bff0c7210 */ /* 0x001fca0007ffe0ff */
[----:B------:R-:W-:Y:S01]  /*54b0*/  IMAD R12, R12, R20, RZ ;  /* 0x000000140c0c7224 */ /* 0x000fe200078e02ff */
[----:B------:R-:W-:-:S03]  /*54c0*/  IABS R28, R13 ;  /* 0x0000000d001c7213 */ /* 0x000fc60000000000 */
[----:B------:R-:W-:Y:S01]  /*54d0*/  IMAD.HI.U32 R26, R27, R12, R26 ;  /* 0x0000000c1b1a7227 */ /* 0x000fe200078e001a */
[----:B------:R-:W-:Y:S01]  /*54e0*/  IABS R27, R17 ;  /* 0x00000011001b7213 */ /* 0x000fe20000000000 */
[----:B------:R-:W3:Y:S02]  /*54f0*/  LDG.E R12, desc[UR6][R18.64+0x4] ;  /* 0x00000406120c7981 */ /* 0x000ee4000c1e1900 */
[----:B------:R-:W-:Y:S02]  /*5500*/  IMAD.MOV R28, RZ, RZ, -R28 ;  /* 0x000000ffff1c7224 */ /* 0x000fe400078e0a1c */
[----:B------:R-:W-:-:S04]  /*5510*/  IMAD.HI.U32 R26, R26, R27, RZ ;  /* 0x0000001b1a1a7227 */ /* 0x000fc800078e00ff */
[----:B------:R-:W-:-:S05]  /*5520*/  IMAD R27, R26, R28, R27 ;  /* 0x0000001c1a1b7224 */ /* 0x000fca00078e021b */
[----:B------:R-:W-:-:S13]  /*5530*/  ISETP.GT.U32.AND P2, PT, R20, R27, PT ;  /* 0x0000001b1400720c */ /* 0x000fda0003f44070 */
[----:B------:R-:W-:-:S04]  /*5540*/  @!P2 IADD3 R27, PT, PT, R27, -R20, RZ ;  /* 0x800000141b1ba210 */ /* 0x000fc80007ffe0ff */
[----:B------:R-:W-:Y:S02]  /*5550*/  ISETP.GE.U32.AND P1, PT, R27, R20, PT ;  /* 0x000000141b00720c */ /* 0x000fe40003f26070 */
[----:B------:R-:W-:Y:S02]  /*5560*/  @!P2 IADD3 R26, PT, PT, R26, 0x1, RZ ;  /* 0x000000011a1aa810 */ /* 0x000fe40007ffe0ff */
[----:B------:R-:W-:-:S09]  /*5570*/  ISETP.NE.AND P2, PT, R13, RZ, PT ;  /* 0x000000ff0d00720c */ /* 0x000fd20003f45270 */
[----:B------:R-:W-:Y:S01]  /*5580*/  @P1 VIADD R26, R26, 0x1 ;  /* 0x000000011a1a1836 */ /* 0x000fe20000000000 */
[----:B--2---:R-:W-:Y:S01]  /*5590*/  IABS R20, R21 ;  /* 0x0000001500147213 */ /* 0x004fe20000000000 */
[C---:B----4-:R-:W-:Y:S01]  /*55a0*/  IMAD R23, R17.reuse, R10, R23 ;  /* 0x0000000a11177224 */ /* 0x050fe200078e0217 */
[----:B------:R-:W-:-:S03]  /*55b0*/  LOP3.LUT R10, R17, R13, RZ, 0x3c, !PT ;  /* 0x0000000d110a7212 */ /* 0x000fc600078e3cff */
[----:B------:R-:W-:Y:S01]  /*55c0*/  IMAD.MOV.U32 R17, RZ, RZ, R20 ;  /* 0x000000ffff117224 */ /* 0x000fe200078e0014 */
[----:B------:R-:W-:-:S03]  /*55d0*/  ISETP.GE.AND P3, PT, R10, RZ, PT ;  /* 0x000000ff0a00720c */ /* 0x000fc60003f66270 */
[----:B------:R-:W0:Y:S08]  /*55e0*/  I2F.RP R10, R17 ;  /* 0x00000011000a7306 */ /* 0x000e300000209400 */
[----:B0-----:R-:W0:Y:S01]  /*55f0*/  MUFU.RCP R10, R10 ;  /* 0x0000000a000a7308 */ /* 0x001e220000001000 */
[----:B------:R-:W-:Y:S02]  /*5600*/  IMAD.MOV.U32 R20, RZ, RZ, R26 ;  /* 0x000000ffff147224 */ /* 0x000fe400078e001a */
[----:B0-----:R-:W-:-:S06]  /*5610*/  VIADD R27, R10, 0xffffffe ;  /* 0x0ffffffe0a1b7836 */ /* 0x001fcc0000000000 */
[----:B------:R-:W0:Y:S01]  /*5620*/  F2I.FTZ.U32.TRUNC.NTZ R27, R27 ;  /* 0x0000001b001b7305 */ /* 0x000e22000021f000 */
[----:B------:R-:W-:Y:S02]  /*5630*/  @!P3 IADD3 R20, PT, PT, -R20, RZ, RZ ;  /* 0x000000ff1414b210 */ /* 0x000fe40007ffe1ff */
[----:B------:R-:W-:Y:S02]  /*5640*/  @!P2 LOP3.LUT R20, RZ, R13, RZ, 0x33, !PT ;  /* 0x0000000dff14a212 */ /* 0x000fe400078e33ff */
[----:B------:R-:W2:Y:S03]  /*5650*/  LDG.E R13, desc[UR6][R18.64+0x8] ;  /* 0x00000806120d7981 */ /* 0x000ea6000c1e1900 */
[----:B------:R-:W-:Y:S02]  /*5660*/  IMAD R23, R11, R20, R23 ;  /* 0x000000140b177224 */ /* 0x000fe400078e0217 */
[----:B0-----:R-:W-:-:S04]  /*5670*/  IMAD.MOV R26, RZ, RZ, -R27 ;  /* 0x000000ffff1a7224 */ /* 0x001fc800078e0a1b */
[----:B------:R-:W-:Y:S02]  /*5680*/  IMAD R11, R26, R17, RZ ;  /* 0x000000111a0b7224 */ /* 0x000fe400078e02ff */
[----:B------:R-:W-:-:S04]  /*5690*/  IMAD.MOV.U32 R26, RZ, RZ, RZ ;  /* 0x000000ffff1a7224 */ /* 0x000fc800078e00ff */
[----:B------:R-:W-:Y:S02]  /*56a0*/  IMAD.HI.U32 R26, R27, R11, R26 ;  /* 0x0000000b1b1a7227 */ /* 0x000fe400078e001a */
[----:B------:R-:W4:Y:S01]  /*56b0*/  LDL.64 R10, [R14] ;  /* 0x000000000e0a7983 */ /* 0x000f220000100a00 */
[----:B------:R-:W-:Y:S02]  /*56c0*/  IABS R28, R21 ;  /* 0x00000015001c7213 */ /* 0x000fe40000000000 */
[----:B------:R-:W-:Y:S02]  /*56d0*/  IABS R27, R20 ;  /* 0x00000014001b7213 */ /* 0x000fe40000000000 */
[----:B------:R-:W-:-:S03]  /*56e0*/  IADD3 R28, PT, PT, RZ, -R28, RZ ;  /* 0x8000001cff1c7210 */ /* 0x000fc60007ffe0ff */
[----:B------:R-:W-:-:S04]  /*56f0*/  IMAD.HI.U32 R26, R26, R27, RZ ;  /* 0x0000001b1a1a7227 */ /* 0x000fc800078e00ff */
[----:B------:R-:W-:-:S05]  /*5700*/  IMAD R28, R26, R28, R27 ;  /* 0x0000001c1a1c7224 */ /* 0x000fca00078e021b */
[----:B------:R-:W-:-:S13]  /*5710*/  ISETP.GT.U32.AND P2, PT, R17, R28, PT ;  /* 0x0000001c1100720c */ /* 0x000fda0003f44070 */
[----:B------:R-:W-:Y:S01]  /*5720*/  @!P2 IMAD.IADD R28, R28, 0x1, -R17 ;  /* 0x000000011c1ca824 */ /* 0x000fe200078e0a11 */
[----:B---3--:R-:W-:-:S04]  /*5730*/  IABS R27, R12 ;  /* 0x0000000c001b7213 */ /* 0x008fc80000000000 */
[----:B------:R-:W-:Y:S02]  /*5740*/  ISETP.GE.U32.AND P1, PT, R28, R17, PT ;  /* 0x000000111c00720c */ /* 0x000fe40003f26070 */
[----:B------:R-:W0:Y:S01]  /*5750*/  I2F.RP R28, R27 ;  /* 0x0000001b001c7306 */ /* 0x000e220000209400 */
[----:B------:R-:W-:Y:S01]  /*5760*/  LOP3.LUT R20, R20, R21, RZ, 0x3c, !PT ;  /* 0x0000001514147212 */ /* 0x000fe200078e3cff */
[----:B------:R-:W-:Y:S01]  /*5770*/  @!P2 VIADD R26, R26, 0x1 ;  /* 0x000000011a1aa836 */ /* 0x000fe20000000000 */
[----:B------:R-:W-:Y:S02]  /*5780*/  ISETP.NE.AND P2, PT, R21, RZ, PT ;  /* 0x000000ff1500720c */ /* 0x000fe40003f45270 */
[----:B------:R-:W-:-:S03]  /*5790*/  ISETP.GE.AND P3, PT, R20, RZ, PT ;  /* 0x000000ff1400720c */ /* 0x000fc60003f66270 */
[----:B0-----:R-:W0:Y:S03]  /*57a0*/  MUFU.RCP R28, R28 ;  /* 0x0000001c001c7308 */ /* 0x001e260000001000 */
[----:B------:R-:W-:-:S07]  /*57b0*/  @P1 IADD3 R26, PT, PT, R26, 0x1, RZ ;  /* 0x000000011a1a1810 */ /* 0x000fce0007ffe0ff */
[----:B------:R-:W-:Y:S01]  /*57c0*/  @!P3 IMAD.MOV R26, RZ, RZ, -R26 ;  /* 0x000000ffff1ab224 */ /* 0x000fe200078e0a1a */
[----:B------:R-:W-:Y:S01]  /*57d0*/  @!P2 LOP3.LUT R26, RZ, R21, RZ, 0x33, !PT ;  /* 0x00000015ff1aa212 */ /* 0x000fe200078e33ff */
[----:B0-----:R-:W-:-:S04]  /*57e0*/  VIADD R29, R28, 0xffffffe ;  /* 0x0ffffffe1c1d7836 */ /* 0x001fc80000000000 */
[----:B------:R-:W0:Y:S01]  /*57f0*/  F2I.FTZ.U32.TRUNC.NTZ R21, R29 ;  /* 0x0000001d00157305 */ /* 0x000e22000021f000 */
[----:B------:R-:W-:Y:S02]  /*5800*/  IABS R28, R12 ;  /* 0x0000000c001c7213 */ /* 0x000fe40000000000 */
        /* <DEDUP_REMOVED lines=11> */
[----:B------:R-:W-:Y:S01]  /*58c0*/  ISETP.GE.U32.AND P1, PT, R28, R27, PT ;  /* 0x0000001b1c00720c */ /* 0x000fe20003f26070 */
[----:B------:R-:W-:Y:S01]  /*58d0*/  @!P2 VIADD R20, R20, 0x1 ;  /* 0x000000011414a836 */ /* 0x000fe20000000000 */
[----:B------:R-:W-:-:S11]  /*58e0*/  ISETP.NE.AND P2, PT, R12, RZ, PT ;  /* 0x000000ff0c00720c */ /* 0x000fd60003f45270 */
[----:B------:R-:W-:Y:S01]  /*58f0*/  @P1 IADD3 R20, PT, PT, R20, 0x1, RZ ;  /* 0x0000000114141810 */ /* 0x000fe20007ffe0ff */
[----:B----4-:R-:W-:Y:S01]  /*5900*/  IMAD R10, R26, R10, R23 ;  /* 0x0000000a1a0a7224 */ /* 0x010fe200078e0217 */
[----:B--2---:R-:W-:-:S04]  /*5910*/  IABS R23, R13 ;  /* 0x0000000d00177213 */ /* 0x004fc80000000000 */
[----:B------:R-:W0:Y:S08]  /*5920*/  I2F.RP R27, R23 ;  /* 0x00000017001b7306 */ /* 0x000e300000209400 */
[----:B0-----:R-:W0:Y:S01]  /*5930*/  MUFU.RCP R27, R27 ;  /* 0x0000001b001b7308 */ /* 0x001e220000001000 */
[----:B------:R-:W-:-:S04]  /*5940*/  LOP3.LUT R26, R26, R12, RZ, 0x3c, !PT ;  /* 0x0000000c1a1a7212 */ /* 0x000fc800078e3cff */
[----:B------:R-:W-:Y:S01]  /*5950*/  ISETP.GE.AND P3, PT, R26, RZ, PT ;  /* 0x000000ff1a00720c */ /* 0x000fe20003f66270 */
[----:B0-----:R-:W-:-:S06]  /*5960*/  VIADD R21, R27, 0xffffffe ;  /* 0x0ffffffe1b157836 */ /* 0x001fcc0000000000 */
[----:B------:R-:W0:Y:S01]  /*5970*/  F2I.FTZ.U32.TRUNC.NTZ R21, R21 ;  /* 0x0000001500157305 */ /* 0x000e22000021f000 */
[----:B------:R-:W-:-:S05]  /*5980*/  IMAD.MOV.U32 R26, RZ, RZ, R20 ;  /* 0x000000ffff1a7224 */ /* 0x000fca00078e0014 */
[----:B------:R-:W-:Y:S01]  /*5990*/  @!P3 IMAD.MOV R26, RZ, RZ, -R26 ;  /* 0x000000ffff1ab224 */ /* 0x000fe200078e0a1a */
[----:B------:R-:W-:-:S05]  /*59a0*/  @!P2 LOP3.LUT R26, RZ, R12, RZ, 0x33, !PT ;  /* 0x0000000cff1aa212 */ /* 0x000fca00078e33ff */
[----:B------:R-:W-:Y:S01]  /*59b0*/  IMAD R12, R11, R26, R10 ;  /* 0x0000001a0b0c7224 */ /* 0x000fe200078e020a */
[----:B0-----:R-:W-:-:S05]  /*59c0*/  IADD3 R20, PT, PT, RZ, -R21, RZ ;  /* 0x80000015ff147210 */ /* 0x001fca0007ffe0ff */
[----:B------:R-:W-:Y:S02]  /*59d0*/  IMAD R11, R20, R23, RZ ;  /* 0x00000017140b7224 */ /* 0x000fe400078e02ff */
[----:B------:R-:W-:-:S04]  /*59e0*/  IMAD.MOV.U32 R20, RZ, RZ, RZ ;  /* 0x000000ffff147224 */ /* 0x000fc800078e00ff */
[----:B------:R-:W-:Y:S02]  /*59f0*/  IMAD.HI.U32 R21, R21, R11, R20 ;  /* 0x0000000b15157227 */ /* 0x000fe400078e0014 */
[----:B------:R-:W2:Y:S04]  /*5a00*/  LDG.E R20, desc[UR6][R18.64+0x10] ;  /* 0x0000100612147981 */ /* 0x000ea8000c1e1900 */
[----:B------:R-:W4:Y:S01]  /*5a10*/  LDL.64 R10, [R14+0x8] ;  /* 0x000008000e0a7983 */ /* 0x000f220000100a00 */
        /* <DEDUP_REMOVED lines=9> */
[----:B------:R-:W0:Y:S01]  /*5ab0*/  I2F.RP R29, R28 ;  /* 0x0000001c001d7306 */ /* 0x000e220000209400 */
[----:B------:R-:W-:-:S07]  /*5ac0*/  @!P2 VIADD R21, R21, 0x1 ;  /* 0x000000011515a836 */ /* 0x000fce0000000000 */
[----:B0-----:R-:W0:Y:S01]  /*5ad0*/  MUFU.RCP R29, R29 ;  /* 0x0000001d001d7308 */ /* 0x001e220000001000 */
[----:B------:R-:W-:Y:S01]  /*5ae0*/  @P1 VIADD R21, R21, 0x1 ;  /* 0x0000000115151836 */ /* 0x000fe20000000000 */
[----:B------:R-:W-:-:S04]  /*5af0*/  LOP3.LUT R26, R26, R13, RZ, 0x3c, !PT ;  /* 0x0000000d1a1a7212 */ /* 0x000fc800078e3cff */
[----:B------:R-:W-:Y:S02]  /*5b00*/  MOV R23, R21 ;  /* 0x0000001500177202 */ /* 0x000fe40000000f00 */
[----:B------:R-:W3:Y:S01]  /*5b10*/  LDG.E R21, desc[UR6][R18.64+0x14] ;  /* 0x0000140612157981 */ /* 0x000ee2000c1e1900 */
[----:B------:R-:W-:Y:S02]  /*5b20*/  ISETP.GE.AND P3, PT, R26, RZ, PT ;  /* 0x000000ff1a00720c */ /* 0x000fe40003f66270 */
[----:B------:R-:W-:Y:S01]  /*5b30*/  ISETP.NE.AND P2, PT, R13, RZ, PT ;  /* 0x000000ff0d00720c */ /* 0x000fe20003f45270 */
[----:B0-----:R-:W-:-:S04]  /*5b40*/  VIADD R29, R29, 0xffffffe ;  /* 0x0ffffffe1d1d7836 */ /* 0x001fc80000000000 */
[----:B------:R-:W0:Y:S06]  /*5b50*/  F2I.FTZ.U32.TRUNC.NTZ R27, R29 ;  /* 0x0000001d001b7305 */ /* 0x000e2c000021f000 */
[----:B------:R-:W-:Y:S02]  /*5b60*/  @!P3 IMAD.MOV R23, RZ, RZ, -R23 ;  /* 0x000000ffff17b224 */ /* 0x000fe400078e0a17 */
[----:B------:R-:W-:Y:S01]  /*5b70*/  @!P2 LOP3.LUT R23, RZ, R13, RZ, 0x33, !PT ;  /* 0x0000000dff17a212 */ /* 0x000fe200078e33ff */
[----:B------:R-:W-:Y:S01]  /*5b80*/  IMAD.MOV.U32 R26, RZ, RZ, RZ ;  /* 0x000000ffff1a7224 */ /* 0x000fe200078e00ff */
[----:B0-----:R-:W-:-:S05]  /*5b90*/  IADD3 R13, PT, PT, RZ, -R27, RZ ;  /* 0x8000001bff0d7210 */ /* 0x001fca0007ffe0ff */
[----:B------:R-:W-:-:S04]  /*5ba0*/  IMAD R13, R13, R28, RZ ;  /* 0x0000001c0d0d7224 */ /* 0x000fc800078e02ff */
[----:B------:R-:W-:Y:S01]  /*5bb0*/  IMAD.HI.U32 R26, R27, R13, R26 ;  /* 0x0000000d1b1a7227 */ /* 0x000fe200078e001a */
        /* <DEDUP_REMOVED lines=14> */
[----:B------:R-:W-:-:S04]  /*5ca0*/  IMAD.MOV.U32 R23, RZ, RZ, R13 ;  /* 0x000000ffff177224 */ /* 0x000fc800078e000d */
[----:B------:R-:W0:Y:S08]  /*5cb0*/  I2F.RP R27, R23 ;  /* 0x00000017001b7306 */ /* 0x000e300000209400 */
[----:B0-----:R-:W0:Y:S01]  /*5cc0*/  MUFU.RCP R27, R27 ;  /* 0x0000001b001b7308 */ /* 0x001e220000001000 */
[----:B------:R-:W-:Y:S01]  /*5cd0*/  ISETP.GE.AND P3, PT, R12, RZ, PT ;  /* 0x000000ff0c00720c */ /* 0x000fe20003f66270 */
[----:B0-----:R-:W-:-:S06]  /*5ce0*/  VIADD R12, R27, 0xffffffe ;  /* 0x0ffffffe1b0c7836 */ /* 0x001fcc0000000000 */
[----:B------:R0:W1:Y:S06]  /*5cf0*/  F2I.FTZ.U32.TRUNC.NTZ R13, R12 ;  /* 0x0000000c000d7305 */ /* 0x00006c000021f000 */
[----:B------:R-:W-:Y:S01]  /*5d00*/  @!P3 IMAD.MOV R26, RZ, RZ, -R26 ;  /* 0x000000ffff1ab224 */ /* 0x000fe200078e0a1a */
[----:B------:R-:W-:-:S05]  /*5d10*/  @!P2 LOP3.LUT R26, RZ, R17, RZ, 0x33, !PT ;  /* 0x00000011ff1aa212 */ /* 0x000fca00078e33ff */
[----:B------:R-:W-:Y:S02]  /*5d20*/  IMAD R17, R11, R26, R10 ;  /* 0x0000001a0b117224 */ /* 0x000fe400078e020a */
[----:B0-----:R-:W-:Y:S01]  /*5d30*/  IMAD.MOV.U32 R12, RZ, RZ, RZ ;  /* 0x000000ffff0c7224 */ /* 0x001fe200078e00ff */
[----:B-1----:R-:W-:-:S05]  /*5d40*/  IADD3 R28, PT, PT, RZ, -R13, RZ ;  /* 0x8000000dff1c7210 */ /* 0x002fca0007ffe0ff */
[----:B------:R-:W-:Y:S01]  /*5d50*/  IMAD R11, R28, R23, RZ ;  /* 0x000000171c0b7224 */ /* 0x000fe200078e02ff */
[----:B------:R-:W-:-:S03]  /*5d60*/  IABS R10, R20 ;  /* 0x00000014000a7213 */ /* 0x000fc60000000000 */
[----:B------:R-:W-:Y:S01]  /*5d70*/  IMAD.HI.U32 R12, R13, R11, R12 ;  /* 0x0000000b0d0c7227 */ /* 0x000fe200078e000c */
[----:B------:R-:W-:-:S03]  /*5d80*/  IABS R11, R26 ;  /* 0x0000001a000b7213 */ /* 0x000fc60000000000 */
[----:B------:R-:W-:Y:S02]  /*5d90*/  IMAD.MOV R28, RZ, RZ, -R10 ;  /* 0x000000ffff1c7224 */ /* 0x000fe400078e0a0a */
[----:B------:R-:W-:-:S04]  /*5da0*/  IMAD.HI.U32 R12, R12, R11, RZ ;  /* 0x0000000b0c0c7227 */ /* 0x000fc800078e00ff */
[----:B------:R-:W-:Y:S02]  /*5db0*/  IMAD R28, R12, R28, R11 ;  /* 0x0000001c0c1c7224 */ /* 0x000fe400078e020b */
[----:B------:R-:W2:Y:S03]  /*5dc0*/  LDL.64 R10, [R14+0x10] ;  /* 0x000010000e0a7983 */ /* 0x000ea60000100a00 */
[----:B------:R-:W-:-:S13]  /*5dd0*/  ISETP.GT.U32.AND P2, PT, R23, R28, PT ;  /* 0x0000001c1700720c */ /* 0x000fda0003f44070 */
[----:B------:R-:W-:-:S04]  /*5de0*/  @!P2 IADD3 R28, PT, PT, R28, -R23, RZ ;  /* 0x800000171c1ca210 */ /* 0x000fc80007ffe0ff */
[----:B------:R-:W-:Y:S02]  /*5df0*/  ISETP.GE.U32.AND P1, PT, R28, R23, PT ;  /* 0x000000171c00720c */ /* 0x000fe40003f26070 */
[----:B------:R-:W4:Y:S01]  /*5e00*/  LDG.E R23, desc[UR6][R18.64+0x18] ;  /* 0x0000180612177981 */ /* 0x000f22000c1e1900 */
[----:B------:R-:W-:Y:S01]  /*5e10*/  LOP3.LUT R26, R26, R20, RZ, 0x3c, !PT ;  /* 0x000000141a1a7212 */ /* 0x000fe200078e3cff */
[----:B------:R-:W-:Y:S01]  /*5e20*/  @!P2 VIADD R12, R12, 0x1 ;  /* 0x000000010c0ca836 */ /* 0x000fe20000000000 */
[----:B------:R-:W-:Y:S02]  /*5e30*/  ISETP.NE.AND P2, PT, R20, RZ, PT ;  /* 0x000000ff1400720c */ /* 0x000fe40003f45270 */
[----:B------:R-:W-:-:S06]  /*5e40*/  ISETP.GE.AND P3, PT, R26, RZ, PT ;  /* 0x000000ff1a00720c */ /* 0x000fcc0003f66270 */
[----:B------:R-:W-:-:S05]  /*5e50*/  @P1 VIADD R12, R12, 0x1 ;  /* 0x000000010c0c1836 */ /* 0x000fca0000000000 */
[----:B------:R-:W-:-:S05]  /*5e60*/  MOV R26, R12 ;  /* 0x0000000c001a7202 */ /* 0x000fca0000000f00 */
[----:B------:R-:W-:Y:S01]  /*5e70*/  @!P3 IMAD.MOV R26, RZ, RZ, -R26 ;  /* 0x000000ffff1ab224 */ /* 0x000fe200078e0a1a */
[----:B------:R-:W-:Y:S02]  /*5e80*/  @!P2 LOP3.LUT R26, RZ, R20, RZ, 0x33, !PT ;  /* 0x00000014ff1aa212 */ /* 0x000fe400078e33ff */
[----:B------:R-:W5:Y:S01]  /*5e90*/  LDG.E R20, desc[UR6][R18.64+0x1c] ;  /* 0x00001c0612147981 */ /* 0x000f62000c1e1900 */
[----:B---3--:R-:W-:-:S04]  /*5ea0*/  IABS R27, R21 ;  /* 0x00000015001b7213 */ /* 0x008fc80000000000 */
[----:B------:R-:W0:Y:S08]  /*5eb0*/  I2F.RP R29, R27 ;  /* 0x0000001b001d7306 */ /* 0x000e300000209400 */
[----:B0-----:R-:W0:Y:S02]  /*5ec0*/  MUFU.RCP R29, R29 ;  /* 0x0000001d001d7308 */ /* 0x001e240000001000 */
[----:B0-----:R-:W-:-:S06]  /*5ed0*/  VIADD R29, R29, 0xffffffe ;  /* 0x0ffffffe1d1d7836 */ /* 0x001fcc0000000000 */
[----:B------:R-:W0:Y:S01]  /*5ee0*/  F2I.FTZ.U32.TRUNC.NTZ R13, R29 ;  /* 0x0000001d000d7305 */ /* 0x000e22000021f000 */
        /* <DEDUP_REMOVED lines=12> */
[----:B------:R-:W3:Y:S01]  /*5fb0*/  LDL.64 R12, [R14+0x18] ;  /* 0x000018000e0c7983 */ /* 0x000ee20000100a00 */
[----:B------:R-:W-:Y:S01]  /*5fc0*/  @!P2 VIADD R28, R28, 0x1 ;  /* 0x000000011c1ca836 */ /* 0x000fe20000000000 */
[----:B------:R-:W-:-:S09]  /*5fd0*/  ISETP.NE.AND P2, PT, R21, RZ, PT ;  /* 0x000000ff1500720c */ /* 0x000fd20003f45270 */
[----:B------:R-:W-:Y:S02]  /*5fe0*/  @P1 VIADD R28, R28, 0x1 ;  /* 0x000000011c1c1836 */ /* 0x000fe40000000000 */
[C---:B--2---:R-:W-:Y:S01]  /*5ff0*/  IMAD R17, R26.reuse, R10, R17 ;  /* 0x0000000a1a117224 */ /* 0x044fe200078e0211 */
[----:B------:R-:W-:-:S04]  /*6000*/  LOP3.LUT R26, R26, R21, RZ, 0x3c, !PT ;  /* 0x000000151a1a7212 */ /* 0x000fc800078e3cff */
[----:B------:R-:W-:-:S13]  /*6010*/  ISETP.GE.AND P3, PT, R26, RZ, PT ;  /* 0x000000ff1a00720c */ /* 0x000fda0003f66270 */
[----:B------:R-:W-:Y:S02]  /*6020*/  @!P3 IADD3 R28, PT, PT, -R28, RZ, RZ ;  /* 0x000000ff1c1cb210 */ /* 0x000fe40007ffe1ff */
[----:B------:R-:W-:Y:S02]  /*6030*/  @!P2 LOP3.LUT R28, RZ, R21, RZ, 0x33, !PT ;  /* 0x00000015ff1ca212 */ /* 0x000fe400078e33ff */
[----:B----4-:R-:W-:-:S04]  /*6040*/  IABS R21, R23 ;  /* 0x0000001700157213 */ /* 0x010fc80000000000 */
[----:B------:R-:W0:Y:S08]  /*6050*/  I2F.RP R26, R21 ;  /* 0x00000015001a7306 */ /* 0x000e300000209400 */
[----:B0-----:R-:W0:Y:S01]  /*6060*/  MUFU.RCP R26, R26 ;  /* 0x0000001a001a7308 */ /* 0x001e220000001000 */
[----:B------:R-:W-:Y:S02]  /*6070*/  IMAD R17, R11, R28, R17 ;  /* 0x0000001c0b117224 */ /* 0x000fe400078e0211 */
[----:B0-----:R-:W-:-:S05]  /*6080*/  VIADD R27, R26, 0xffffffe ;  /* 0x0ffffffe1a1b7836 */ /* 0x001fca0000000000 */
[----:B------:R-:W0:Y:S02]  /*6090*/  F2I.FTZ.U32.TRUNC.NTZ R11, R27 ;  /* 0x0000001b000b7305 */ /* 0x000e24000021f000 */
[----:B0-----:R-:W-:-:S04]  /*60a0*/  IMAD.MOV R10, RZ, RZ, -R11 ;  /* 0x000000ffff0a7224 */ /* 0x001fc800078e0a0b */
[----:B------:R-:W-:Y:S02]  /*60b0*/  IMAD R29, R10, R21, RZ ;  /* 0x000000150a1d7224 */ /* 0x000fe400078e02ff */
[----:B------:R-:W-:-:S05]  /*60c0*/  HFMA2 R10, -RZ, RZ, 0, 0 ;  /* 0x00000000ff0a7431 */ /* 0x000fca00000001ff */
[----:B------:R-:W-:Y:S01]  /*60d0*/  IMAD.HI.U32 R10, R11, R29, R10 ;  /* 0x0000001d0b0a7227 */ /* 0x000fe200078e000a */
[----:B------:R-:W-:Y:S02]  /*60e0*/  IABS R29, R23 ;  /* 0x00000017001d7213 */ /* 0x000fe40000000000 */
[----:B------:R-:W-:-:S03]  /*60f0*/  IABS R11, R28 ;  /* 0x0000001c000b7213 */ /* 0x000fc60000000000 */
[----:B------:R-:W-:Y:S02]  /*6100*/  IMAD.MOV R26, RZ, RZ, -R29 ;  /* 0x000000ffff1a7224 */ /* 0x000fe400078e0a1d */
[----:B------:R-:W-:-:S04]  /*6110*/  IMAD.HI.U32 R10, R10, R11, RZ ;  /* 0x0000000b0a0a7227 */ /* 0x000fc800078e00ff */
[----:B------:R-:W-:-:S05]  /*6120*/  IMAD R26, R10, R26, R11 ;  /* 0x0000001a0a1a7224 */ /* 0x000fca00078e020b */
[----:B------:R-:W-:-:S13]  /*6130*/  ISETP.GT.U32.AND P2, PT, R21, R26, PT ;  /* 0x0000001a1500720c */ /* 0x000fda0003f44070 */
[----:B------:R-:W-:-:S05]  /*6140*/  @!P2 IMAD.IADD R26, R26, 0x1, -R21 ;  /* 0x000000011a1aa824 */ /* 0x000fca00078e0a15 */
[----:B------:R-:W-:Y:S02]  /*6150*/  ISETP.GE.U32.AND P1, PT, R26, R21, PT ;  /* 0x000000151a00720c */ /* 0x000fe40003f26070 */
[----:B-----5:R-:W-:-:S04]  /*6160*/  IABS R21, R20 ;  /* 0x0000001400157213 */ /* 0x020fc80000000000 */
[----:B------:R-:W0:Y:S08]  /*6170*/  I2F.RP R26, R21 ;  /* 0x00000015001a7306 */ /* 0x000e300000209400 */
[----:B0-----:R-:W0:Y:S01]  /*6180*/  MUFU.RCP R26, R26 ;  /* 0x0000001a001a7308 */ /* 0x001e220000001000 */
[----:B------:R-:W-:Y:S01]  /*6190*/  LOP3.LUT R28, R28, R23, RZ, 0x3c, !PT ;  /* 0x000000171c1c7212 */ /* 0x000fe200078e3cff */
[----:B------:R-:W-:Y:S01]  /*61a0*/  @!P2 VIADD R10, R10, 0x1 ;  /* 0x000000010a0aa836 */ /* 0x000fe20000000000 */
[----:B------:R-:W-:-:S02]  /*61b0*/  ISETP.NE.AND P2, PT, R23, RZ, PT ;  /* 0x000000ff1700720c */ /* 0x000fc40003f45270 */
[----:B------:R-:W-:Y:S02]  /*61c0*/  ISETP.GE.AND P3, PT, R28, RZ, PT ;  /* 0x000000ff1c00720c */ /* 0x000fe40003f66270 */
[----:B0-----:R-:W-:-:S06]  /*61d0*/  IADD3 R11, PT, PT, R26, 0xffffffe, RZ ;  /* 0x0ffffffe1a0b7810 */ /* 0x001fcc0007ffe0ff */
[----:B------:R-:W0:Y:S01]  /*61e0*/  F2I.FTZ.U32.TRUNC.NTZ R11, R11 ;  /* 0x0000000b000b7305 */ /* 0x000e22000021f000 */
[----:B------:R-:W-:-:S05]  /*61f0*/  @P1 VIADD R10, R10, 0x1 ;  /* 0x000000010a0a1836 */ /* 0x000fca0000000000 */
[----:B------:R-:W-:-:S05]  /*6200*/  MOV R27, R10 ;  /* 0x0000000a001b7202 */ /* 0x000fca0000000f00 */
[----:B------:R-:W-:Y:S01]  /*6210*/  @!P3 IMAD.MOV R27, RZ, RZ, -R27 ;  /* 0x000000ffff1bb224 */ /* 0x000fe200078e0a1b */
[----:B------:R-:W-:Y:S01]  /*6220*/  @!P2 LOP3.LUT R27, RZ, R23, RZ, 0x33, !PT ;  /* 0x00000017ff1ba212 */ /* 0x000fe200078e33ff */
        /* <DEDUP_REMOVED lines=9> */
[----:B------:R-:W-:Y:S02]  /*62c0*/  ISETP.GT.U32.AND P2, PT, R21, R26, PT ;  /* 0x0000001a1500720c */ /* 0x000fe40003f44070 */
[----:B------:R-:W-:-:S11]  /*62d0*/  LOP3.LUT R11, R27, R20, RZ, 0x3c, !PT ;  /* 0x000000141b0b7212 */ /* 0x000fd600078e3cff */
[----:B------:R-:W-:-:S05]  /*62e0*/  @!P2 IMAD.IADD R26, R26, 0x1, -R21 ;  /* 0x000000011a1aa824 */ /* 0x000fca00078e0a15 */
[----:B------:R-:W-:Y:S02]  /*62f0*/  ISETP.GE.U32.AND P1, PT, R26, R21, PT ;  /* 0x000000151a00720c */ /* 0x000fe40003f26070 */
[----:B------:R-:W-:Y:S02]  /*6300*/  @!P2 IADD3 R10, PT, PT, R10, 0x1, RZ ;  /* 0x000000010a0aa810 */ /* 0x000fe40007ffe0ff */
[----:B------:R-:W-:Y:S02]  /*6310*/  ISETP.GE.AND P3, PT, R11, RZ, PT ;  /* 0x000000ff0b00720c */ /* 0x000fe40003f66270 */
[----:B------:R-:W-:Y:S02]  /*6320*/  ISETP.NE.AND P2, PT, R20, RZ, PT ;  /* 0x000000ff1400720c */ /* 0x000fe40003f45270 */
[----:B------:R-:W-:-:S05]  /*6330*/  IADD3 R15, PT, PT, R15, 0x10, RZ ;  /* 0x000000100f0f7810 */ /* 0x000fca0007ffe0ff */
[----:B------:R-:W-:Y:S01]  /*6340*/  @P1 VIADD R10, R10, 0x1 ;  /* 0x000000010a0a1836 */ /* 0x000fe20000000000 */
[----:B------:R-:W-:-:S03]  /*6350*/  ISETP.NE.AND P1, PT, R15, RZ, PT ;  /* 0x000000ff0f00720c */ /* 0x000fc60003f25270 */
[----:B------:R-:W-:Y:S02]  /*6360*/  @!P3 IMAD.MOV R10, RZ, RZ, -R10 ;  /* 0x000000ffff0ab224 */ /* 0x000fe400078e0a0a */
[----:B------:R-:W-:Y:S01]  /*6370*/  @!P2 LOP3.LUT R10, RZ, R20, RZ, 0x33, !PT ;  /* 0x00000014ff0aa212 */ /* 0x000fe200078e33ff */
[----:B---3--:R-:W-:Y:S01]  /*6380*/  IMAD R17, R27, R12, R17 ;  /* 0x0000000c1b117224 */ /* 0x008fe200078e0211 */
[----:B------:R-:W-:Y:S01]  /*6390*/  IADD3 R18, P2, PT, R18, 0x40, RZ ;  /* 0x0000004012127810 */ /* 0x000fe20007f5e0ff */
[----:B------:R-:W-:Y:S01]  /*63a0*/  VIADD R14, R14, 0x40 ;  /* 0x000000400e0e7836 */ /* 0x000fe20000000000 */
[-C--:B------:R-:W-:Y:S01]  /*63b0*/  MOV R23, R10.reuse ;  /* 0x0000000a00177202 */ /* 0x080fe20000000f00 */
[----:B------:R-:W-:Y:S02]  /*63c0*/  IMAD R17, R13, R10, R17 ;  /* 0x0000000a0d117224 */ /* 0x000fe400078e0211 */
[----:B------:R-:W-:Y:S01]  /*63d0*/  IMAD.X R19, RZ, RZ, R19, P2 ;  /* 0x000000ffff137224 */ /* 0x000fe200010e0613 */
[----:B------:R-:W-:Y:S07]  /*63e0*/  @P1 BRA `(.L_x_19) ;  /* 0xffffffe400101947 */ /* 0x000fee000383ffff */
.L_x_18:
[----:B------:R-:W-:Y:S05]  /*63f0*/  @!P0 BRA `(.L_x_17) ;  /* 0x0000001400f88947 */ /* 0x000fea0003800000 */
[----:B------:R-:W1:Y:S01]  /*6400*/  LDCU UR4, c[0x0][0x3a8] ;  /* 0x00007500ff0477ac */ /* 0x000e620008000800 */
[----:B------:R-:W-:Y:S01]  /*6410*/  ISETP.GE.U32.AND P0, PT, R16, 0x8, PT ;  /* 0x000000081000780c */ /* 0x000fe20003f06070 */
[----:B-1----:R-:W-:-:S04]  /*6420*/  ULOP3.LUT UR5, UR4, 0x7, URZ, 0xc0, !UPT ;  /* 0x0000000704057892 */ /* 0x002fc8000f8ec0ff */
[----:B------:R-:W-:-:S08]  /*6430*/  UISETP.NE.AND UP0, UPT, UR5, URZ, UPT ;  /* 0x000000ff0500728c */ /* 0x000fd0000bf05270 */
[----:B------:R-:W-:Y:S05]  /*6440*/  @!P0 BRA `(.L_x_20) ;  /* 0x0000000c00748947 */ /* 0x000fea0003800000 */
[----:B------:R-:W1:Y:S02]  /*6450*/  LDC.64 R14, c[0x0][0x398] ;  /* 0x0000e600ff0e7b82 */ /* 0x000e640000000a00 */
[----:B-1----:R-:W-:-:S05]  /*6460*/  IMAD.WIDE.U32 R14, R9, 0x4, R14 ;  /* 0x00000004090e7825 */ /* 0x002fca00078e000e */
[----:B------:R-:W0:Y:S04]  /*6470*/  LDG.E R26, desc[UR6][R14.64] ;  /* 0x000000060e1a7981 */ /* 0x000e28000c1e1900 */
[----:B------:R-:W2:Y:S04]  /*6480*/  LDG.E R18, desc[UR6][R14.64+0x4] ;  /* 0x000004060e127981 */ /* 0x000ea8000c1e1900 */
[----:B------:R-:W3:Y:S01]  /*6490*/  LDG.E R20, desc[UR6][R14.64+0x8] ;  /* 0x000008060e147981 */ /* 0x000ee2000c1e1900 */
[----:B------:R-:W-:Y:S02]  /*64a0*/  IABS R28, R23 ;  /* 0x00000017001c7213 */ /* 0x000fe40000000000 */
[----:B0-----:R-:W-:-:S04]  /*64b0*/  IABS R12, R26 ;  /* 0x0000001a000c7213 */ /* 0x001fc80000000000 */
[----:B------:R-:W0:Y:S08]  /*64c0*/  I2F.RP R13, R12 ;  /* 0x0000000c000d7306 */ /* 0x000e300000209400 */
[----:B0-----:R-:W0:Y:S02]  /*64d0*/  MUFU.RCP R13, R13 ;  /* 0x0000000d000d7308 */ /* 0x001e240000001000 */
[----:B0-----:R-:W-:-:S06]  /*64e0*/  VIADD R10, R13, 0xffffffe ;  /* 0x0ffffffe0d0a7836 */ /* 0x001fcc0000000000 */
[----:B------:R0:W1:Y:S01]  /*64f0*/  F2I.FTZ.U32.TRUNC.NTZ R11, R10 ;  /* 0x0000000a000b7305 */ /* 0x000062000021f000 */
[----:B------:R-:W-:Y:S01]  /*6500*/  IABS R16, R26 ;  /* 0x0000001a00107213 */ /* 0x000fe20000000000 */
[----:B0-----:R-:W-:Y:S02]  /*6510*/  HFMA2 R10, -RZ, RZ, 0, 0 ;  /* 0x00000000ff0a7431 */ /* 0x001fe400000001ff */
[----:B-1----:R-:W-:-:S04]  /*6520*/  IMAD.MOV R19, RZ, RZ, -R11 ;  /* 0x000000ffff137224 */ /* 0x002fc800078e0a0b */
[----:B------:R-:W-:Y:S02]  /*6530*/  IMAD R19, R19, R12, RZ ;  /* 0x0000000c13137224 */ /* 0x000fe400078e02ff */
[----:B------:R-:W-:Y:S02]  /*6540*/  IMAD.MOV R13, RZ, RZ, -R16 ;  /* 0x000000ffff0d7224 */ /* 0x000fe400078e0a10 */
[----:B------:R-:W-:-:S04]  /*6550*/  IMAD.HI.U32 R11, R11, R19, R10 ;  /* 0x000000130b0b7227 */ /* 0x000fc800078e000a */
[----:B------:R-:W-:Y:S02]  /*6560*/  IMAD R16, R9, 0x4, R1 ;  /* 0x0000000409107824 */ /* 0x000fe400078e0201 */
[----:B------:R-:W-:-:S03]  /*6570*/  IMAD.HI.U32 R27, R11, R28, RZ ;  /* 0x0000001c0b1b7227 */ /* 0x000fc600078e00ff */
[----:B------:R-:W4:Y:S01]  /*6580*/  LDL.64 R10, [R16+0x50] ;  /* 0x00005000100a7983 */ /* 0x000f220000100a00 */
[----:B--2---:R-:W-:-:S04]  /*6590*/  IABS R19, R18 ;  /* 0x0000001200137213 */ /* 0x004fc80000000000 */
[----:B------:R-:W0:Y:S01]  /*65a0*/  I2F.RP R21, R19 ;  /* 0x0000001300157306 */ /* 0x000e220000209400 */
[----:B------:R-:W-:-:S05]  /*65b0*/  IMAD R13, R27, R13, R28 ;  /* 0x0000000d1b0d7224 */ /* 0x000fca00078e021c */
[----:B------:R-:W-:Y:S02]  /*65c0*/  ISETP.GT.U32.AND P1, PT, R12, R13, PT ;  /* 0x0000000d0c00720c */ /* 0x000fe40003f24070 */
[----:B0-----:R-:W0:Y:S11]  /*65d0*/  MUFU.RCP R21, R21 ;  /* 0x0000001500157308 */ /* 0x001e360000001000 */
[----:B------:R-:W-:-:S04]  /*65e0*/  @!P1 IADD3 R13, PT, PT, R13, -R12, RZ ;  /* 0x8000000c0d0d9210 */ /* 0x000fc80007ffe0ff */
[----:B------:R-:W-:Y:S01]  /*65f0*/  ISETP.GE.U32.AND P0, PT, R13, R12, PT ;  /* 0x0000000c0d00720c */ /* 0x000fe20003f06070 */
[----:B0-----:R-:W-:Y:S01]  /*6600*/  VIADD R13, R21, 0xffffffe ;  /* 0x0ffffffe150d7836 */ /* 0x001fe20000000000 */
[----:B------:R-:W-:-:S05]  /*6610*/  LOP3.LUT R23, R23, R26, RZ, 0x3c, !PT ;  /* 0x0000001a17177212 */ /* 0x000fca00078e3cff */
[----:B------:R-:W0:Y:S01]  /*6620*/  F2I.FTZ.U32.TRUNC.NTZ R13, R13 ;  /* 0x0000000d000d7305 */ /* 0x000e22000021f000 */
[----:B------:R-:W-:Y:S01]  /*6630*/  ISETP.GE.AND P2, PT, R23, RZ, PT ;  /* 0x000000ff1700720c */ /* 0x000fe20003f46270 */
[----:B------:R-:W-:Y:S01]  /*6640*/  @!P1 VIADD R27, R27, 0x1 ;  /* 0x000000011b1b9836 */ /* 0x000fe20000000000 */
[----:B------:R-:W-:Y:S01]  /*6650*/  ISETP.NE.AND P1, PT, R26, RZ, PT ;  /* 0x000000ff1a00720c */ /* 0x000fe20003f25270 */
[----:B------:R-:W2:Y:S02]  /*6660*/  LDG.E R23, desc[UR6][R14.64+0xc] ;  /* 0x00000c060e177981 */ /* 0x000ea4000c1e1900 */
[----:B------:R-:W-:Y:S02]  /*6670*/  @P0 VIADD R27, R27, 0x1 ;  /* 0x000000011b1b0836 */ /* 0x000fe40000000000 */
[----:B0-----:R-:W-:-:S06]  /*6680*/  IMAD.MOV R12, RZ, RZ, -R13 ;  /* 0x000000ffff0c7224 */ /* 0x001fcc00078e0a0d */
[----:B------:R-:W-:Y:S01]  /*6690*/  @!P2 IADD3 R27, PT, PT, -R27, RZ, RZ ;  /* 0x000000ff1b1ba210 */ /* 0x000fe20007ffe1ff */
[----:B------:R-:W-:Y:S01]  /*66a0*/  IMAD R29, R12, R19, RZ ;  /* 0x000000130c1d7224 */ /* 0x000fe200078e02ff */
[----:B------:R-:W-:Y:S02]  /*66b0*/  MOV R12, RZ ;  /* 0x000000ff000c7202 */ /* 0x000fe40000000f00 */
[----:B------:R-:W-:Y:S02]  /*66c0*/  @!P1 LOP3.LUT R27, RZ, R26, RZ, 0x33, !PT ;  /* 0x0000001aff1b9212 */ /* 0x000fe400078e33ff */
[----:B------:R-:W-:Y:S01]  /*66d0*/  IABS R21, R18 ;  /* 0x0000001200157213 */ /* 0x000fe20000000000 */
[----:B------:R-:W-:Y:S01]  /*66e0*/  IMAD.HI.U32 R12, R13, R29, R12 ;  /* 0x0000001d0d0c7227 */ /* 0x000fe200078e000c */
[----:B------:R-:W-:-:S03]  /*66f0*/  IABS R13, R27 ;  /* 0x0000001b000d7213 */ /* 0x000fc60000000000 */
[----:B------:R-:W-:Y:S02]  /*6700*/  IMAD.MOV R26, RZ, RZ, -R21 ;  /* 0x000000ffff1a7224 */ /* 0x000fe400078e0a15 */
[----:B------:R-:W-:-:S04]  /*6710*/  IMAD.HI.U32 R21, R12, R13, RZ ;  /* 0x0000000d0c157227 */ /* 0x000fc800078e00ff */
[----:B------:R-:W-:-:S05]  /*6720*/  IMAD R12, R21, R26, R13 ;  /* 0x0000001a150c7224 */ /* 0x000fca00078e020d */
[----:B------:R-:W-:-:S13]  /*6730*/  ISETP.GT.U32.AND P1, PT, R19, R12, PT ;  /* 0x0000000c1300720c */ /* 0x000fda0003f24070 */
[----:B------:R-:W-:-:S05]  /*6740*/  @!P1 IMAD.IADD R12, R12, 0x1, -R19 ;  /* 0x000000010c0c9824 */ /* 0x000fca00078e0a13 */
[----:B------:R-:W-:Y:S02]  /*6750*/  ISETP.GE.U32.AND P0, PT, R12, R19, PT ;  /* 0x000000130c00720c */ /* 0x000fe40003f06070 */
[----:B---3--:R-:W-:-:S04]  /*6760*/  IABS R19, R20 ;  /* 0x0000001400137213 */ /* 0x008fc80000000000 */
[----:B------:R-:W0:Y:S08]  /*6770*/  I2F.RP R28, R19 ;  /* 0x00000013001c7306 */ /* 0x000e300000209400 */
[----:B0-----:R-:W0:Y:S02]  /*6780*/  MUFU.RCP R28, R28 ;  /* 0x0000001c001c7308 */ /* 0x001e240000001000 */
[----:B0-----:R-:W-:-:S06]  /*6790*/  IADD3 R13, PT, PT, R28, 0xffffffe, RZ ;  /* 0x0ffffffe1c0d7810 */ /* 0x001fcc0007ffe0ff */
[----:B------:R-:W0:Y:S01]  /*67a0*/  F2I.FTZ.U32.TRUNC.NTZ R13, R13 ;  /* 0x0000000d000d7305 */ /* 0x000e22000021f000 */
[----:B------:R-:W-:Y:S02]  /*67b0*/  @!P1 IADD3 R21, PT, PT, R21, 0x1, RZ ;  /* 0x0000000115159810 */ /* 0x000fe40007ffe0ff */
[----:B------:R-:W-:-:S03]  /*67c0*/  ISETP.NE.AND P1, PT, R18, RZ, PT ;  /* 0x000000ff1200720c */ /* 0x000fc60003f25270 */
[----:B------:R-:W-:Y:S02]  /*67d0*/  @P0 VIADD R21, R21, 0x1 ;  /* 0x0000000115150836 */ /* 0x000fe40000000000 */
[----:B------:R-:W-:Y:S02]  /*67e0*/  IMAD.MOV.U32 R12, RZ, RZ, RZ ;  /* 0x000000ffff0c7224 */ /* 0x000fe400078e00ff */
[----:B----4-:R-:W-:Y:S02]  /*67f0*/  IMAD R26, R27, R10, R17 ;  /* 0x0000000a1b1a7224 */ /* 0x010fe400078e0211 */
[----:B0-----:R-:W-:-:S04]  /*6800*/  IMAD.MOV R10, RZ, RZ, -R13 ;  /* 0x000000ffff0a7224 */ /* 0x001fc800078e0a0d */
[----:B------:R-:W-:Y:S02]  /*6810*/  IMAD R17, R10, R19, RZ ;  /* 0x000000130a117224 */ /* 0x000fe400078e02ff */
[----:B------:R-:W3:Y:S01]  /*6820*/  LDG.E R10, desc[UR6][R14.64+0x10] ;  /* 0x000010060e0a7981 */ /* 0x000ee2000c1e1900 */
[----:B------:R-:W-:-:S04]  /*6830*/  LOP3.LUT R27, R27, R18, RZ, 0x3c, !PT ;  /* 0x000000121b1b7212 */ /* 0x000fc800078e3cff */
[----:B------:R-:W-:Y:S01]  /*6840*/  ISETP.GE.AND P2, PT, R27, RZ, PT ;  /* 0x000000ff1b00720c */ /* 0x000fe20003f46270 */
[----:B------:R-:W-:Y:S02]  /*6850*/  IMAD.MOV.U32 R27, RZ, RZ, R21 ;  /* 0x000000ffff1b7224 */ /* 0x000fe400078e0015 */
[----:B------:R-:W-:Y:S01]  /*6860*/  IMAD.HI.U32 R12, R13, R17, R12 ;  /* 0x000000110d0c7227 */ /* 0x000fe200078e000c */
[----:B------:R-:W-:Y:S01]  /*6870*/  IABS R13, R20 ;  /* 0x00000014000d7213 */ /* 0x000fe20000000000 */
[----:B------:R-:W4:Y:S08]  /*6880*/  LDG.E R17, desc[UR6][R14.64+0x14] ;  /* 0x000014060e117981 */ /* 0x000f30000c1e1900 */
[----:B------:R-:W-:-:S02]  /*6890*/  @!P2 IADD3 R27, PT, PT, -R27, RZ, RZ ;  /* 0x000000ff1b1ba210 */ /* 0x000fc40007ffe1ff */
[----:B------:R-:W-:-:S04]  /*68a0*/  @!P1 LOP3.LUT R27, RZ, R18, RZ, 0x33, !PT ;  /* 0x00000012ff1b9212 */ /* 0x000fc800078e33ff */
[----:B------:R-:W-:Y:S01]  /*68b0*/  IABS R18, R27 ;  /* 0x0000001b00127213 */ /* 0x000fe20000000000 */
[----:B------:R-:W-:-:S04]  /*68c0*/  IMAD.MOV R13, RZ, RZ, -R13 ;  /* 0x000000ffff0d7224 */ /* 0x000fc800078e0a0d */
[----:B------:R-:W-:-:S04]  /*68d0*/  IMAD.HI.U32 R21, R12, R18, RZ ;  /* 0x000000120c157227 */ /* 0x000fc800078e00ff */
[----:B------:R-:W-:Y:S02]  /*68e0*/  IMAD R18, R21, R13, R18 ;  /* 0x0000000d15127224 */ /* 0x000fe400078e0212 */
[----:B------:R-:W5:Y:S01]  /*68f0*/  LDL.64 R12, [R16+0x58] ;  /* 0x00005800100c7983 */ /* 0x000f620000100a00 */
[C---:B------:R-:W-:Y:S01]  /*6900*/  IMAD R11, R27.reuse, R11, R26 ;  /* 0x0000000b1b0b7224 */ /* 0x040fe200078e021a */
[----:B------:R-:W-:Y:S02]  /*6910*/  LOP3.LUT R27, R27, R20, RZ, 0x3c, !PT ;  /* 0x000000141b1b7212 */ /* 0x000fe400078e3cff */
[----:B--2---:R-:W-:Y:S02]  /*6920*/  IABS R26, R23 ;  /* 0x00000017001a7213 */ /* 0x004fe40000000000 */
[----:B------:R-:W-:Y:S02]  /*6930*/  ISETP.GE.AND P2, PT, R27, RZ, PT ;  /* 0x000000ff1b00720c */ /* 0x000fe40003f46270 */
[----:B------:R-:W0:Y:S01]  /*6940*/  I2F.RP R27, R26 ;  /* 0x0000001a001b7306 */ /* 0x000e220000209400 */
[----:B------:R-:W-:-:S07]  /*6950*/  ISETP.GT.U32.AND P1, PT, R19, R18, PT ;  /* 0x000000121300720c */ /* 0x000fce0003f24070 */
[----:B0-----:R-:W0:Y:S06]  /*6960*/  MUFU.RCP R27, R27 ;  /* 0x0000001b001b7308 */ /* 0x001e2c0000001000 */
[----:B------:R-:W-:-:S05]  /*6970*/  @!P1 IMAD.IADD R18, R18, 0x1, -R19 ;  /* 0x0000000112129824 */ /* 0x000fca00078e0a13 */
[----:B------:R-:W-:Y:S02]  /*6980*/  ISETP.GE.U32.AND P0, PT, R18, R19, PT ;  /* 0x000000131200720c */ /* 0x000fe40003f06070 */
[----:B0-----:R-:W-:-:S04]  /*6990*/  IADD3 R28, PT, PT, R27, 0xffffffe, RZ ;  /* 0x0ffffffe1b1c7810 */ /* 0x001fc80007ffe0ff */
[----:B------:R-:W0:Y:S01]  /*69a0*/  F2I.FTZ.U32.TRUNC.NTZ R19, R28 ;  /* 0x0000001c00137305 */ /* 0x000e22000021f000 */
[----:B------:R-:W-:Y:S02]  /*69b0*/  @!P1 IADD3 R21, PT, PT, R21, 0x1, RZ ;  /* 0x0000000115159810 */ /* 0x000fe40007ffe0ff */
[----:B------:R-:W-:Y:S01]  /*69c0*/  ISETP.NE.AND P1, PT, R20, RZ, PT ;  /* 0x000000ff1400720c */ /* 0x000fe20003f25270 */
[----:B------:R-:W-:-:S03]  /*69d0*/  IMAD.MOV.U32 R18, RZ, RZ, RZ ;  /* 0x000000ffff127224 */ /* 0x000fc600078e00ff */
[----:B------:R-:W-:Y:S02]  /*69e0*/  @P0 VIADD R21, R21, 0x1 ;  /* 0x0000000115150836 */ /* 0x000fe40000000000 */
[----:B0-----:R-:W-:-:S04]  /*69f0*/  IMAD.MOV R29, RZ, RZ, -R19 ;  /* 0x000000ffff1d7224 */ /* 0x001fc800078e0a13 */
[----:B------:R-:W-:-:S04]  /*6a00*/  IMAD R29, R29, R26, RZ ;  /* 0x0000001a1d1d7224 */ /* 0x000fc800078e02ff */
[----:B------:R-:W-:-:S04]  /*6a10*/  IMAD.HI.U32 R19, R19, R29, R18 ;  /* 0x0000001d13137227 */ /* 0x000fc800078e0012 */
[----:B------:R-:W-:-:S05]  /*6a20*/  IMAD.MOV.U32 R18, RZ, RZ, R21 ;  /* 0x000000ffff127224 */ /* 0x000fca00078e0015 */
[----:B------:R-:W-:Y:S02]  /*6a30*/  @!P2 IADD3 R18, PT, PT, -R18, RZ, RZ ;  /* 0x000000ff1212a210 */ /* 0x000fe40007ffe1ff */
[----:B------:R-:W-:Y:S02]  /*6a40*/  @!P1 LOP3.LUT R18, RZ, R20, RZ, 0x33, !PT ;  /* 0x00000014ff129212 */ /* 0x000fe400078e33ff */
        /* <DEDUP_REMOVED lines=8> */
[----:B------:R-:W-:Y:S02]  /*6ad0*/  @!P1 IADD3 R27, PT, PT, R27, 0x1, RZ ;  /* 0x000000011b1b9810 */ /* 0x000fe40007ffe0ff */
[----:B------:R-:W-:-:S09]  /*6ae0*/  ISETP.NE.AND P1, PT, R23, RZ, PT ;  /* 0x000000ff1700720c */ /* 0x000fd20003f25270 */
[----:B------:R-:W-:Y:S01]  /*6af0*/  @P0 VIADD R27, R27, 0x1 ;  /* 0x000000011b1b0836 */ /* 0x000fe20000000000 */
[----:B---3--:R-:W-:-:S04]  /*6b00*/  IABS R26, R10 ;  /* 0x0000000a001a7213 */ /* 0x008fc80000000000 */
[----:B------:R-:W0:Y:S08]  /*6b10*/  I2F.RP R28, R26 ;  /* 0x0000001a001c7306 */ /* 0x000e300000209400 */
[----:B0-----:R-:W0:Y:S02]  /*6b20*/  MUFU.RCP R28, R28 ;  /* 0x0000001c001c7308 */ /* 0x001e240000001000 */
[----:B0-----:R-:W-:Y:S01]  /*6b30*/  IADD3 R20, PT, PT, R28, 0xffffffe, RZ ;  /* 0x0ffffffe1c147810 */ /* 0x001fe20007ffe0ff */
[C---:B-----5:R-:W-:Y:S01]  /*6b40*/  IMAD R19, R18.reuse, R12, R11 ;  /* 0x0000000c12137224 */ /* 0x060fe200078e020b */
[----:B------:R-:W-:-:S04]  /*6b50*/  LOP3.LUT R18, R18, R23, RZ, 0x3c, !PT ;  /* 0x0000001712127212 */ /* 0x000fc800078e3cff */
[----:B------:R0:W1:Y:S01]  /*6b60*/  F2I.FTZ.U32.TRUNC.NTZ R21, R20 ;  /* 0x0000001400157305 */ /* 0x000062000021f000 */
[----:B------:R-:W-:Y:S01]  /*6b70*/  ISETP.GE.AND P2, PT, R18, RZ, PT ;  /* 0x000000ff1200720c */ /* 0x000fe20003f46270 */
[----:B------:R-:W-:Y:S02]  /*6b80*/  IMAD.MOV.U32 R18, RZ, RZ, R27 ;  /* 0x000000ffff127224 */ /* 0x000fe400078e001b */
[----:B0-----:R-:W-:Y:S02]  /*6b90*/  IMAD.MOV.U32 R20, RZ, RZ, RZ ;  /* 0x000000ffff147224 */ /* 0x001fe400078e00ff */
[----:B-1----:R-:W-:-:S08]  /*6ba0*/  IMAD.MOV R11, RZ, RZ, -R21 ;  /* 0x000000ffff0b7224 */ /* 0x002fd000078e0a15 */
[----:B------:R-:W-:Y:S02]  /*6bb0*/  @!P2 IADD3 R18, PT, PT, -R18, RZ, RZ ;  /* 0x000000ff1212a210 */ /* 0x000fe40007ffe1ff */
[----:B------:R-:W-:Y:S01]  /*6bc0*/  @!P1 LOP3.LUT R18, RZ, R23, RZ, 0x33, !PT ;  /* 0x00000017ff129212 */ /* 0x000fe200078e33ff */
[----:B------:R-:W-:-:S04]  /*6bd0*/  IMAD R11, R11, R26, RZ ;  /* 0x0000001a0b0b7224 */ /* 0x000fc800078e02ff */
[----:B------:R-:W-:Y:S01]  /*6be0*/  IMAD.HI.U32 R12, R21, R11, R20 ;  /* 0x0000000b150c7227 */ /* 0x000fe200078e0014 */
[----:B------:R-:W-:Y:S01]  /*6bf0*/  IABS R20, R10 ;  /* 0x0000000a00147213 */ /* 0x000fe20000000000 */
[----:B------:R-:W2:Y:S01]  /*6c00*/  LDG.E R21, desc[UR6][R14.64+0x18] ;  /* 0x000018060e157981 */ /* 0x000ea2000c1e1900 */
[----:B------:R-:W-:-:S03]  /*6c10*/  IABS R11, R18 ;  /* 0x00000012000b7213 */ /* 0x000fc60000000000 */
[----:B------:R-:W-:Y:S02]  /*6c20*/  IMAD.MOV R20, RZ, RZ, -R20 ;  /* 0x000000ffff147224 */ /* 0x000fe400078e0a14 */
[----:B------:R-:W-:-:S04]  /*6c30*/  IMAD.HI.U32 R12, R12, R11, RZ ;  /* 0x0000000b0c0c7227 */ /* 0x000fc800078e00ff */
[----:B------:R-:W-:-:S05]  /*6c40*/  IMAD R11, R12, R20, R11 ;  /* 0x000000140c0b7224 */ /* 0x000fca00078e020b */
[----:B------:R-:W-:Y:S02]  /*6c50*/  ISETP.GT.U32.AND P1, PT, R26, R11, PT ;  /* 0x0000000b1a00720c */ /* 0x000fe40003f24070 */
[----:B----4-:R-:W-:-:S11]  /*6c60*/  IABS R20, R17 ;  /* 0x0000001100147213 */ /* 0x010fd60000000000 */
[----:B------:R-:W-:-:S05]  /*6c70*/  @!P1 IMAD.IADD R11, R11, 0x1, -R26 ;  /* 0x000000010b0b9824 */ /* 0x000fca00078e0a1a */
[----:B------:R-:W-:Y:S02]  /*6c80*/  ISETP.GE.U32.AND P0, PT, R11, R26, PT ;  /* 0x0000001a0b00720c */ /* 0x000fe40003f06070 */
[----:B------:R-:W0:Y:S08]  /*6c90*/  I2F.RP R26, R20 ;  /* 0x00000014001a7306 */ /* 0x000e300000209400 */
[----:B0-----:R-:W0:Y:S01]  /*6ca0*/  MUFU.RCP R26, R26 ;  /* 0x0000001a001a7308 */ /* 0x001e220000001000 */
[----:B------:R-:W-:Y:S01]  /*6cb0*/  LOP3.LUT R23, R18, R10, RZ, 0x3c, !PT ;  /* 0x0000000a12177212 */ /* 0x000fe200078e3cff */
[----:B------:R-:W-:-:S03]  /*6cc0*/  @!P1 VIADD R12, R12, 0x1 ;  /* 0x000000010c0c9836 */ /* 0x000fc60000000000 */
[----:B------:R-:W-:Y:S01]  /*6cd0*/  ISETP.GE.AND P2, PT, R23, RZ, PT ;  /* 0x000000ff1700720c */ /* 0x000fe20003f46270 */
[----:B------:R-:W-:Y:S01]  /*6ce0*/  @P0 VIADD R12, R12, 0x1 ;  /* 0x000000010c0c0836 */ /* 0x000fe20000000000 */
[----:B0-----:R-:W-:-:S06]  /*6cf0*/  IADD3 R11, PT, PT, R26, 0xffffffe, RZ ;  /* 0x0ffffffe1a0b7810 */ /* 0x001fcc0007ffe0ff */
[----:B------:R-:W0:Y:S01]  /*6d00*/  F2I.FTZ.U32.TRUNC.NTZ R11, R11 ;  /* 0x0000000b000b7305 */ /* 0x000e22000021f000 */
[----:B------:R-:W-:-:S04]  /*6d10*/  ISETP.NE.AND P0, PT, R10, RZ, PT ;  /* 0x000000ff0a00720c */ /* 0x000fc80003f05270 */
[----:B------:R-:W-:Y:S01]  /*6d20*/  @!P2 IMAD.MOV R12, RZ, RZ, -R12 ;  /* 0x000000ffff0ca224 */ /* 0x000fe200078e0a0c */
[----:B0-----:R-:W-:-:S08]  /*6d30*/  IADD3 R23, PT, PT, RZ, -R11, RZ ;  /* 0x8000000bff177210 */ /* 0x001fd00007ffe0ff */
[----:B------:R-:W-:Y:S01]  /*6d40*/  @!P0 LOP3.LUT R12, RZ, R10, RZ, 0x33, !PT ;  /* 0x0000000aff0c8212 */ /* 0x000fe200078e33ff */
[----:B------:R-:W-:Y:S02]  /*6d50*/  IMAD.MOV.U32 R10, RZ, RZ, RZ ;  /* 0x000000ffff0a7224 */ /* 0x000fe400078e00ff */
[----:B------:R-:W-:-:S04]  /*6d60*/  IMAD R23, R23, R20, RZ ;  /* 0x0000001417177224 */ /* 0x000fc800078e02ff */
[----:B------:R-:W-:Y:S02]  /*6d70*/  IMAD.HI.U32 R26, R11, R23, R10 ;  /* 0x000000170b1a7227 */ /* 0x000fe400078e000a */
[----:B------:R-:W3:Y:S04]  /*6d80*/  LDL.64 R10, [R16+0x60] ;  /* 0x00006000100a7983 */ /* 0x000ee80000100a00 */
[----:B------:R-:W4:Y:S04]  /*6d90*/  LDG.E R23, desc[UR6][R14.64+0x1c] ;  /* 0x00001c060e177981 */ /* 0x000f28000c1e1900 */
[----:B------:R2:W5:Y:S01]  /*6da0*/  LDL.64 R14, [R16+0x68] ;  /* 0x00006800100e7983 */ /* 0x0005620000100a00 */
[----:B------:R-:W-:Y:S01]  /*6db0*/  IMAD R19, R18, R13, R19 ;  /* 0x0000000d12137224 */ /* 0x000fe200078e0213 */
[----:B------:R-:W-:-:S02]  /*6dc0*/  IABS R18, R17 ;  /* 0x0000001100127213 */ /* 0x000fc40000000000 */
[----:B------:R-:W-:Y:S02]  /*6dd0*/  IABS R13, R12 ;  /* 0x0000000c000d7213 */ /* 0x000fe40000000000 */
[----:B------:R-:W-:-:S03]  /*6de0*/  IADD3 R18, PT, PT, RZ, -R18, RZ ;  /* 0x80000012ff127210 */ /* 0x000fc60007ffe0ff */
[----:B------:R-:W-:-:S04]  /*6df0*/  IMAD.HI.U32 R26, R26, R13, RZ ;  /* 0x0000000d1a1a7227 */ /* 0x000fc800078e00ff */
[----:B------:R-:W-:-:S05]  /*6e00*/  IMAD R13, R26, R18, R13 ;  /* 0x000000121a0d7224 */ /* 0x000fca00078e020d */
[----:B------:R-:W-:-:S13]  /*6e10*/  ISETP.GT.U32.AND P1, PT, R20, R13, PT ;  /* 0x0000000d1400720c */ /* 0x000fda0003f24070 */
[----:B------:R-:W-:-:S05]  /*6e20*/  @!P1 IMAD.IADD R13, R13, 0x1, -R20 ;  /* 0x000000010d0d9824 */ /* 0x000fca00078e0a14 */
[----:B------:R-:W-:Y:S01]  /*6e30*/  ISETP.GE.U32.AND P0, PT, R13, R20, PT ;  /* 0x000000140d00720c */ /* 0x000fe20003f06070 */
[----:B------:R-:W-:Y:S01]  /*6e40*/  @!P1 VIADD R26, R26, 0x1 ;  /* 0x000000011a1a9836 */ /* 0x000fe20000000000 */
[----:B------:R-:W-:-:S11]  /*6e50*/  ISETP.NE.AND P1, PT, R17, RZ, PT ;  /* 0x000000ff1100720c */ /* 0x000fd60003f25270 */
[----:B------:R-:W-:Y:S02]  /*6e60*/  @P0 IADD3 R26, PT, PT, R26, 0x1, RZ ;  /* 0x000000011a1a0810 */ /* 0x000fe40007ffe0ff */
[----:B--2---:R-:W-:-:S04]  /*6e70*/  IABS R16, R21 ;  /* 0x0000001500107213 */ /* 0x004fc80000000000 */
[----:B------:R-:W0:Y:S08]  /*6e80*/  I2F.RP R18, R16 ;  /* 0x0000001000127306 */ /* 0x000e300000209400 */
[----:B0-----:R-:W0:Y:S02]  /*6e90*/  MUFU.RCP R18, R18 ;  /* 0x0000001200127308 */ /* 0x001e240000001000 */
[----:B0-----:R-:W-:-:S06]  /*6ea0*/  VIADD R13, R18, 0xffffffe ;  /* 0x0ffffffe120d7836 */ /* 0x001fcc0000000000 */
[----:B------:R-:W0:Y:S02]  /*6eb0*/  F2I.FTZ.U32.TRUNC.NTZ R13, R13 ;  /* 0x0000000d000d7305 */ /* 0x000e24000021f000 */
[----:B0-----:R-:W-:Y:S01]  /*6ec0*/  IADD3 R27, PT, PT, RZ, -R13, RZ ;  /* 0x8000000dff1b7210 */ /* 0x001fe20007ffe0ff */
[C---:B---3--:R-:W-:Y:S01]  /*6ed0*/  IMAD R10, R12.reuse, R10, R19 ;  /* 0x0000000a0c0a7224 */ /* 0x048fe200078e0213 */
[----:B------:R-:W-:-:S04]  /*6ee0*/  LOP3.LUT R12, R12, R17, RZ, 0x3c, !PT ;  /* 0x000000110c0c7212 */ /* 0x000fc800078e3cff */
[----:B------:R-:W-:Y:S01]  /*6ef0*/  ISETP.GE.AND P2, PT, R12, RZ, PT ;  /* 0x000000ff0c00720c */ /* 0x000fe20003f46270 */
[----:B------:R-:W-:Y:S01]  /*6f00*/  IMAD R19, R27, R16, RZ ;  /* 0x000000101b137224 */ /* 0x000fe200078e02ff */
[----:B----4-:R-:W-:Y:S01]  /*6f10*/  IABS R18, R23 ;  /* 0x0000001700127213 */ /* 0x010fe20000000000 */
[----:B------:R-:W-:-:S04]  /*6f20*/  IMAD.MOV.U32 R12, RZ, RZ, RZ ;  /* 0x000000ffff0c7224 */ /* 0x000fc800078e00ff */
[----:B------:R-:W-:Y:S01]  /*6f30*/  IMAD.HI.U32 R12, R13, R19, R12 ;  /* 0x000000130d0c7227 */ /* 0x000fe200078e000c */
[----:B------:R-:W-:-:S05]  /*6f40*/  IABS R19, R21 ;  /* 0x0000001500137213 */ /* 0x000fca0000000000 */
[----:B------:R-:W-:Y:S01]  /*6f50*/  @!P2 IMAD.MOV R26, RZ, RZ, -R26 ;  /* 0x000000ffff1aa224 */ /* 0x000fe200078e0a1a */
[----:B------:R-:W-:Y:S02]  /*6f60*/  @!P1 LOP3.LUT R26, RZ, R17, RZ, 0x33, !PT ;  /* 0x00000011ff1a9212 */ /* 0x000fe400078e33ff */
[----:B------:R-:W0:Y:S02]  /*6f70*/  I2F.RP R17, R18 ;  /* 0x0000001200117306 */ /* 0x000e240000209400 */
[----:B------:R-:W-:Y:S01]  /*6f80*/  IABS R13, R26 ;  /* 0x0000001a000d7213 */ /* 0x000fe20000000000 */
[----:B------:R-:W-:-:S04]  /*6f90*/  IMAD.MOV R19, RZ, RZ, -R19 ;  /* 0x000000ffff137224 */ /* 0x000fc800078e0a13 */
[----:B------:R-:W-:-:S04]  /*6fa0*/  IMAD.HI.U32 R12, R12, R13, RZ ;  /* 0x0000000d0c0c7227 */ /* 0x000fc800078e00ff */
[----:B------:R-:W-:Y:S01]  /*6fb0*/  IMAD R13, R12, R19, R13 ;  /* 0x000000130c0d7224 */ /* 0x000fe200078e020d */
[----:B0-----:R-:W0:Y:S04]  /*6fc0*/  MUFU.RCP R17, R17 ;  /* 0x0000001100117308 */ /* 0x001e280000001000 */
[----:B------:R-:W-:-:S13]  /*6fd0*/  ISETP.GT.U32.AND P1, PT, R16, R13, PT ;  /* 0x0000000d1000720c */ /* 0x000fda0003f24070 */
[----:B------:R-:W-:Y:S01]  /*6fe0*/  @!P1 IADD3 R13, PT, PT, R13, -R16, RZ ;  /* 0x800000100d0d9210 */ /* 0x000fe20007ffe0ff */
[----:B0-----:R-:W-:-:S03]  /*6ff0*/  VIADD R19, R17, 0xffffffe ;  /* 0x0ffffffe11137836 */ /* 0x001fc60000000000 */
[----:B------:R-:W-:Y:S02]  /*7000*/  ISETP.GE.U32.AND P0, PT, R13, R16, PT ;  /* 0x000000100d00720c */ /* 0x000fe40003f06070 */
[----:B------:R-:W0:Y:S01]  /*7010*/  F2I.FTZ.U32.TRUNC.NTZ R13, R19 ;  /* 0x00000013000d7305 */ /* 0x000e22000021f000 */
[----:B------:R-:W-:Y:S01]  /*7020*/  LOP3.LUT R16, R26, R21, RZ, 0x3c, !PT ;  /* 0x000000151a107212 */ /* 0x000fe200078e3cff */
[----:B------:R-:W-:Y:S01]  /*7030*/  @!P1 VIADD R12, R12, 0x1 ;  /* 0x000000010c0c9836 */ /* 0x000fe20000000000 */
[----:B------:R-:W-:Y:S02]  /*7040*/  ISETP.NE.AND P1, PT, R21, RZ, PT ;  /* 0x000000ff1500720c */ /* 0x000fe40003f25270 */
[----:B------:R-:W-:-:S06]  /*7050*/  ISETP.GE.AND P2, PT, R16, RZ, PT ;  /* 0x000000ff1000720c */ /* 0x000fcc0003f46270 */
[----:B------:R-:W-:-:S05]  /*7060*/  @P0 IADD3 R12, PT, PT, R12, 0x1, RZ ;  /* 0x000000010c0c0810 */ /* 0x000fca0007ffe0ff */
[----:B------:R-:W-:Y:S02]  /*7070*/  IMAD.MOV.U32 R16, RZ, RZ, R12 ;  /* 0x000000ffff107224 */ /* 0x000fe400078e000c */
[----:B0-----:R-:W-:Y:S02]  /*7080*/  IMAD.MOV R17, RZ, RZ, -R13 ;  /* 0x000000ffff117224 */ /* 0x001fe400078e0a0d */
[----:B------:R-:W-:Y:S01]  /*7090*/  IMAD.MOV.U32 R12, RZ, RZ, RZ ;  /* 0x000000ffff0c7224 */ /* 0x000fe200078e00ff */
[----:B------:R-:W-:Y:S01]  /*70a0*/  @!P2 IADD3 R16, PT, PT, -R16, RZ, RZ ;  /* 0x000000ff1010a210 */ /* 0x000fe20007ffe1ff */
[----:B------:R-:W-:Y:S01]  /*70b0*/  IMAD R17, R17, R18, RZ ;  /* 0x0000001211117224 */ /* 0x000fe200078e02ff */
[----:B------:R-:W-:-:S03]  /*70c0*/  @!P1 LOP3.LUT R16, RZ, R21, RZ, 0x33, !PT ;  /* 0x00000015ff109212 */ /* 0x000fc600078e33ff */
        /* <DEDUP_REMOVED lines=9> */
[----:B------:R-:W-:Y:S01]  /*7160*/  LOP3.LUT R13, R16, R23, RZ, 0x3c, !PT ;  /* 0x00000017100d7212 */ /* 0x000fe200078e3cff */
[----:B------:R-:W-:Y:S01]  /*7170*/  @!P1 VIADD R12, R12, 0x1 ;  /* 0x000000010c0c9836 */ /* 0x000fe20000000000 */
[----:B------:R-:W-:Y:S02]  /*7180*/  ISETP.NE.AND P1, PT, R23, RZ, PT ;  /* 0x000000ff1700720c */ /* 0x000fe40003f25270 */
[----:B------:R-:W-:Y:S01]  /*7190*/  ISETP.GE.AND P2, PT, R13, RZ, PT ;  /* 0x000000ff0d00720c */ /* 0x000fe20003f46270 */
[----:B------:R-:W-:-:S06]  /*71a0*/  IMAD R11, R26, R11, R10 ;  /* 0x0000000b1a0b7224 */ /* 0x000fcc00078e020a */
[----:B------:R-:W-:Y:S02]  /*71b0*/  @P0 VIADD R12, R12, 0x1 ;  /* 0x000000010c0c0836 */ /* 0x000fe40000000000 */
[----:B-----5:R-:W-:-:S04]  /*71c0*/  IMAD R11, R16, R14, R11 ;  /* 0x0000000e100b7224 */ /* 0x020fc800078e020b */
[----:B------:R-:W-:Y:S02]  /*71d0*/  @!P2 IADD3 R12, PT, PT, -R12, RZ, RZ ;  /* 0x000000ff0c0ca210 */ /* 0x000fe40007ffe1ff */
[----:B------:R-:W-:Y:S01]  /*71e0*/  @!P1 LOP3.LUT R12, RZ, R23, RZ, 0x33, !PT ;  /* 0x00000017ff0c9212 */ /* 0x000fe200078e33ff */
[----:B------:R-:W-:-:S04]  /*71f0*/  VIADD R9, R9, 0x8 ;  /* 0x0000000809097836 */ /* 0x000fc80000000000 */
[----:B------:R-:W-:Y:S02]  /*7200*/  IMAD R17, R12, R15, R11 ;  /* 0x0000000f0c117224 */ /* 0x000fe400078e020b */
[----:B------:R-:W-:-:S07]  /*7210*/  IMAD.MOV.U32 R23, RZ, RZ, R12 ;  /* 0x000000ffff177224 */ /* 0x000fce00078e000c */
.L_x_20:
[----:B------:R-:W-:Y:S05]  /*7220*/  BRA.U !UP0, `(.L_x_17) ;  /* 0x00000009086c7547 */ /* 0x000fea000b800000 */
[----:B------:R-:W-:Y:S02]  /*7230*/  UISETP.GE.U32.AND UP0, UPT, UR5, 0x4, UPT ;  /* 0x000000040500788c */ /* 0x000fe4000bf06070 */
[----:B------:R-:W-:-:S04]  /*7240*/  ULOP3.LUT UR4, UR4, 0x3, URZ, 0xc0, !UPT ;  /* 0x0000000304047892 */ /* 0x000fc8000f8ec0ff */
[----:B------:R-:W-:-:S03]  /*7250*/  UISETP.NE.AND UP1, UPT, UR4, URZ, UPT ;  /* 0x000000ff0400728c */ /* 0x000fc6000bf25270 */
[----:B------:R-:W-:Y:S08]  /*7260*/  BRA.U !UP0, `(.L_x_21) ;  /* 0x0000000508c07547 */ /* 0x000ff0000b800000 */
[----:B------:R-:W1:Y:S02]  /*7270*/  LDC.64 R18, c[0x0][0x398] ;  /* 0x0000e600ff127b82 */ /* 0x000e640000000a00 */
[----:B-1----:R-:W-:-:S05]  /*7280*/  IMAD.WIDE.U32 R18, R9, 0x4, R18 ;  /* 0x0000000409127825 */ /* 0x002fca00078e0012 */
[----:B------:R-:W2:Y:S04]  /*7290*/  LDG.E R20, desc[UR6][R18.64] ;  /* 0x0000000612147981 */ /* 0x000ea8000c1e1900 */
[----:B------:R-:W3:Y:S04]  /*72a0*/  LDG.E R14, desc[UR6][R18.64+0x4] ;  /* 0x00000406120e7981 */ /* 0x000ee8000c1e1900 */
[----:B------:R-:W4:Y:S04]  /*72b0*/  LDG.E R16, desc[UR6][R18.64+0x8] ;  /* 0x0000080612107981 */ /* 0x000f28000c1e1900 */
[----:B------:R1:W5:Y:S01]  /*72c0*/  LDG.E R18, desc[UR6][R18.64+0xc] ;  /* 0x00000c0612127981 */ /* 0x000362000c1e1900 */
[----:B0-----:R-:W-:Y:S01]  /*72d0*/  IMAD.MOV.U32 R10, RZ, RZ, RZ ;  /* 0x000000ffff0a7224 */ /* 0x001fe200078e00ff */
[----:B--2---:R-:W-:-:S04]  /*72e0*/  IABS R12, R20 ;  /* 0x00000014000c7213 */ /* 0x004fc80000000000 */
[----:B------:R-:W0:Y:S08]  /*72f0*/  I2F.RP R13, R12 ;  /* 0x0000000c000d7306 */ /* 0x000e300000209400 */
[----:B0-----:R-:W0:Y:S02]  /*7300*/  MUFU.RCP R13, R13 ;  /* 0x0000000d000d7308 */ /* 0x001e240000001000 */
[----:B0-----:R-:W-:-:S06]  /*7310*/  IADD3 R11, PT, PT, R13, 0xffffffe, RZ ;  /* 0x0ffffffe0d0b7810 */ /* 0x001fcc0007ffe0ff */
[----:B------:R-:W0:Y:S01]  /*7320*/  F2I.FTZ.U32.TRUNC.NTZ R11, R11 ;  /* 0x0000000b000b7305 */ /* 0x000e22000021f000 */
[----:B---3--:R-:W-:Y:S01]  /*7330*/  IABS R15, R14 ;  /* 0x0000000e000f7213 */ /* 0x008fe20000000000 */
[----:B0-----:R-:W-:-:S04]  /*7340*/  IMAD.MOV R21, RZ, RZ, -R11 ;  /* 0x000000ffff157224 */ /* 0x001fc800078e0a0b */
[----:B------:R-:W-:-:S04]  /*7350*/  IMAD R21, R21, R12, RZ ;  /* 0x0000000c15157224 */ /* 0x000fc800078e02ff */
[----:B------:R-:W-:Y:S02]  /*7360*/  IMAD.HI.U32 R10, R11, R21, R10 ;  /* 0x000000150b0a7227 */ /* 0x000fe400078e000a */
[----:B------:R-:W0:Y:S01]  /*7370*/  I2F.RP R21, R15 ;  /* 0x0000000f00157306 */ /* 0x000e220000209400 */
[----:B------:R-:W-:-:S07]  /*7380*/  IABS R11, R20 ;  /* 0x00000014000b7213 */ /* 0x000fce0000000000 */
[----:B0-----:R-:W0:Y:S01]  /*7390*/  MUFU.RCP R21, R21 ;  /* 0x0000001500157308 */ /* 0x001e220000001000 */
[----:B------:R-:W-:Y:S02]  /*73a0*/  IADD3 R26, PT, PT, RZ, -R11, RZ ;  /* 0x8000000bff1a7210 */ /* 0x000fe40007ffe0ff */
[----:B------:R-:W-:Y:S01]  /*73b0*/  IABS R13, R23 ;  /* 0x00000017000d7213 */ /* 0x000fe20000000000 */
[----:B0-----:R-:W-:-:S06]  /*73c0*/  VIADD R11, R21, 0xffffffe ;  /* 0x0ffffffe150b7836 */ /* 0x001fcc0000000000 */
[----:B------:R-:W0:Y:S01]  /*73d0*/  F2I.FTZ.U32.TRUNC.NTZ R11, R11 ;  /* 0x0000000b000b7305 */ /* 0x000e22000021f000 */
[----:B-1----:R-:W-:-:S04]  /*73e0*/  IMAD.HI.U32 R19, R10, R13, RZ ;  /* 0x0000000d0a137227 */ /* 0x002fc800078e00ff */
[----:B------:R-:W-:-:S05]  /*73f0*/  IMAD R13, R19, R26, R13 ;  /* 0x0000001a130d7224 */ /* 0x000fca00078e020d */
[----:B------:R-:W-:Y:S01]  /*7400*/  ISETP.GT.U32.AND P1, PT, R12, R13, PT ;  /* 0x0000000d0c00720c */ /* 0x000fe20003f24070 */
[----:B0-----:R-:W-:Y:S02]  /*7410*/  IMAD.MOV R10, RZ, RZ, -R11 ;  /* 0x000000ffff0a7224 */ /* 0x001fe400078e0a0b */
[----:B------:R-:W-:Y:S02]  /*7420*/  IMAD R26, R9, 0x4, R1 ;  /* 0x00000004091a7824 */ /* 0x000fe400078e0201 */
[----:B------:R-:W-:Y:S02]  /*7430*/  IMAD R21, R10, R15, RZ ;  /* 0x0000000f0a157224 */ /* 0x000fe400078e02ff */
[----:B------:R-:W-:-:S04]  /*7440*/  IMAD.MOV.U32 R10, RZ, RZ, RZ ;  /* 0x000000ffff0a7224 */ /* 0x000fc800078e00ff */
[----:B------:R-:W-:Y:S02]  /*7450*/  IMAD.HI.U32 R21, R11, R21, R10 ;  /* 0x000000150b157227 */ /* 0x000fe400078e000a */
[----:B------:R-:W2:Y:S01]  /*7460*/  LDL.64 R10, [R26+0x50] ;  /* 0x000050001a0a7983 */ /* 0x000ea20000100a00 */
[----:B------:R-:W-:-:S04]  /*7470*/  @!P1 IADD3 R13, PT, PT, R13, -R12, RZ ;  /* 0x8000000c0d0d9210 */ /* 0x000fc80007ffe0ff */
[----:B------:R-:W-:Y:S02]  /*7480*/  ISETP.GE.U32.AND P0, PT, R13, R12, PT ;  /* 0x0000000c0d00720c */ /* 0x000fe40003f06070 */
[----:B------:R0:W3:Y:S01]  /*7490*/  LDL.64 R12, [R26+0x58] ;  /* 0x000058001a0c7983 */ /* 0x0000e20000100a00 */
[----:B------:R-:W-:Y:S02]  /*74a0*/  LOP3.LUT R23, R23, R20, RZ, 0x3c, !PT ;  /* 0x0000001417177212 */ /* 0x000fe400078e3cff */
[----:B------:R-:W-:Y:S02]  /*74b0*/  @!P1 IADD3 R19, PT, PT, R19, 0x1, RZ ;  /* 0x0000000113139810 */ /* 0x000fe40007ffe0ff */
[----:B------:R-:W-:Y:S02]  /*74c0*/  ISETP.GE.AND P2, PT, R23, RZ, PT ;  /* 0x000000ff1700720c */ /* 0x000fe40003f46270 */
[----:B------:R-:W-:-:S04]  /*74d0*/  ISETP.NE.AND P1, PT, R20, RZ, PT ;  /* 0x000000ff1400720c */ /* 0x000fc80003f25270 */
[----:B------:R-:W-:-:S07]  /*74e0*/  @P0 VIADD R19, R19, 0x1 ;  /* 0x0000000113130836 */ /* 0x000fce0000000000 */
[----:B------:R-:W-:Y:S02]  /*74f0*/  @!P2 IMAD.MOV R19, RZ, RZ, -R19 ;  /* 0x000000ffff13a224 */ /* 0x000fe400078e0a13 */
[----:B------:R-:W-:Y:S02]  /*7500*/  @!P1 LOP3.LUT R19, RZ, R20, RZ, 0x33, !PT ;  /* 0x00000014ff139212 */ /* 0x000fe400078e33ff */
[----:B------:R-:W-:Y:S02]  /*7510*/  IABS R20, R14 ;  /* 0x0000000e00147213 */ /* 0x000fe40000000000 */
[----:B------:R-:W-:Y:S02]  /*7520*/  IABS R23, R19 ;  /* 0x0000001300177213 */ /* 0x000fe40000000000 */
[----:B------:R-:W-:-:S03]  /*7530*/  IADD3 R27, PT, PT, RZ, -R20, RZ ;  /* 0x80000014ff1b7210 */ /* 0x000fc60007ffe0ff */
[----:B------:R-:W-:-:S04]  /*7540*/  IMAD.HI.U32 R20, R21, R23, RZ ;  /* 0x0000001715147227 */ /* 0x000fc800078e00ff */
[----:B0-----:R-:W-:-:S05]  /*7550*/  IMAD R26, R20, R27, R23 ;  /* 0x0000001b141a7224 */ /* 0x001fca00078e0217 */
[----:B------:R-:W-:Y:S02]  /*7560*/  ISETP.GT.U32.AND P1, PT, R15, R26, PT ;  /* 0x0000001a0f00720c */ /* 0x000fe40003f24070 */
[----:B----4-:R-:W-:-:S11]  /*7570*/  IABS R21, R16 ;  /* 0x0000001000157213 */ /* 0x010fd60000000000 */
[----:B------:R-:W-:-:S05]  /*7580*/  @!P1 IMAD.IADD R26, R26, 0x1, -R15 ;  /* 0x000000011a1a9824 */ /* 0x000fca00078e0a0f */
[----:B------:R-:W-:Y:S02]  /*7590*/  ISETP.GE.U32.AND P0, PT, R26, R15, PT ;  /* 0x0000000f1a00720c */ /* 0x000fe40003f06070 */
[----:B------:R-:W0:Y:S08]  /*75a0*/  I2F.RP R26, R21 ;  /* 0x00000015001a7306 */ /* 0x000e300000209400 */
[----:B0-----:R-:W0:Y:S01]  /*75b0*/  MUFU.RCP R26, R26 ;  /* 0x0000001a001a7308 */ /* 0x001e220000001000 */
[----:B------:R-:W-:-:S02]  /*75c0*/  @!P1 IADD3 R20, PT, PT, R20, 0x1, RZ ;  /* 0x0000000114149810 */ /* 0x000fc40007ffe0ff */
[----:B------:R-:W-:-:S03]  /*75d0*/  LOP3.LUT R23, R19, R14, RZ, 0x3c, !PT ;  /* 0x0000000e13177212 */ /* 0x000fc600078e3cff */
[----:B------:R-:W-:Y:S01]  /*75e0*/  @P0 VIADD R20, R20, 0x1 ;  /* 0x0000000114140836 */ /* 0x000fe20000000000 */
[----:B------:R-:W-:Y:S01]  /*75f0*/  ISETP.GE.AND P2, PT, R23, RZ, PT ;  /* 0x000000ff1700720c */ /* 0x000fe20003f46270 */
[----:B0-----:R-:W-:Y:S01]  /*7600*/  VIADD R15, R26, 0xffffffe ;  /* 0x0ffffffe1a0f7836 */ /* 0x001fe20000000000 */
[----:B------:R-:W-:-:S05]  /*7610*/  ISETP.NE.AND P0, PT, R14, RZ, PT ;  /* 0x000000ff0e00720c */ /* 0x000fca0003f05270 */
[----:B------:R-:W0:Y:S06]  /*7620*/  F2I.FTZ.U32.TRUNC.NTZ R15, R15 ;  /* 0x0000000f000f7305 */ /* 0x000e2c000021f000 */
[----:B------:R-:W-:Y:S02]  /*7630*/  @!P2 IADD3 R20, PT, PT, -R20, RZ, RZ ;  /* 0x000000ff1414a210 */ /* 0x000fe40007ffe1ff */
[----:B------:R-:W-:Y:S01]  /*7640*/  @!P0 LOP3.LUT R20, RZ, R14, RZ, 0x33, !PT ;  /* 0x0000000eff148212 */ /* 0x000fe200078e33ff */
[----:B------:R-:W-:Y:S02]  /*7650*/  IMAD.MOV.U32 R14, RZ, RZ, RZ ;  /* 0x000000ffff0e7224 */ /* 0x000fe400078e00ff */
[----:B0-----:R-:W-:-:S04]  /*7660*/  IMAD.MOV R28, RZ, RZ, -R15 ;  /* 0x000000ffff1c7224 */ /* 0x001fc800078e0a0f */
        /* <DEDUP_REMOVED lines=10> */
[----:B-----5:R-:W-:-:S04]  /*7710*/  IABS R21, R18 ;  /* 0x0000001200157213 */ /* 0x020fc80000000000 */
[----:B------:R-:W0:Y:S08]  /*7720*/  I2F.RP R26, R21 ;  /* 0x00000015001a7306 */ /* 0x000e300000209400 */
[----:B0-----:R-:W0:Y:S01]  /*7730*/  MUFU.RCP R26, R26 ;  /* 0x0000001a001a7308 */ /* 0x001e220000001000 */
[----:B------:R-:W-:Y:S01]  /*7740*/  @!P1 VIADD R14, R14, 0x1 ;  /* 0x000000010e0e9836 */ /* 0x000fe20000000000 */
[----:B------:R-:W-:Y:S01]  /*7750*/  LOP3.LUT R23, R20, R16, RZ, 0x3c, !PT ;  /* 0x0000001014177212 */ /* 0x000fe200078e3cff */
[----:B0-----:R-:W-:-:S06]  /*7760*/  VIADD R15, R26, 0xffffffe ;  /* 0x0ffffffe1a0f7836 */ /* 0x001fcc0000000000 */
[----:B------:R-:W0:Y:S01]  /*7770*/  F2I.FTZ.U32.TRUNC.NTZ R15, R15 ;  /* 0x0000000f000f7305 */ /* 0x000e22000021f000 */
[----:B------:R-:W-:Y:S02]  /*7780*/  ISETP.GE.AND P2, PT, R23, RZ, PT ;  /* 0x000000ff1700720c */ /* 0x000fe40003f46270 */
[----:B------:R-:W-:Y:S02]  /*7790*/  @P0 IADD3 R14, PT, PT, R14, 0x1, RZ ;  /* 0x000000010e0e0810 */ /* 0x000fe40007ffe0ff */
[----:B------:R-:W-:-:S03]  /*77a0*/  ISETP.NE.AND P0, PT, R16, RZ, PT ;  /* 0x000000ff1000720c */ /* 0x000fc60003f05270 */
[----:B------:R-:W-:Y:S02]  /*77b0*/  IMAD.MOV.U32 R23, RZ, RZ, R14 ;  /* 0x000000ffff177224 */ /* 0x000fe400078e000e */
[----:B0-----:R-:W-:-:S04]  /*77c0*/  IMAD.MOV R14, RZ, RZ, -R15 ;  /* 0x000000ffff0e7224 */ /* 0x001fc800078e0a0f */
[----:B------:R-:W-:Y:S01]  /*77d0*/  @!P2 IADD3 R23, PT, PT, -R23, RZ, RZ ;  /* 0x000000ff1717a210 */ /* 0x000fe20007ffe1ff */
[----:B------:R-:W-:-:S03]  /*77e0*/  IMAD R27, R14, R21, RZ ;  /* 0x000000150e1b7224 */ /* 0x000fc600078e02ff */
[----:B------:R-:W-:Y:S01]  /*77f0*/  @!P0 LOP3.LUT R23, RZ, R16, RZ, 0x33, !PT ;  /* 0x00000010ff178212 */ /* 0x000fe200078e33ff */
[----:B------:R-:W-:Y:S01]  /*7800*/  IMAD.MOV.U32 R14, RZ, RZ, RZ ;  /* 0x000000ffff0e7224 */ /* 0x000fe200078e00ff */
[----:B------:R-:W-:-:S03]  /*7810*/  IABS R16, R18 ;  /* 0x0000001200107213 */ /* 0x000fc60000000000 */
[----:B------:R-:W-:Y:S01]  /*7820*/  IMAD.HI.U32 R14, R15, R27, R14 ;  /* 0x0000001b0f0e7227 */ /* 0x000fe200078e000e */
[----:B------:R-:W-:-:S03]  /*7830*/  IABS R15, R23 ;  /* 0x00000017000f7213 */ /* 0x000fc60000000000 */
[----:B------:R-:W-:Y:S02]  /*7840*/  IMAD.MOV R16, RZ, RZ, -R16 ;  /* 0x000000ffff107224 */ /* 0x000fe400078e0a10 */
[----:B------:R-:W-:-:S04]  /*7850*/  IMAD.HI.U32 R14, R14, R15, RZ ;  /* 0x0000000f0e0e7227 */ /* 0x000fc800078e00ff */
[----:B------:R-:W-:-:S05]  /*7860*/  IMAD R16, R14, R16, R15 ;  /* 0x000000100e107224 */ /* 0x000fca00078e020f */
[----:B------:R-:W-:Y:S02]  /*7870*/  ISETP.GT.U32.AND P1, PT, R21, R16, PT ;  /* 0x000000101500720c */ /* 0x000fe40003f24070 */
[----:B------:R-:W-:-:S11]  /*7880*/  LOP3.LUT R15, R23, R18, RZ, 0x3c, !PT ;  /* 0x00000012170f7212 */ /* 0x000fd600078e3cff */
[----:B------:R-:W-:-:S04]  /*7890*/  @!P1 IADD3 R16, PT, PT, R16, -R21, RZ ;  /* 0x8000001510109210 */ /* 0x000fc80007ffe0ff */
[----:B------:R-:W-:Y:S01]  /*78a0*/  ISETP.GE.U32.AND P0, PT, R16, R21, PT ;  /* 0x000000151000720c */ /* 0x000fe20003f06070 */
[----:B------:R-:W-:Y:S01]  /*78b0*/  @!P1 VIADD R14, R14, 0x1 ;  /* 0x000000010e0e9836 */ /* 0x000fe20000000000 */
[----:B------:R-:W-:Y:S02]  /*78c0*/  ISETP.GE.AND P2, PT, R15, RZ, PT ;  /* 0x000000ff0f00720c */ /* 0x000fe40003f46270 */
[----:B------:R-:W-:-:S09]  /*78d0*/  ISETP.NE.AND P1, PT, R18, RZ, PT ;  /* 0x000000ff1200720c */ /* 0x000fd20003f25270 */
[----:B------:R-:W-:-:S05]  /*78e0*/  @P0 VIADD R14, R14, 0x1 ;  /* 0x000000010e0e0836 */ /* 0x000fca0000000000 */
[----:B------:R-:W-:Y:S02]  /*78f0*/  @!P2 IADD3 R14, PT, PT, -R14, RZ, RZ ;  /* 0x000000ff0e0ea210 */ /* 0x000fe40007ffe1ff */
[----:B------:R-:W-:Y:S01]  /*7900*/  @!P1 LOP3.LUT R14, RZ, R18, RZ, 0x33, !PT ;  /* 0x00000012ff0e9212 */ /* 0x000fe200078e33ff */
[----:B------:R-:W-:Y:S02]  /*7910*/  VIADD R9, R9, 0x4 ;  /* 0x0000000409097836 */ /* 0x000fe40000000000 */
[----:B--2---:R-:W-:-:S04]  /*7920*/  IMAD R10, R19, R10, R17 ;  /* 0x0000000a130a7224 */ /* 0x004fc800078e0211 */
[----:B------:R-:W-:-:S04]  /*7930*/  IMAD R10, R20, R11, R10 ;  /* 0x0000000b140a7224 */ /* 0x000fc800078e020a */
[----:B---3--:R-:W-:Y:S02]  /*7940*/  IMAD R10, R23, R12, R10 ;  /* 0x0000000c170a7224 */ /* 0x008fe400078e020a */
[----:B------:R-:W-:Y:S02]  /*7950*/  IMAD.MOV.U32 R23, RZ, RZ, R14 ;  /* 0x000000ffff177224 */ /* 0x000fe400078e000e */
[----:B------:R-:W-:-:S07]  /*7960*/  IMAD R17, R14, R13, R10 ;  /* 0x0000000d0e117224 */ /* 0x000fce00078e020a */
.L_x_21:
[----:B------:R-:W-:Y:S05]  /*7970*/  BRA.U !UP1, `(.L_x_17) ;  /* 0x0000000109987547 */ /* 0x000fea000b800000 */
[----:B0-----:R-:W0:Y:S01]  /*7980*/  LDC.64 R10, c[0x0][0x398] ;  /* 0x0000e600ff0a7b82 */ /* 0x001e220000000a00 */
[C---:B------:R-:W-:Y:S01]  /*7990*/  IMAD R4, R9.reuse, 0x4, R4 ;  /* 0x0000000409047824 */ /* 0x040fe200078e0204 */
[----:B------:R-:W-:Y:S01]  /*79a0*/  UIADD3 UR4, UPT, UPT, -UR4, URZ, URZ ;  /* 0x000000ff04047290 */ /* 0x000fe2000fffe1ff */
[----:B0-----:R-:W-:-:S11]  /*79b0*/  IMAD.WIDE.U32 R10, R9, 0x4, R10 ;  /* 0x00000004090a7825 */ /* 0x001fd600078e000a */
.L_x_22:
[----:B------:R-:W2:Y:S04]  /*79c0*/  LDG.E R14, desc[UR6][R10.64] ;  /* 0x000000060a0e7981 */ /* 0x000ea8000c1e1900 */
[----:B------:R0:W3:Y:S01]  /*79d0*/  LDL R16, [R4] ;  /* 0x0000000004107983 */ /* 0x0000e20000100800 */
[----:B------:R-:W-:Y:S01]  /*79e0*/  IABS R20, R23 ;  /* 0x0000001700147213 */ /* 0x000fe20000000000 */
[----:B------:R-:W-:-:S04]  /*79f0*/  UIADD3 UR4, UPT, UPT, UR4, 0x1, URZ ;  /* 0x0000000104047890 */ /* 0x000fc8000fffe0ff */
[----:B------:R-:W-:Y:S01]  /*7a00*/  UISETP.NE.AND UP0, UPT, UR4, URZ, UPT ;  /* 0x000000ff0400728c */ /* 0x000fe2000bf05270 */
[----:B0-----:R-:W-:Y:S01]  /*7a10*/  VIADD R4, R4, 0x4 ;  /* 0x0000000404047836 */ /* 0x001fe20000000000 */
[-C--:B--2---:R-:W-:Y:S02]  /*7a20*/  IABS R9, R14.reuse ;  /* 0x0000000e00097213 */ /* 0x084fe40000000000 */
[----:B------:R-:W-:Y:S02]  /*7a30*/  LOP3.LUT R23, R23, R14, RZ, 0x3c, !PT ;  /* 0x0000000e17177212 */ /* 0x000fe400078e3cff */
[----:B------:R-:W0:Y:S02]  /*7a40*/  I2F.RP R15, R9 ;  /* 0x00000009000f7306 */ /* 0x000e240000209400 */
[----:B------:R-:W-:-:S06]  /*7a50*/  ISETP.GE.AND P2, PT, R23, RZ, PT ;  /* 0x000000ff1700720c */ /* 0x000fcc0003f46270 */
[----:B0-----:R-:W0:Y:S02]  /*7a60*/  MUFU.RCP R15, R15 ;  /* 0x0000000f000f7308 */ /* 0x001e240000001000 */
[----:B0-----:R-:W-:-:S06]  /*7a70*/  IADD3 R12, PT, PT, R15, 0xffffffe, RZ ;  /* 0x0ffffffe0f0c7810 */ /* 0x001fcc0007ffe0ff */
[----:B------:R0:W1:Y:S02]  /*7a80*/  F2I.FTZ.U32.TRUNC.NTZ R13, R12 ;  /* 0x0000000c000d7305 */ /* 0x000064000021f000 */
[----:B0-----:R-:W-:Y:S02]  /*7a90*/  IMAD.MOV.U32 R12, RZ, RZ, RZ ;  /* 0x000000ffff0c7224 */ /* 0x001fe400078e00ff */
[----:B-1----:R-:W-:-:S04]  /*7aa0*/  IMAD.MOV R18, RZ, RZ, -R13 ;  /* 0x000000ffff127224 */ /* 0x002fc800078e0a0d */
[----:B------:R-:W-:Y:S01]  /*7ab0*/  IMAD R19, R18, R9, RZ ;  /* 0x0000000912137224 */ /* 0x000fe200078e02ff */
[----:B------:R-:W-:-:S03]  /*7ac0*/  IABS R18, R14 ;  /* 0x0000000e00127213 */ /* 0x000fc60000000000 */
        /* <DEDUP_REMOVED lines=8> */
[----:B------:R-:W-:-:S13]  /*7b50*/  ISETP.GE.U32.AND P0, PT, R12, R9, PT ;  /* 0x000000090c00720c */ /* 0x000fda0003f06070 */
[----:B------:R-:W-:Y:S02]  /*7b60*/  @P0 IADD3 R13, PT, PT, R13, 0x1, RZ ;  /* 0x000000010d0d0810 */ /* 0x000fe40007ffe0ff */
[----:B------:R-:W-:-:S03]  /*7b70*/  IADD3 R10, P0, PT, R10, 0x4, RZ ;  /* 0x000000040a0a7810 */ /* 0x000fc60007f1e0ff */
[----:B------:R-:W-:Y:S01]  /*7b80*/  @!P2 IMAD.MOV R13, RZ, RZ, -R13 ;  /* 0x000000ffff0da224 */ /* 0x000fe200078e0a0d */
[----:B------:R-:W-:Y:S02]  /*7b90*/  @!P1 LOP3.LUT R13, RZ, R14, RZ, 0x33, !PT ;  /* 0x0000000eff0d9212 */ /* 0x000fe400078e33ff */
[----:B------:R-:W-:-:S03]  /*7ba0*/  IADD3.X R11, PT, PT, RZ, R11, RZ, P0, !PT ;  /* 0x0000000bff0b7210 */ /* 0x000fc600007fe4ff */
[----:B---3--:R-:W-:Y:S02]  /*7bb0*/  IMAD R17, R13, R16, R17 ;  /* 0x000000100d117224 */ /* 0x008fe400078e0211 */
[----:B------:R-:W-:Y:S01]  /*7bc0*/  IMAD.MOV.U32 R23, RZ, RZ, R13 ;  /* 0x000000ffff177224 */ /* 0x000fe200078e000d */
[----:B------:R-:W-:Y:S06]  /*7bd0*/  BRA.U UP0, `(.L_x_22) ;  /* 0xfffffffd00787547 */ /* 0x000fec000b83ffff */
.L_x_17:
[----:B------:R-:W-:Y:S01]  /*7be0*/  ISETP.NE.AND P0, PT, R6, R5, PT ;  /* 0x000000050600720c */ /* 0x000fe20003f05270 */
[----:B------:R-:W-:Y:S01]  /*7bf0*/  IMAD.MOV.U32 R4, RZ, RZ, 0x1 ;  /* 0x00000001ff047424 */ /* 0x000fe200078e00ff */
[----:B------:R-:W-:-:S13]  /*7c00*/  ISETP.EQ.AND P1, PT, R7, R8, PT ;  /* 0x000000080700720c */ /* 0x000fda0003f22270 */
[----:B------:R-:W-:Y:S05]  /*7c10*/  @!P0 BRA P1, `(.L_x_23) ;  /* 0x00000000003c8947 */ /* 0x000fea0000800000 */
[----:B------:R-:W-:-:S13]  /*7c20*/  ISETP.NE.AND P0, PT, R7, R8, PT ;  /* 0x000000080700720c */ /* 0x000fda0003f05270 */
[----:B------:R-:W-:Y:S05]  /*7c30*/  @P0 BRA `(.L_x_24) ;  /* 0x0000000000100947 */ /* 0x000fea0003800000 */
[----:B------:R-:W1:Y:S02]  /*7c40*/  LDC.64 R4, c[0x0][0x390] ;  /* 0x0000e400ff047b82 */ /* 0x000e640000000a00 */
[----:B-1----:R-:W-:-:S06]  /*7c50*/  IMAD.WIDE R4, R6, 0x4, R4 ;  /* 0x0000000406047825 */ /* 0x002fcc00078e0204 */
[----:B------:R1:W5:Y:S01]  /*7c60*/  LDG.E R4, desc[UR6][R4.64] ;  /* 0x0000000604047981 */ /* 0x000362000c1e1900 */
[----:B------:R-:W-:Y:S05]  /*7c70*/  BRA `(.L_x_23) ;  /* 0x0000000000247947 */ /* 0x000fea0003800000 */
.L_x_24:
[----:B------:R-:W-:Y:S02]  /*7c80*/  ISETP.NE.AND P0, PT, R7, R5, PT ;  /* 0x000000050700720c */ /* 0x000fe40003f05270 */
[----:B------:R-:W-:-:S11]  /*7c90*/  MOV R4, R3 ;  /* 0x0000000300047202 */ /* 0x000fd60000000f00 */
[----:B------:R-:W-:Y:S05]  /*7ca0*/  @P0 BRA `(.L_x_23) ;  /* 0x0000000000180947 */ /* 0x000fea0003800000 */
[----:B------:R-:W1:Y:S02]  /*7cb0*/  LDC.64 R4, c[0x0][0x390] ;  /* 0x0000e400ff047b82 */ /* 0x000e640000000a00 */
[----:B-1----:R-:W-:-:S06]  /*7cc0*/  IMAD.WIDE R6, R6, 0x4, R4 ;  /* 0x0000000406067825 */ /* 0x002fcc00078e0204 */
[----:B------:R-:W1:Y:S01]  /*7cd0*/  LDC R4, c[0x0][0x3b0] ;  /* 0x0000ec00ff047b82 */ /* 0x000e620000000800 */
[----:B------:R-:W1:Y:S02]  /*7ce0*/  LDG.E R7, desc[UR6][R6.64] ;  /* 0x0000000606077981 */ /* 0x000e64000c1e1900 */
[----:B-1----:R-:W-:-:S04]  /*7cf0*/  IMAD R4, R7, R4, RZ ;  /* 0x0000000407047224 */ /* 0x002fc800078e02ff */
[----:B------:R-:W-:-:S07]  /*7d00*/  IMAD R4, R3, R4, RZ ;  /* 0x0000000403047224 */ /* 0x000fce00078e02ff */
.L_x_23:
[----:B------:R-:W2:Y:S02]  /*7d10*/  LDCU UR4, c[0x0][0x3a8] ;  /* 0x00007500ff0477ac */ /* 0x000ea40008000800 */
[----:B--2---:R-:W-:-:S09]  /*7d20*/  UISETP.GE.AND UP0, UPT, UR4, 0x1, UPT ;  /* 0x000000010400788c */ /* 0x004fd2000bf06270 */
[----:B------:R-:W-:Y:S05]  /*7d30*/  BRA.U !UP0, `(.L_x_25) ;  /* 0x0000000108307547 */ /* 0x000fea000b800000 */
[----:B------:R-:W2:Y:S01]  /*7d40*/  LDC.64 R8, c[0x0][0x390] ;  /* 0x0000e400ff087b82 */ /* 0x000ea20000000a00 */
[----:B-1----:R-:W-:Y:S01]  /*7d50*/  IMAD.MOV.U32 R5, RZ, RZ, RZ ;  /* 0x000000ffff057224 */ /* 0x002fe200078e00ff */
[----:B------:R-:W1:Y:S06]  /*7d60*/  LDCU UR4, c[0x0][0x3a8] ;  /* 0x00007500ff0477ac */ /* 0x000e6c0008000800 */
.L_x_26:
[----:B--2---:R-:W-:-:S04]  /*7d70*/  IMAD.WIDE.U32 R6, R5, 0x4, R8 ;  /* 0x0000000405067825 */ /* 0x004fc800078e0008 */
[C---:B0-----:R-:W-:Y:S02]  /*7d80*/  IMAD R10, R5.reuse, 0x4, R1 ;  /* 0x00000004050a7824 */ /* 0x041fe400078e0201 */
[----:B------:R-:W2:Y:S04]  /*7d90*/  LDG.E R7, desc[UR6][R6.64] ;  /* 0x0000000606077981 */ /* 0x000ea8000c1e1900 */
[----:B------:R-:W2:Y:S01]  /*7da0*/  LDL R10, [R10] ;  /* 0x000000000a0a7983 */ /* 0x000ea20000100800 */
[----:B------:R-:W-:-:S04]  /*7db0*/  IADD3 R5, PT, PT, R5, 0x1, RZ ;  /* 0x0000000105057810 */ /* 0x000fc80007ffe0ff */
[----:B-1----:R-:W-:Y:S02]  /*7dc0*/  ISETP.NE.AND P1, PT, R5, UR4, PT ;  /* 0x0000000405007c0c */ /* 0x002fe4000bf25270 */
[----:B--2---:R-:W-:-:S13]  /*7dd0*/  ISETP.GE.AND P0, PT, R10, R7, PT ;  /* 0x000000070a00720c */ /* 0x004fda0003f06270 */
[----:B------:R-:W-:Y:S05]  /*7de0*/  @P0 EXIT ;  /* 0x000000000000094d */ /* 0x000fea0003800000 */
[----:B------:R-:W-:Y:S05]  /*7df0*/  @P1 BRA `(.L_x_26) ;  /* 0xfffffffc00dc1947 */ /* 0x000fea000383ffff */
.L_x_25:
[----:B------:R-:W-:-:S13]  /*7e00*/  ISETP.GE.AND P0, PT, R0, R2, PT ;  /* 0x000000020000720c */ /* 0x000fda0003f06270 */
[----:B------:R-:W-:Y:S05]  /*7e10*/  @P0 EXIT ;  /* 0x000000000000094d */ /* 0x000fea0003800000 */
[----:B------:R-:W2:Y:S02]  /*7e20*/  LDC.64 R6, c[0x0][0x388] ;  /* 0x0000e200ff067b82 */ /* 0x000ea40000000a00 */
[----:B--2---:R-:W-:-:S06]  /*7e30*/  IMAD.WIDE R22, R22, 0x4, R6 ;  /* 0x0000000416167825 */ /* 0x004fcc00078e0206 */
[----:B------:R-:W2:Y:S01]  /*7e40*/  LDC.64 R6, c[0x0][0x380] ;  /* 0x0000e000ff067b82 */ /* 0x000ea20000000a00 */
[----:B-1----:R-:W3:Y:S01]  /*7e50*/  LDG.E R5, desc[UR6][R22.64] ;  /* 0x0000000616057981 */ /* 0x002ee2000c1e1900 */
[----:B--2---:R-:W-:-:S05]  /*7e60*/  IMAD.WIDE R6, R17, 0x4, R6 ;  /* 0x0000000411067825 */ /* 0x004fca00078e0206 */
[----:B---3--:R1:W-:Y:S04]  /*7e70*/  STG.E desc[UR6][R6.64], R5 ;  /* 0x0000000506007986 */ /* 0x0083e8000c101906 */
[----:B------:R-:W2:Y:S01]  /*7e80*/  LDG.E R9, desc[UR6][R24.64+-0x8] ;  /* 0xfffff80618097981 */ /* 0x000ea2000c1e1900 */
[----:B------:R-:W-:-:S05]  /*7e90*/  VIADD R2, R0, 0x1 ;  /* 0x0000000100027836 */ /* 0x000fca0000000000 */
[----:B--2---:R-:W-:-:S13]  /*7ea0*/  ISETP.GE.AND P0, PT, R2, R9, PT ;  /* 0x000000090200720c */ /* 0x004fda0003f06270 */
[----:B-1----:R-:W-:Y:S05]  /*7eb0*/  @P0 EXIT ;  /* 0x000000000000094d */ /* 0x002fea0003800000 */
[----:B------:R-:W-:-:S05]  /*7ec0*/  IMAD.WIDE R22, R3, 0x4, R22 ;  /* 0x0000000403167825 */ /* 0x000fca00078e0216 */
[----:B------:R-:W2:Y:S01]  /*7ed0*/  LDG.E R5, desc[UR6][R22.64] ;  /* 0x0000000616057981 */ /* 0x000ea2000c1e1900 */
[----:B-----5:R-:W-:-:S05]  /*7ee0*/  IMAD.WIDE R6, R4, 0x4, R6 ;  /* 0x0000000404067825 */ /* 0x020fca00078e0206 */
[----:B--2---:R1:W-:Y:S04]  /*7ef0*/  STG.E desc[UR6][R6.64], R5 ;  /* 0x0000000506007986 */ /* 0x0043e8000c101906 */
[----:B------:R-:W2:Y:S01]  /*7f00*/  LDG.E R9, desc[UR6][R24.64+-0x8] ;  /* 0xfffff80618097981 */ /* 0x000ea2000c1e1900 */
[----:B------:R-:W-:-:S05]  /*7f10*/  VIADD R2, R0, 0x2 ;  /* 0x0000000200027836 */ /* 0x000fca0000000000 */
[----:B--2---:R-:W-:-:S13]  /*7f20*/  ISETP.GE.AND P0, PT, R2, R9, PT ;  /* 0x000000090200720c */ /* 0x004fda0003f06270 */
[----:B-1----:R-:W-:Y:S05]  /*7f30*/  @P0 EXIT ;  /* 0x000000000000094d */ /* 0x002fea0003800000 */
[----:B------:R-:W-:-:S05]  /*7f40*/  IMAD.WIDE R22, R3, 0x4, R22 ;  /* 0x0000000403167825 */ /* 0x000fca00078e0216 */
[----:B------:R-:W2:Y:S01]  /*7f50*/  LDG.E R5, desc[UR6][R22.64] ;  /* 0x0000000616057981 */ /* 0x000ea2000c1e1900 */
[----:B------:R-:W-:Y:S01]  /*7f60*/  IMAD.WIDE R6, R4, 0x4, R6 ;  /* 0x0000000404067825 */ /* 0x000fe200078e0206 */
[----:B------:R-:W-:-:S04]  /*7f70*/  IADD3 R2, PT, PT, R0, 0x3, RZ ;  /* 0x0000000300027810 */ /* 0x000fc80007ffe0ff */
[----:B--2---:R1:W-:Y:S04]  /*7f80*/  STG.E desc[UR6][R6.64], R5 ;  /* 0x0000000506007986 */ /* 0x0043e8000c101906 */
[----:B------:R-:W2:Y:S02]  /*7f90*/  LDG.E R9, desc[UR6][R24.64+-0x8] ;  /* 0xfffff80618097981 */ /* 0x000ea4000c1e1900 */
[----:B--2---:R-:W-:-:S13]  /*7fa0*/  ISETP.GE.AND P0, PT, R2, R9, PT ;  /* 0x000000090200720c */ /* 0x004fda0003f06270 */
[----:B-1----:R-:W-:Y:S05]  /*7fb0*/  @P0 EXIT ;  /* 0x000000000000094d */ /* 0x002fea0003800000 */
[----:B------:R-:W-:-:S05]  /*7fc0*/  IMAD.WIDE R22, R3, 0x4, R22 ;  /* 0x0000000403167825 */ /* 0x000fca00078e0216 */
[----:B------:R-:W2:Y:S01]  /*7fd0*/  LDG.E R5, desc[UR6][R22.64] ;  /* 0x0000000616057981 */ /* 0x000ea2000c1e1900 */
[----:B------:R-:W-:-:S05]  /*7fe0*/  IMAD.WIDE R6, R4, 0x4, R6 ;  /* 0x0000000404067825 */ /* 0x000fca00078e0206 */
[----:B--2---:R1:W-:Y:S04]  /*7ff0*/  STG.E desc[UR6][R6.64], R5 ;  /* 0x0000000506007986 */ /* 0x0043e8000c101906 */
[----:B------:R-:W2:Y:S01]  /*8000*/  LDG.E R9, desc[UR6][R24.64+-0x8] ;  /* 0xfffff80618097981 */ /* 0x000ea2000c1e1900 */
[----:B------:R-:W-:-:S05]  /*8010*/  VIADD R2, R0, 0x4 ;  /* 0x0000000400027836 */ /* 0x000fca0000000000 */
        /* <DEDUP_REMOVED lines=218> */
[----:B------:R-:W-:-:S06]  /*8dc0*/  IMAD.WIDE R22, R3, 0x4, R22 ;  /* 0x0000000403167825 */ /* 0x000fcc00078e0216 */
[----:B------:R-:W2:Y:S01]  /*8dd0*/  LDG.E R23, desc[UR6][R22.64] ;  /* 0x0000000616177981 */ /* 0x000ea2000c1e1900 */
[----:B------:R-:W-:-:S05]  /*8de0*/  IMAD.WIDE R4, R4, 0x4, R6 ;  /* 0x0000000404047825 */ /* 0x000fca00078e0206 */
[----:B--2---:R-:W-:Y:S01]  /*8df0*/  STG.E desc[UR6][R4.64], R23 ;  /* 0x0000001704007986 */ /* 0x004fe2000c101906 */
[----:B------:R-:W-:Y:S05]  /*8e00*/  EXIT ;  /* 0x000000000000794d */ /* 0x000fea0003800000 */
.L_x_27:
[----:B------:R-:W-:-:S00]  /*8e10*/  BRA `(.L_x_27) ;  /* 0xfffffffc00fc7947 */ /* 0x000fc0000383ffff */
[----:B------:R-:W-:-:S00]  /*8e20*/  NOP ;  /* 0x0000000000007918 */ /* 0x000fc00000000000 */
        /* <DEDUP_REMOVED lines=13> */
.L_x_222:


//--------------------- .text._Z24transposeInplaceMultiDimPfPKfPKiS3_S3_iii --------------------------
	.section	.text._Z24transposeInplaceMultiDimPfPKfPKiS3_S3_iii,"ax",@progbits
	.align	128
        .global         _Z24transposeInplaceMultiDimPfPKfPKiS3_S3_iii
        .type           _Z24transposeInplaceMultiDimPfPKfPKiS3_S3_iii,@function
        .size           _Z24transposeInplaceMultiDimPfPKfPKiS3_S3_iii,(.L_x_223 - _Z24transposeInplaceMultiDimPfPKfPKiS3_S3_iii)
        .other          _Z24transposeInplaceMultiDimPfPKfPKiS3_S3_iii,@"STO_CUDA_ENTRY STV_DEFAULT"
_Z24transposeInplaceMultiDimPfPKfPKiS3_S3_iii:
.text._Z24transposeInplaceMultiDimPfPKfPKiS3_S3_iii:
[----:B------:R-:W0:Y:S08]  /*0000*/  LDC R1, c[0x0][0x37c] ;  /* 0x0000df00ff017b82 */ /* 0x000e300000000800 */
[----:B------:R-:W1:Y:S01]  /*0010*/  LDC.64 R16, c[0x0][0x3a0] ;  /* 0x0000e800ff107b82 */ /* 0x000e620000000a00 */
[----:B------:R-:W1:Y:S01]  /*0020*/  LDCU.64 UR6, c[0x0][0x358] ;  /* 0x00006b00ff0677ac */ /* 0x000e620008000a00 */
[----:B0-----:R-:W-:Y:S01]  /*0030*/  VIADD R1, R1, 0xffffff60 ;  /* 0xffffff6001017836 */ /* 0x001fe20000000000 */
[----:B------:R-:W0:Y:S05]  /*0040*/  LDCU UR8, c[0x0][0x370] ;  /* 0x00006e00ff0877ac */ /* 0x000e2a0008000800 */
[----:B------:R-:W-:Y:S08]  /*0050*/  S2UR UR4, SR_CTAID.X ;  /* 0x00000000000479c3 */ /* 0x000ff00000002500 */
[----:B------:R-:W0:Y:S01]  /*0060*/  S2UR UR5, SR_CTAID.Y ;  /* 0x00000000000579c3 */ /* 0x000e220000002600 */
[----:B-1----:R-:W2:Y:S07]  /*0070*/  LDG.E R0, desc[UR6][R16.64+0x4] ;  /* 0x0000040610007981 */ /* 0x002eae000c1e1900 */
[----:B------:R-:W1:Y:S01]  /*0080*/  LDC R7, c[0x0][0x374] ;  /* 0x0000dd00ff077b82 */ /* 0x000e620000000800 */
[----:B------:R-:W3:Y:S07]  /*0090*/  S2R R8, SR_TID.X ;  /* 0x0000000000087919 */ /* 0x000eee0000002100 */
[----:B------:R-:W4:Y:S01]  /*00a0*/  LDC R14, c[0x0][0x3a8] ;  /* 0x0000ea00ff0e7b82 */ /* 0x000f220000000800 */
[----:B0-----:R-:W-:Y:S01]  /*00b0*/  UIMAD UR4, UR8, UR5, UR4 ;  /* 0x00000005080472a4 */ /* 0x001fe2000f8e0204 */
[----:B-1----:R-:W0:Y:S01]  /*00c0*/  I2F.U32.RP R4, R7 ;  /* 0x0000000700047306 */ /* 0x002e220000209000 */
[----:B------:R-:W-:-:S07]  /*00d0*/  ISETP.NE.U32.AND P2, PT, R7, RZ, PT ;  /* 0x000000ff0700720c */ /* 0x000fce0003f45070 */
[----:B0-----:R-:W0:Y:S02]  /*00e0*/  MUFU.RCP R4, R4 ;  /* 0x0000000400047308 */ /* 0x001e240000001000 */
[----:B0-----:R-:W-:-:S06]  /*00f0*/  VIADD R2, R4, 0xffffffe ;  /* 0x0ffffffe04027836 */ /* 0x001fcc0000000000 */
[----:B------:R-:W0:Y:S08]  /*0100*/  I2F.U32.RP R4, UR8 ;  /* 0x0000000800047d06 */ /* 0x000e300008209000 */
[----:B------:R1:W5:Y:S08]  /*0110*/  F2I.FTZ.U32.TRUNC.NTZ R3, R2 ;  /* 0x0000000200037305 */ /* 0x000370000021f000 */
[----:B0-----:R-:W0:Y:S01]  /*0120*/  MUFU.RCP R4, R4 ;  /* 0x0000000400047308 */ /* 0x001e220000001000 */
[----:B-1----:R-:W-:-:S02]  /*0130*/  HFMA2 R2, -RZ, RZ, 0, 0 ;  /* 0x00000000ff027431 */ /* 0x002fc400000001ff */
[----:B-----5:R-:W-:-:S04]  /*0140*/  IMAD.MOV R6, RZ, RZ, -R3 ;  /* 0x000000ffff067224 */ /* 0x020fc800078e0a03 */
[----:B------:R-:W-:-:S04]  /*0150*/  IMAD R5, R6, R7, RZ ;  /* 0x0000000706057224 */ /* 0x000fc800078e02ff */
[----:B------:R-:W-:-:S06]  /*0160*/  IMAD.HI.U32 R3, R3, R5, R2 ;  /* 0x0000000503037227 */ /* 0x000fcc00078e0002 */
[----:B------:R-:W-:-:S04]  /*0170*/  IMAD.HI.U32 R5, R3, UR4, RZ ;  /* 0x0000000403057c27 */ /* 0x000fc8000f8e00ff */
[----:B------:R-:W-:Y:S02]  /*0180*/  IMAD.MOV R2, RZ, RZ, -R5 ;  /* 0x000000ffff027224 */ /* 0x000fe400078e0a05 */
[----:B0-----:R-:W-:Y:S02]  /*0190*/  VIADD R3, R4, 0xffffffe ;  /* 0x0ffffffe04037836 */ /* 0x001fe40000000000 */
[----:B------:R-:W-:Y:S02]  /*01a0*/  IMAD R2, R7, R2, UR4 ;  /* 0x0000000407027e24 */ /* 0x000fe4000f8e0202 */
[----:B------:R-:W-:Y:S02]  /*01b0*/  VIADD R4, R1, 0x50 ;  /* 0x0000005001047836 */ /* 0x000fe40000000000 */
[----:B------:R-:W0:Y:S01]  /*01c0*/  F2I.FTZ.U32.TRUNC.NTZ R3, R3 ;  /* 0x0000000300037305 */ /* 0x000e22000021f000 */
[----:B------:R-:W-:-:S13]  /*01d0*/  ISETP.GE.U32.AND P0, PT, R2, R7, PT ;  /* 0x000000070200720c */ /* 0x000fda0003f06070 */
[----:B------:R-:W-:Y:S01]  /*01e0*/  @P0 IMAD.IADD R2, R2, 0x1, -R7 ;  /* 0x0000000102020824 */ /* 0x000fe200078e0a07 */
[----:B------:R-:W-:Y:S01]  /*01f0*/  @P0 IADD3 R5, PT, PT, R5, 0x1, RZ ;  /* 0x0000000105050810 */ /* 0x000fe20007ffe0ff */
[----:B0-----:R-:W-:-:S03]  /*0200*/  IMAD.MOV R9, RZ, RZ, -R3 ;  /* 0x000000ffff097224 */ /* 0x001fc600078e0a03 */
[----:B------:R-:W-:Y:S01]  /*0210*/  ISETP.GE.U32.AND P1, PT, R2, R7, PT ;  /* 0x000000070200720c */ /* 0x000fe20003f26070 */
[----:B------:R-:W-:Y:S01]  /*0220*/  IMAD R9, R9, UR8, RZ ;  /* 0x0000000809097c24 */ /* 0x000fe2000f8e02ff */
[----:B------:R-:W-:-:S05]  /*0230*/  MOV R2, RZ ;  /* 0x000000ff00027202 */ /* 0x000fca0000000f00 */
[----:B------:R-:W-:Y:S01]  /*0240*/  IMAD.HI.U32 R2, R3, R9, R2 ;  /* 0x0000000903027227 */ /* 0x000fe200078e0002 */
[----:B----4-:R-:W-:Y:S01]  /*0250*/  IADD3 R3, PT, PT, R14, -0x1, RZ ;  /* 0xffffffff0e037810 */ /* 0x010fe20007ffe0ff */
[----:B------:R-:W0:Y:S04]  /*0260*/  S2R R9, SR_TID.Y ;  /* 0x0000000000097919 */ /* 0x000e280000002200 */
[----:B------:R-:W-:Y:S01]  /*0270*/  @P1 VIADD R5, R5, 0x1 ;  /* 0x0000000105051836 */ /* 0x000fe20000000000 */
[----:B------:R-:W-:Y:S02]  /*0280*/  @!P2 LOP3.LUT R5, RZ, R7, RZ, 0x33, !PT ;  /* 0x00000007ff05a212 */ /* 0x000fe400078e33ff */
[----:B------:R-:W-:-:S03]  /*0290*/  ISETP.NE.U32.AND P1, PT, RZ, UR8, PT ;  /* 0x00000008ff007c0c */ /* 0x000fc6000bf25070 */
[----:B------:R-:W-:-:S04]  /*02a0*/  IMAD.MOV R10, RZ, RZ, -R5 ;  /* 0x000000ffff0a7224 */ /* 0x000fc800078e0a05 */
[----:B------:R-:W-:Y:S01]  /*02b0*/  IMAD R10, R7, R10, UR4 ;  /* 0x00000004070a7e24 */ /* 0x000fe2000f8e020a */
[----:B------:R-:W1:Y:S03]  /*02c0*/  LDCU UR4, c[0x0][0x3ac] ;  /* 0x00007580ff0477ac */ /* 0x000e660008000800 */
[----:B------:R-:W-:-:S04]  /*02d0*/  IMAD.IADD R5, R5, 0x1, R10 ;  /* 0x0000000105057824 */ /* 0x000fc800078e020a */
[----:B------:R-:W-:-:S04]  /*02e0*/  IMAD.HI.U32 R2, R2, R5, RZ ;  /* 0x0000000502027227 */ /* 0x000fc800078e00ff */
[----:B------:R-:W-:-:S04]  /*02f0*/  IMAD.MOV R2, RZ, RZ, -R2 ;  /* 0x000000ffff027224 */ /* 0x000fc800078e0a02 */
[----:B------:R-:W-:Y:S02]  /*0300*/  IMAD R7, R2, UR8, R5 ;  /* 0x0000000802077c24 */ /* 0x000fe4000f8e0205 */
[----:B------:R-:W4:Y:S01]  /*0310*/  S2R R2, SR_CTAID.Z ;  /* 0x0000000000027919 */ /* 0x000f220000002700 */
[----:B-1----:R-:W-:Y:S01]  /*0320*/  MOV R18, UR4 ;  /* 0x0000000400127c02 */ /* 0x002fe20008000f00 */
[----:B------:R-:W-:Y:S01]  /*0330*/  VIADD R5, R1, 0x78 ;  /* 0x0000007801057836 */ /* 0x000fe20000000000 */
[----:B------:R-:W-:Y:S01]  /*0340*/  ISETP.GE.U32.AND P0, PT, R7, UR8, PT ;  /* 0x0000000807007c0c */ /* 0x000fe2000bf06070 */
[----:B0-----:R-:W-:-:S12]  /*0350*/  IMAD R6, R10, 0x20, R9 ;  /* 0x000000200a067824 */ /* 0x001fd800078e0209 */
[----:B------:R-:W-:-:S05]  /*0360*/  @P0 VIADD R7, R7, -UR8 ;  /* 0x8000000807070c36 */ /* 0x000fca0008000000 */
[----:B------:R-:W-:-:S13]  /*0370*/  ISETP.GE.U32.AND P0, PT, R7, UR8, PT ;  /* 0x0000000807007c0c */ /* 0x000fda000bf06070 */
[----:B------:R-:W-:Y:S01]  /*0380*/  @P0 VIADD R7, R7, -UR8 ;  /* 0x8000000807070c36 */ /* 0x000fe20008000000 */
[----:B------:R-:W-:-:S05]  /*0390*/  @!P1 LOP3.LUT R7, RZ, UR8, RZ, 0x33, !PT ;  /* 0x00000008ff079c12 */ /* 0x000fca000f8e33ff */
[C---:B---3--:R-:W-:Y:S02]  /*03a0*/  IMAD R13, R7.reuse, 0x20, R8 ;  /* 0x00000020070d7824 */ /* 0x048fe400078e0208 */
[----:B------:R-:W-:Y:S01]  /*03b0*/  IMAD R7, R7, 0x20, R9 ;  /* 0x0000002007077824 */ /* 0x000fe200078e0209 */
[----:B--2---:R-:W-:-:S13]  /*03c0*/  ISETP.NE.AND P0, PT, R0, R3, PT ;  /* 0x000000030000720c */ /* 0x004fda0003f05270 */
[----:B----4-:R-:W-:Y:S05]  /*03d0*/  @P0 BRA `(.L_x_28) ;  /* 0x0000006c00500947 */ /* 0x010fea0003800000 */
[----:B------:R-:W2:Y:S01]  /*03e0*/  LDG.E R3, desc[UR6][R16.64] ;  /* 0x0000000610037981 */ /* 0x000ea2000c1e1900 */
[----:B------:R-:W2:Y:S08]  /*03f0*/  LDC.64 R20, c[0x0][0x390] ;  /* 0x0000e400ff147b82 */ /* 0x000eb00000000a00 */
[----:B------:R-:W0:Y:S01]  /*0400*/  LDC R24, c[0x0][0x3ac] ;  /* 0x0000eb00ff187b82 */ /* 0x000e220000000800 */
[----:B--2---:R-:W-:-:S05]  /*0410*/  IMAD.WIDE R18, R3, 0x4, R20 ;  /* 0x0000000403127825 */ /* 0x004fca00078e0214 */
[----:B------:R-:W2:Y:S01]  /*0420*/  LDG.E R11, desc[UR6][R18.64] ;  /* 0x00000006120b7981 */ /* 0x000ea2000c1e1900 */
[----:B------:R-:W-:-:S05]  /*0430*/  IMAD.WIDE R20, R0, 0x4, R20 ;  /* 0x0000000400147825 */ /* 0x000fca00078e0214 */
[----:B------:R-:W3:Y:S01]  /*0440*/  LDG.E R12, desc[UR6][R20.64] ;  /* 0x00000006140c7981 */ /* 0x000ee2000c1e1900 */
[----:B------:R-:W-:Y:S01]  /*0450*/  IMAD.MOV.U32 R16, RZ, RZ, RZ ;  /* 0x000000ffff107224 */ /* 0x000fe200078e00ff */
[----:B--2---:R-:W-:-:S04]  /*0460*/  IABS R22, R11 ;  /* 0x0000000b00167213 */ /* 0x004fc80000000000 */
[----:B------:R-:W1:Y:S01]  /*0470*/  I2F.RP R23, R22 ;  /* 0x0000001600177306 */ /* 0x000e620000209400 */
[----:B---3--:R-:W-:-:S07]  /*0480*/  IABS R15, R12 ;  /* 0x0000000c000f7213 */ /* 0x008fce0000000000 */
[----:B------:R-:W2:Y:S08]  /*0490*/  I2F.RP R18, R15 ;  /* 0x0000000f00127306 */ /* 0x000eb00000209400 */
[----:B-1----:R-:W1:Y:S08]  /*04a0*/  MUFU.RCP R23, R23 ;  /* 0x0000001700177308 */ /* 0x002e700000001000 */
[----:B--2---:R-:W2:Y:S01]  /*04b0*/  MUFU.RCP R18, R18 ;  /* 0x0000001200127308 */ /* 0x004ea20000001000 */
[----:B-1----:R-:W-:-:S07]  /*04c0*/  IADD3 R25, PT, PT, R23, 0xffffffe, RZ ;  /* 0x0ffffffe17197810 */ /* 0x002fce0007ffe0ff */
[----:B------:R-:W1:Y:S01]  /*04d0*/  F2I.FTZ.U32.TRUNC.NTZ R17, R25 ;  /* 0x0000001900117305 */ /* 0x000e62000021f000 */
[----:B--2---:R-:W-:Y:S02]  /*04e0*/  VIADD R23, R18, 0xffffffe ;  /* 0x0ffffffe12177836 */ /* 0x004fe40000000000 */
[----:B-1----:R-:W-:-:S04]  /*04f0*/  IMAD.MOV R19, RZ, RZ, -R17 ;  /* 0x000000ffff137224 */ /* 0x002fc800078e0a11 */
[----:B------:R-:W-:-:S04]  /*0500*/  IMAD R19, R19, R22, RZ ;  /* 0x0000001613137224 */ /* 0x000fc800078e02ff */
[----:B------:R-:W-:Y:S01]  /*0510*/  IMAD.HI.U32 R16, R17, R19, R16 ;  /* 0x0000001311107227 */ /* 0x000fe200078e0010 */
[-C--:B0-----:R-:W-:Y:S02]  /*0520*/  IABS R17, R24.reuse ;  /* 0x0000001800117213 */ /* 0x081fe40000000000 */
[----:B------:R-:W-:Y:S02]  /*0530*/  IABS R19, R11 ;  /* 0x0000000b00137213 */ /* 0x000fe40000000000 */
[----:B------:R-:W-:Y:S01]  /*0540*/  LOP3.LUT R24, R11, R24, RZ, 0x3c, !PT ;  /* 0x000000180b187212 */ /* 0x000fe200078e3cff */
[----:B------:R-:W-:-:S03]  /*0550*/  IMAD.HI.U32 R16, R16, R17, RZ ;  /* 0x0000001110107227 */ /* 0x000fc600078e00ff */
[----:B------:R-:W-:Y:S01]  /*0560*/  ISETP.GE.AND P2, PT, R24, RZ, PT ;  /* 0x000000ff1800720c */ /* 0x000fe20003f46270 */
[----:B------:R-:W-:-:S04]  /*0570*/  IMAD.MOV R19, RZ, RZ, -R19 ;  /* 0x000000ffff137224 */ /* 0x000fc800078e0a13 */
[----:B------:R-:W-:-:S05]  /*0580*/  IMAD R17, R16, R19, R17 ;  /* 0x0000001310117224 */ /* 0x000fca00078e0211 */
[----:B------:R-:W-:-:S13]  /*0590*/  ISETP.GT.U32.AND P1, PT, R22, R17, PT ;  /* 0x000000111600720c */ /* 0x000fda0003f24070 */
[-C--:B------:R-:W-:Y:S01]  /*05a0*/  @!P1 IADD3 R17, PT, PT, R17, -R22.reuse, RZ ;  /* 0x8000001611119210 */ /* 0x080fe20007ffe0ff */
[----:B------:R-:W-:Y:S01]  /*05b0*/  @!P1 VIADD R16, R16, 0x1 ;  /* 0x0000000110109836 */ /* 0x000fe20000000000 */
[----:B------:R-:W-:Y:S02]  /*05c0*/  ISETP.NE.AND P1, PT, R11, RZ, PT ;  /* 0x000000ff0b00720c */ /* 0x000fe40003f25270 */
[----:B------:R-:W-:Y:S02]  /*05d0*/  ISETP.GE.U32.AND P0, PT, R17, R22, PT ;  /* 0x000000161100720c */ /* 0x000fe40003f06070 */
[----:B------:R-:W0:Y:S01]  /*05e0*/  F2I.FTZ.U32.TRUNC.NTZ R17, R23 ;  /* 0x0000001700117305 */ /* 0x000e22000021f000 */
[----:B------:R-:W-:-:S04]  /*05f0*/  IABS R22, R12 ;  /* 0x0000000c00167213 */ /* 0x000fc80000000000 */
[----:B------:R-:W-:-:S06]  /*0600*/  IADD3 R22, PT, PT, RZ, -R22, RZ ;  /* 0x80000016ff167210 */ /* 0x000fcc0007ffe0ff */
[----:B------:R-:W-:-:S05]  /*0610*/  @P0 VIADD R16, R16, 0x1 ;  /* 0x0000000110100836 */ /* 0x000fca0000000000 */
[----:B------:R-:W-:Y:S01]  /*0620*/  MOV R19, R16 ;  /* 0x0000001000137202 */ /* 0x000fe20000000f00 */
[----:B0-----:R-:W-:-:S04]  /*0630*/  IMAD.MOV R16, RZ, RZ, -R17 ;  /* 0x000000ffff107224 */ /* 0x001fc800078e0a11 */
[----:B------:R-:W-:Y:S01]  /*0640*/  @!P2 IMAD.MOV R19, RZ, RZ, -R19 ;  /* 0x000000ffff13a224 */ /* 0x000fe200078e0a13 */
[----:B------:R-:W-:Y:S01]  /*0650*/  @!P1 LOP3.LUT R19, RZ, R11, RZ, 0x33, !PT ;  /* 0x0000000bff139212 */ /* 0x000fe200078e33ff */
[----:B------:R-:W-:Y:S02]  /*0660*/  IMAD R23, R16, R15, RZ ;  /* 0x0000000f10177224 */ /* 0x000fe400078e02ff */
[----:B------:R-:W-:Y:S01]  /*0670*/  IMAD.MOV.U32 R16, RZ, RZ, RZ ;  /* 0x000000ffff107224 */ /* 0x000fe200078e00ff */
[----:B------:R-:W-:Y:S02]  /*0680*/  IABS R18, R19 ;  /* 0x0000001300127213 */ /* 0x000fe40000000000 */
[----:B------:R-:W-:Y:S01]  /*0690*/  LOP3.LUT R19, R19, R12, RZ, 0x3c, !PT ;  /* 0x0000000c13137212 */ /* 0x000fe200078e3cff */
[----:B------:R-:W-:-:S03]  /*06a0*/  IMAD.HI.U32 R16, R17, R23, R16 ;  /* 0x0000001711107227 */ /* 0x000fc600078e0010 */
[----:B------:R-:W-:Y:S01]  /*06b0*/  ISETP.GE.AND P2, PT, R19, RZ, PT ;  /* 0x000000ff1300720c */ /* 0x000fe20003f46270 */
[----:B------:R-:W-:Y:S02]  /*06c0*/  IMAD.MOV.U32 R17, RZ, RZ, R18 ;  /* 0x000000ffff117224 */ /* 0x000fe400078e0012 */
[----:B------:R-:W-:Y:S02]  /*06d0*/  IMAD.MOV.U32 R18, RZ, RZ, R22 ;  /* 0x000000ffff127224 */ /* 0x000fe400078e0016 */
[----:B------:R-:W-:-:S04]  /*06e0*/  IMAD.HI.U32 R16, R16, R17, RZ ;  /* 0x0000001110107227 */ /* 0x000fc800078e00ff */
[----:B------:R-:W-:-:S05]  /*06f0*/  IMAD R18, R16, R18, R17 ;  /* 0x0000001210127224 */ /* 0x000fca00078e0211 */
[----:B------:R-:W-:-:S13]  /*0700*/  ISETP.GT.U32.AND P1, PT, R15, R18, PT ;  /* 0x000000120f00720c */ /* 0x000fda0003f24070 */
[----:B------:R-:W-:Y:S01]  /*0710*/  @!P1 IMAD.IADD R18, R18, 0x1, -R15 ;  /* 0x0000000112129824 */ /* 0x000fe200078e0a0f */
[----:B------:R-:W-:Y:S02]  /*0720*/  @!P1 IADD3 R16, PT, PT, R16, 0x1, RZ ;  /* 0x0000000110109810 */ /* 0x000fe40007ffe0ff */
[----:B------:R-:W-:Y:S02]  /*0730*/  ISETP.NE.AND P1, PT, R12, RZ, PT ;  /* 0x000000ff0c00720c */ /* 0x000fe40003f25270 */
[----:B------:R-:W-:-:S13]  /*0740*/  ISETP.GE.U32.AND P0, PT, R18, R15, PT ;  /* 0x0000000f1200720c */ /* 0x000fda0003f06070 */
[----:B------:R-:W-:Y:S01]  /*0750*/  @P0 VIADD R16, R16, 0x1 ;  /* 0x0000000110100836 */ /* 0x000fe20000000000 */
[----:B------:R-:W-:-:S03]  /*0760*/  ISETP.GE.AND P0, PT, R14, 0x1, PT ;  /* 0x000000010e00780c */ /* 0x000fc60003f06270 */
[----:B------:R-:W-:Y:S01]  /*0770*/  @!P2 IMAD.MOV R16, RZ, RZ, -R16 ;  /* 0x000000ffff10a224 */ /* 0x000fe200078e0a10 */
[----:B------:R-:W-:-:S05]  /*0780*/  @!P1 LOP3.LUT R16, RZ, R12, RZ, 0x33, !PT ;  /* 0x0000000cff109212 */ /* 0x000fca00078e33ff */
[----:B------:R-:W-:-:S04]  /*0790*/  IMAD.MOV.U32 R22, RZ, RZ, R16 ;  /* 0x000000ffff167224 */ /* 0x000fc800078e0010 */
[----:B------:R-:W-:Y:S05]  /*07a0*/  @!P0 BRA `(.L_x_29) ;  /* 0x0000000400288947 */ /* 0x000fea0003800000 */
[----:B------:R-:W-:Y:S01]  /*07b0*/  ISETP.GE.U32.AND P0, PT, R0, 0x3, PT ;  /* 0x000000030000780c */ /* 0x000fe20003f06070 */
[----:B------:R-:W-:Y:S01]  /*07c0*/  HFMA2 R18, -RZ, RZ, 0, 0 ;  /* 0x00000000ff127431 */ /* 0x000fe200000001ff */
[----:B------:R-:W-:Y:S01]  /*07d0*/  LOP3.LUT R17, R14, 0x3, RZ, 0xc0, !PT ;  /* 0x000000030e117812 */ /* 0x000fe200078ec0ff */
[----:B------:R-:W-:-:S10]  /*07e0*/  IMAD.MOV.U32 R16, RZ, RZ, RZ ;  /* 0x000000ffff107224 */ /* 0x000fd400078e00ff */
[----:B------:R-:W-:Y:S05]  /*07f0*/  @!P0 BRA `(.L_x_30) ;  /* 0x0000000000b88947 */ /* 0x000fea0003800000 */
[----:B------:R-:W0:Y:S01]  /*0800*/  LDCU.64 UR4, c[0x0][0x390] ;  /* 0x00007200ff0477ac */ /* 0x000e220008000a00 */
[----:B------:R-:W-:Y:S01]  /*0810*/  LOP3.LUT R18, R14, 0x7ffffffc, RZ, 0xc0, !PT ;  /* 0x7ffffffc0e127812 */ /* 0x000fe200078ec0ff */
[----:B------:R-:W-:Y:S01]  /*0820*/  IMAD.MOV R19, RZ, RZ, -R3 ;  /* 0x000000ffff137224 */ /* 0x000fe200078e0a03 */
[----:B------:R-:W-:Y:S01]  /*0830*/  MOV R16, RZ ;  /* 0x000000ff00107202 */ /* 0x000fe20000000f00 */
[----:B------:R-:W-:Y:S01]  /*0840*/  IMAD.MOV.U32 R23, RZ, RZ, RZ ;  /* 0x000000ffff177224 */ /* 0x000fe200078e00ff */
[----:B0-----:R-:W-:-:S04]  /*0850*/  UIADD3 UR4, UP0, UPT, UR4, 0x8, URZ ;  /* 0x0000000804047890 */ /* 0x001fc8000ff1e0ff */
[----:B------:R-:W-:Y:S02]  /*0860*/  UIADD3.X UR5, UPT, UPT, URZ, UR5, URZ, UP0, !UPT ;  /* 0x00000005ff057290 */ /* 0x000fe400087fe4ff */
[----:B------:R-:W-:-:S04]  /*0870*/  IMAD.U32 R14, RZ, RZ, UR4 ;  /* 0x00000004ff0e7e24 */ /* 0x000fc8000f8e00ff */
[----:B------:R-:W-:-:S07]  /*0880*/  IMAD.U32 R15, RZ, RZ, UR5 ;  /* 0x00000005ff0f7e24 */ /* 0x000fce000f8e00ff */
.L_x_31:
[----:B------:R-:W-:-:S04]  /*0890*/  ISETP.NE.AND P0, PT, R23, R0, PT ;  /* 0x000000001700720c */ /* 0x000fc80003f05270 */
[----:B------:R-:W-:-:S13]  /*08a0*/  ISETP.EQ.OR P0, PT, R19, RZ, !P0 ;  /* 0x000000ff1300720c */ /* 0x000fda0004702670 */
[----:B0-----:R-:W2:Y:S01]  /*08b0*/  @!P0 LDG.E R25, desc[UR6][R14.64+-0x8] ;  /* 0xfffff8060e198981 */ /* 0x001ea2000c1e1900 */
[----:B------:R-:W-:Y:S01]  /*08c0*/  IADD3 R24, PT, PT, R23, 0x1, RZ ;  /* 0x0000000117187810 */ /* 0x000fe20007ffe0ff */
[----:B------:R-:W-:-:S03]  /*08d0*/  @!P0 IMAD R26, R16, 0x4, R5 ;  /* 0x00000004101a8824 */ /* 0x000fc600078e0205 */
[----:B------:R-:W-:-:S04]  /*08e0*/  ISETP.NE.AND P1, PT, R24, R0, PT ;  /* 0x000000001800720c */ /* 0x000fc80003f25270 */
[----:B------:R-:W-:Y:S01]  /*08f0*/  ISETP.EQ.OR P1, PT, R24, R3, !P1 ;  /* 0x000000031800720c */ /* 0x000fe20004f22670 */
[----:B------:R-:W-:-:S04]  /*0900*/  @!P0 VIADD R24, R16, 0x1 ;  /* 0x0000000110188836 */ /* 0x000fc80000000000 */
[----:B------:R-:W-:-:S08]  /*0910*/  @!P0 IMAD.MOV.U32 R16, RZ, RZ, R24 ;  /* 0x000000ffff108224 */ /* 0x000fd000078e0018 */
[C---:B------:R-:W-:Y:S01]  /*0920*/  @!P1 VIADD R27, R16.reuse, 0x1 ;  /* 0x00000001101b9836 */ /* 0x040fe20000000000 */
[----:B------:R-:W-:-:S03]  /*0930*/  @!P1 LEA R24, R16, R5, 0x2 ;  /* 0x0000000510189211 */ /* 0x000fc600078e10ff */
[----:B------:R-:W-:Y:S02]  /*0940*/  @!P1 IMAD.MOV.U32 R16, RZ, RZ, R27 ;  /* 0x000000ffff109224 */ /* 0x000fe400078e001b */
[----:B------:R-:W-:Y:S01]  /*0950*/  VIADD R27, R23, 0x2 ;  /* 0x00000002171b7836 */ /* 0x000fe20000000000 */
[----:B--2---:R0:W-:Y:S04]  /*0960*/  @!P0 STL [R26], R25 ;  /* 0x000000191a008387 */ /* 0x0041e80000100800 */
[----:B------:R-:W-:-:S04]  /*0970*/  ISETP.NE.AND P0, PT, R27, R0, PT ;  /* 0x000000001b00720c */ /* 0x000fc80003f05270 */
[----:B------:R-:W-:Y:S02]  /*0980*/  ISETP.EQ.OR P0, PT, R27, R3, !P0 ;  /* 0x000000031b00720c */ /* 0x000fe40004702670 */
[----:B------:R-:W2:Y:S01]  /*0990*/  @!P1 LDG.E R27, desc[UR6][R14.64+-0x4] ;  /* 0xfffffc060e1b9981 */ /* 0x000ea2000c1e1900 */
[----:B0-----:R-:W-:-:S05]  /*09a0*/  VIADD R25, R23, 0x3 ;  /* 0x0000000317197836 */ /* 0x001fca0000000000 */
[----:B------:R-:W-:-:S05]  /*09b0*/  ISETP.NE.AND P2, PT, R25, R0, PT ;  /* 0x000000001900720c */ /* 0x000fca0003f45270 */
[----:B------:R-:W3:Y:S01]  /*09c0*/  @!P0 LDG.E R26, desc[UR6][R14.64] ;  /* 0x000000060e1a8981 */ /* 0x000ee2000c1e1900 */
[----:B------:R-:W-:-:S13]  /*09d0*/  ISETP.EQ.OR P2, PT, R25, R3, !P2 ;  /* 0x000000031900720c */ /* 0x000fda0005742670 */
[----:B------:R-:W4:Y:S01]  /*09e0*/  @!P2 LDG.E R25, desc[UR6][R14.64+0x4] ;  /* 0x000004060e19a981 */ /* 0x000f22000c1e1900 */
[C---:B------:R-:W-:Y:S01]  /*09f0*/  @!P0 VIADD R28, R16.reuse, 0x1 ;  /* 0x00000001101c8836 */ /* 0x040fe20000000000 */
[----:B------:R-:W-:-:S03]  /*0a00*/  @!P0 LEA R29, R16, R5, 0x2 ;  /* 0x00000005101d8211 */ /* 0x000fc600078e10ff */
[----:B------:R-:W-:Y:S01]  /*0a10*/  @!P0 IMAD.MOV.U32 R16, RZ, RZ, R28 ;  /* 0x000000ffff108224 */ /* 0x000fe200078e001c */
[----:B------:R-:W-:-:S03]  /*0a20*/  IADD3 R23, PT, PT, R23, 0x4, RZ ;  /* 0x0000000417177810 */ /* 0x000fc60007ffe0ff */
[C---:B------:R-:W-:Y:S01]  /*0a30*/  @!P2 VIADD R28, R16.reuse, 0x1 ;  /* 0x00000001101ca836 */ /* 0x040fe20000000000 */
[----:B------:R-:W-:Y:S01]  /*0a40*/  IADD3 R19, PT, PT, R19, 0x4, RZ ;  /* 0x0000000413137810 */ /* 0x000fe20007ffe0ff */
[----:B--2---:R0:W-:Y:S02]  /*0a50*/  @!P1 STL [R24], R27 ;  /* 0x0000001b18009387 */ /* 0x0041e40000100800 */
[----:B0-----:R-:W-:Y:S02]  /*0a60*/  @!P2 IMAD R24, R16, 0x4, R5 ;  /* 0x000000041018a824 */ /* 0x001fe400078e0205 */
[----:B---3--:R0:W-:Y:S01]  /*0a70*/  @!P0 STL [R29], R26 ;  /* 0x0000001a1d008387 */ /* 0x0081e20000100800 */
[----:B------:R-:W-:-:S03]  /*0a80*/  ISETP.NE.AND P0, PT, R23, R18, PT ;  /* 0x000000121700720c */ /* 0x000fc60003f05270 */
[----:B----4-:R0:W-:Y:S01]  /*0a90*/  @!P2 STL [R24], R25 ;  /* 0x000000191800a387 */ /* 0x0101e20000100800 */
[----:B------:R-:W-:Y:S01]  /*0aa0*/  IADD3 R14, P1, PT, R14, 0x10, RZ ;  /* 0x000000100e0e7810 */ /* 0x000fe20007f3e0ff */
[----:B------:R-:W-:-:S04]  /*0ab0*/  @!P2 IMAD.MOV.U32 R16, RZ, RZ, R28 ;  /* 0x000000ffff10a224 */ /* 0x000fc800078e001c */
[----:B------:R-:W-:-:S04]  /*0ac0*/  IMAD.X R15, RZ, RZ, R15, P1 ;  /* 0x000000ffff0f7224 */ /* 0x000fc800008e060f */
[----:B------:R-:W-:Y:S05]  /*0ad0*/  @P0 BRA `(.L_x_31) ;  /* 0xfffffffc006c0947 */ /* 0x000fea000383ffff */
.L_x_30:
[----:B------:R-:W-:-:S13]  /*0ae0*/  ISETP.NE.AND P0, PT, R17, RZ, PT ;  /* 0x000000ff1100720c */ /* 0x000fda0003f05270 */
[----:B------:R-:W-:Y:S05]  /*0af0*/  @!P0 BRA `(.L_x_29) ;  /* 0x0000000000548947 */ /* 0x000fea0003800000 */
[----:B------:R-:W1:Y:S01]  /*0b00*/  LDC.64 R14, c[0x0][0x390] ;  /* 0x0000e400ff0e7b82 */ /* 0x000e620000000a00 */
[C---:B------:R-:W-:Y:S02]  /*0b10*/  IMAD.IADD R19, R18.reuse, 0x1, -R0 ;  /* 0x0000000112137824 */ /* 0x040fe400078e0a00 */
[----:B------:R-:W-:Y:S02]  /*0b20*/  IMAD.MOV R17, RZ, RZ, -R17 ;  /* 0x000000ffff117224 */ /* 0x000fe400078e0a11 */
[----:B-1----:R-:W-:Y:S01]  /*0b30*/  IMAD.WIDE.U32 R14, R18, 0x4, R14 ;  /* 0x00000004120e7825 */ /* 0x002fe200078e000e */
[----:B------:R-:W-:-:S03]  /*0b40*/  IADD3 R18, PT, PT, -R3, R18, RZ ;  /* 0x0000001203127210 */ /* 0x000fc60007ffe1ff */
[----:B------:R-:W-:-:S07]  /*0b50*/  IMAD.MOV.U32 R23, RZ, RZ, R15 ;  /* 0x000000ffff177224 */ /* 0x000fce00078e000f */
.L_x_32:
[----:B------:R-:W-:-:S04]  /*0b60*/  ISETP.NE.AND P0, PT, R19, RZ, PT ;  /* 0x000000ff1300720c */ /* 0x000fc80003f05270 */
[----:B------:R-:W-:-:S13]  /*0b70*/  ISETP.EQ.OR P0, PT, R18, RZ, !P0 ;  /* 0x000000ff1200720c */ /* 0x000fda0004702670 */
[----:B-1----:R-:W-:-:S06]  /*0b80*/  @!P0 IMAD.MOV.U32 R15, RZ, RZ, R23 ;  /* 0x000000ffff0f8224 */ /* 0x002fcc00078e0017 */
[----:B------:R1:W2:Y:S01]  /*0b90*/  @!P0 LDG.E R15, desc[UR6][R14.64] ;  /* 0x000000060e0f8981 */ /* 0x0002a2000c1e1900 */
[C---:B0-----:R-:W-:Y:S01]  /*0ba0*/  @!P0 IMAD R26, R16.reuse, 0x4, R5 ;  /* 0x00000004101a8824 */ /* 0x041fe200078e0205 */
[----:B------:R-:W-:Y:S01]  /*0bb0*/  @!P0 IADD3 R24, PT, PT, R16, 0x1, RZ ;  /* 0x0000000110188810 */ /* 0x000fe20007ffe0ff */
[----:B------:R-:W-:Y:S02]  /*0bc0*/  VIADD R17, R17, 0x1 ;  /* 0x0000000111117836 */ /* 0x000fe40000000000 */
[----:B------:R-:W-:Y:S02]  /*0bd0*/  VIADD R19, R19, 0x1 ;  /* 0x0000000113137836 */ /* 0x000fe40000000000 */
[----:B------:R-:W-:Y:S01]  /*0be0*/  @!P0 IMAD.MOV.U32 R16, RZ, RZ, R24 ;  /* 0x000000ffff108224 */ /* 0x000fe200078e0018 */
[----:B------:R-:W-:Y:S01]  /*0bf0*/  ISETP.NE.AND P2, PT, R17, RZ, PT ;  /* 0x000000ff1100720c */ /* 0x000fe20003f45270 */
[----:B------:R-:W-:Y:S01]  /*0c00*/  VIADD R18, R18, 0x1 ;  /* 0x0000000112127836 */ /* 0x000fe20000000000 */
[----:B-1----:R-:W-:-:S04]  /*0c10*/  IADD3 R14, P1, PT, R14, 0x4, RZ ;  /* 0x000000040e0e7810 */ /* 0x002fc80007f3e0ff */
[----:B------:R-:W-:Y:S01]  /*0c20*/  IADD3.X R23, PT, PT, RZ, R23, RZ, P1, !PT ;  /* 0x00000017ff177210 */ /* 0x000fe20000ffe4ff */
[----:B--2---:R1:W-:Y:S06]  /*0c30*/  @!P0 STL [R26], R15 ;  /* 0x0000000f1a008387 */ /* 0x0043ec0000100800 */
[----:B------:R-:W-:Y:S05]  /*0c40*/  @P2 BRA `(.L_x_32) ;  /* 0xfffffffc00c42947 */ /* 0x000fea000383ffff */
.L_x_29:
[----:B------:R-:W2:Y:S02]  /*0c50*/  LDCU UR4, c[0x0][0x3a8] ;  /* 0x00007500ff0477ac */ /* 0x000ea40008000800 */
[----:B--2---:R-:W-:-:S09]  /*0c60*/  UISETP.GE.AND UP0, UPT, UR4, 0x3, UPT ;  /* 0x000000030400788c */ /* 0x004fd2000bf06270 */
[----:B------:R-:W-:Y:S05]  /*0c70*/  BRA.U !UP0, `(.L_x_33) ;  /* 0x0000003108b07547 */ /* 0x000fea000b800000 */
[----:B------:R-:W-:Y:S01]  /*0c80*/  UIADD3 UR5, UPT, UPT, UR4, -0x2, URZ ;  /* 0xfffffffe04057890 */ /* 0x000fe2000fffe0ff */
[----:B------:R-:W-:Y:S01]  /*0c90*/  IMAD.MOV.U32 R19, RZ, RZ, RZ ;  /* 0x000000ffff137224 */ /* 0x000fe200078e00ff */
[----:B------:R-:W-:Y:S01]  /*0ca0*/  UIADD3 UR4, UPT, UPT, UR4, -0x3, URZ ;  /* 0xfffffffd04047890 */ /* 0x000fe2000fffe0ff */
[----:B------:R-:W-:Y:S01]  /*0cb0*/  IMAD.MOV.U32 R23, RZ, RZ, R2 ;  /* 0x000000ffff177224 */ /* 0x000fe200078e0002 */
[----:B------:R-:W-:Y:S02]  /*0cc0*/  ULOP3.LUT UP0, URZ, UR5, 0x7, URZ, 0xc0, !UPT ;  /* 0x0000000705ff7892 */ /* 0x000fe4000f80c0ff */
[----:B------:R-:W-:-:S09]  /*0cd0*/  UISETP.GE.U32.AND UP1, UPT, UR4, 0x7, UPT ;  /* 0x000000070400788c */ /* 0x000fd2000bf26070 */
[----:B------:R-:W-:Y:S05]  /*0ce0*/  BRA.U !UP1, `(.L_x_34) ;  /* 0x0000001909987547 */ /* 0x000fea000b800000 */
[----:B------:R-:W-:Y:S01]  /*0cf0*/  ULOP3.LUT UR4, UR5, 0xfffffff8, URZ, 0xc0, !UPT ;  /* 0xfffffff805047892 */ /* 0x000fe2000f8ec0ff */
[C---:B------:R-:W-:Y:S01]  /*0d00*/  VIADD R5, R1.reuse, 0x88 ;  /* 0x0000008801057836 */ /* 0x040fe20000000000 */
[----:B------:R-:W-:Y:S01]  /*0d10*/  IADD3 R18, PT, PT, R1, 0x60, RZ ;  /* 0x0000006001127810 */ /* 0x000fe20007ffe0ff */
[----:B------:R-:W-:Y:S01]  /*0d20*/  IMAD.MOV.U32 R23, RZ, RZ, R2 ;  /* 0x000000ffff177224 */ /* 0x000fe200078e0002 */
[----:B------:R-:W-:Y:S02]  /*0d30*/  UIADD3 UR8, UPT, UPT, -UR4, URZ, URZ ;  /* 0x000000ff04087290 */ /* 0x000fe4000fffe1ff */
[----:B------:R-:W-:-:S10]  /*0d40*/  IMAD.U32 R19, RZ, RZ, UR4 ;  /* 0x00000004ff137e24 */ /* 0x000fd4000f8e00ff */
.L_x_35:
[----:B-1----:R-:W2:Y:S01]  /*0d50*/  LDL.64 R14, [R5+-0x10] ;  /* 0xfffff000050e7983 */ /* 0x002ea20000100a00 */
[----:B0-----:R-:W-:Y:S02]  /*0d60*/  IABS R26, R22 ;  /* 0x00000016001a7213 */ /* 0x001fe40000000000 */
[-C--:B--2---:R-:W-:Y:S02]  /*0d70*/  IABS R24, R14.reuse ;  /* 0x0000000e00187213 */ /* 0x084fe40000000000 */
[----:B------:R-:W-:Y:S02]  /*0d80*/  LOP3.LUT R22, R22, R14, RZ, 0x3c, !PT ;  /* 0x0000000e16167212 */ /* 0x000fe400078e3cff */
[----:B------:R-:W0:Y:S02]  /*0d90*/  I2F.RP R25, R24 ;  /* 0x0000001800197306 */ /* 0x000e240000209400 */
[----:B------:R-:W-:-:S06]  /*0da0*/  ISETP.GE.AND P2, PT, R22, RZ, PT ;  /* 0x000000ff1600720c */ /* 0x000fcc0003f46270 */
[----:B0-----:R-:W0:Y:S02]  /*0db0*/  MUFU.RCP R25, R25 ;  /* 0x0000001900197308 */ /* 0x001e240000001000 */
[----:B0-----:R-:W-:-:S06]  /*0dc0*/  VIADD R16, R25, 0xffffffe ;  /* 0x0ffffffe19107836 */ /* 0x001fcc0000000000 */
[----:B------:R0:W1:Y:S02]  /*0dd0*/  F2I.FTZ.U32.TRUNC.NTZ R17, R16 ;  /* 0x0000001000117305 */ /* 0x000064000021f000 */
[----:B0-----:R-:W-:Y:S01]  /*0de0*/  IMAD.MOV.U32 R16, RZ, RZ, RZ ;  /* 0x000000ffff107224 */ /* 0x001fe200078e00ff */
[----:B-1----:R-:W-:-:S05]  /*0df0*/  IADD3 R27, PT, PT, RZ, -R17, RZ ;  /* 0x80000011ff1b7210 */ /* 0x002fca0007ffe0ff */
[----:B------:R-:W-:-:S04]  /*0e00*/  IMAD R27, R27, R24, RZ ;  /* 0x000000181b1b7224 */ /* 0x000fc800078e02ff */
[----:B------:R-:W-:Y:S01]  /*0e10*/  IMAD.HI.U32 R17, R17, R27, R16 ;  /* 0x0000001b11117227 */ /* 0x000fe200078e0010 */
[----:B------:R-:W-:-:S05]  /*0e20*/  IABS R27, R14 ;  /* 0x0000000e001b7213 */ /* 0x000fca0000000000 */
[----:B------:R-:W-:Y:S01]  /*0e30*/  IMAD.MOV R25, RZ, RZ, -R27 ;  /* 0x000000ffff197224 */ /* 0x000fe200078e0a1b */
[----:B------:R-:W-:Y:S01]  /*0e40*/  IABS R27, R23 ;  /* 0x00000017001b7213 */ /* 0x000fe20000000000 */
        /* <DEDUP_REMOVED lines=8> */
[----:B------:R-:W-:-:S04]  /*0ed0*/  IMAD.MOV.U32 R24, RZ, RZ, R17 ;  /* 0x000000ffff187224 */ /* 0x000fc800078e0011 */
[----:B------:R-:W-:Y:S01]  /*0ee0*/  @!P2 IMAD.MOV R24, RZ, RZ, -R24 ;  /* 0x000000ffff18a224 */ /* 0x000fe200078e0a18 */
[----:B------:R-:W-:-:S04]  /*0ef0*/  @!P1 LOP3.LUT R24, RZ, R14, RZ, 0x33, !PT ;  /* 0x0000000eff189212 */ /* 0x000fc800078e33ff */
[----:B------:R-:W-:-:S04]  /*0f00*/  IABS R22, R24 ;  /* 0x0000001800167213 */ /* 0x000fc80000000000 */
[----:B------:R-:W0:Y:S08]  /*0f10*/  I2F.RP R14, R22 ;  /* 0x00000016000e7306 */ /* 0x000e300000209400 */
[----:B0-----:R-:W0:Y:S02]  /*0f20*/  MUFU.RCP R14, R14 ;  /* 0x0000000e000e7308 */ /* 0x001e240000001000 */
[----:B0-----:R-:W-:-:S06]  /*0f30*/  IADD3 R16, PT, PT, R14, 0xffffffe, RZ ;  /* 0x0ffffffe0e107810 */ /* 0x001fcc0007ffe0ff */
[----:B------:R0:W1:Y:S02]  /*0f40*/  F2I.FTZ.U32.TRUNC.NTZ R17, R16 ;  /* 0x0000001000117305 */ /* 0x000064000021f000 */
[----:B0-----:R-:W-:Y:S02]  /*0f50*/  IMAD.MOV.U32 R16, RZ, RZ, RZ ;  /* 0x000000ffff107224 */ /* 0x001fe400078e00ff */
[----:B-1----:R-:W-:-:S04]  /*0f60*/  IMAD.MOV R25, RZ, RZ, -R17 ;  /* 0x000000ffff197224 */ /* 0x002fc800078e0a11 */
[----:B------:R-:W-:-:S04]  /*0f70*/  IMAD R25, R25, R22, RZ ;  /* 0x0000001619197224 */ /* 0x000fc800078e02ff */
[----:B------:R-:W-:Y:S01]  /*0f80*/  IMAD.HI.U32 R26, R17, R25, R16 ;  /* 0x00000019111a7227 */ /* 0x000fe200078e0010 */
[----:B------:R-:W-:Y:S02]  /*0f90*/  IABS R25, R15 ;  /* 0x0000000f00197213 */ /* 0x000fe40000000000 */
[----:B------:R-:W-:-:S03]  /*0fa0*/  IABS R17, R24 ;  /* 0x0000001800117213 */ /* 0x000fc60000000000 */
[----:B------:R-:W-:Y:S02]  /*0fb0*/  IMAD.HI.U32 R14, R26, R27, RZ ;  /* 0x0000001b1a0e7227 */ /* 0x000fe400078e00ff */
[----:B------:R-:W0:Y:S02]  /*0fc0*/  I2F.RP R26, R25 ;  /* 0x00000019001a7306 */ /* 0x000e240000209400 */
[----:B------:R-:W-:-:S04]  /*0fd0*/  IMAD.MOV R16, RZ, RZ, -R17 ;  /* 0x000000ffff107224 */ /* 0x000fc800078e0a11 */
[----:B------:R-:W-:-:S05]  /*0fe0*/  IMAD R27, R14, R16, R27 ;  /* 0x000000100e1b7224 */ /* 0x000fca00078e021b */
[----:B------:R-:W-:Y:S01]  /*0ff0*/  ISETP.GT.U32.AND P3, PT, R22, R27, PT ;  /* 0x0000001b1600720c */ /* 0x000fe20003f64070 */
[----:B0-----:R-:W0:-:S12]  /*1000*/  MUFU.RCP R26, R26 ;  /* 0x0000001a001a7308 */ /* 0x001e180000001000 */
[----:B------:R-:W-:Y:S02]  /*1010*/  @!P3 IMAD.IADD R27, R27, 0x1, -R22 ;  /* 0x000000011b1bb824 */ /* 0x000fe400078e0a16 */
[----:B------:R-:W-:-:S03]  /*1020*/  @!P3 VIADD R14, R14, 0x1 ;  /* 0x000000010e0eb836 */ /* 0x000fc60000000000 */
[----:B------:R-:W-:Y:S02]  /*1030*/  ISETP.GE.U32.AND P0, PT, R27, R22, PT ;  /* 0x000000161b00720c */ /* 0x000fe40003f06070 */
[----:B0-----:R-:W-:Y:S02]  /*1040*/  IADD3 R16, PT, PT, R26, 0xffffffe, RZ ;  /* 0x0ffffffe1a107810 */ /* 0x001fe40007ffe0ff */
[----:B------:R-:W-:Y:S02]  /*1050*/  IABS R26, R15 ;  /* 0x0000000f001a7213 */ /* 0x000fe40000000000 */
[----:B------:R0:W1:Y:S02]  /*1060*/  F2I.FTZ.U32.TRUNC.NTZ R17, R16 ;  /* 0x0000001000117305 */ /* 0x000064000021f000 */
[----:B------:R-:W-:-:S05]  /*1070*/  IADD3 R26, PT, PT, RZ, -R26, RZ ;  /* 0x8000001aff1a7210 */ /* 0x000fca0007ffe0ff */
[----:B------:R-:W-:Y:S01]  /*1080*/  @P0 IADD3 R14, PT, PT, R14, 0x1, RZ ;  /* 0x000000010e0e0810 */ /* 0x000fe20007ffe0ff */
        /* <DEDUP_REMOVED lines=13> */
[----:B------:R-:W-:Y:S01]  /*1160*/  @P1 VIADD R17, R17, 0x1 ;  /* 0x0000000111111836 */ /* 0x000fe20000000000 */
[----:B------:R-:W-:-:S04]  /*1170*/  ISETP.NE.AND P1, PT, R24, RZ, PT ;  /* 0x000000ff1800720c */ /* 0x000fc80003f25270 */
[----:B------:R-:W-:-:S05]  /*1180*/  MOV R22, R17 ;  /* 0x0000001100167202 */ /* 0x000fca0000000f00 */
[----:B------:R-:W-:Y:S01]  /*1190*/  @!P4 IMAD.MOV R22, RZ, RZ, -R22 ;  /* 0x000000ffff16c224 */ /* 0x000fe200078e0a16 */
[----:B------:R-:W-:Y:S02]  /*11a0*/  @!P2 LOP3.LUT R22, RZ, R15, RZ, 0x33, !PT ;  /* 0x0000000fff16a212 */ /* 0x000fe400078e33ff */
[----:B------:R-:W-:Y:S02]  /*11b0*/  LOP3.LUT R15, R23, R24, RZ, 0x3c, !PT ;  /* 0x00000018170f7212 */ /* 0x000fe400078e3cff */
[----:B------:R-:W-:Y:S02]  /*11c0*/  IABS R26, R22 ;  /* 0x00000016001a7213 */ /* 0x000fe40000000000 */
[----:B------:R-:W-:Y:S02]  /*11d0*/  ISETP.GE.AND P2, PT, R15, RZ, PT ;  /* 0x000000ff0f00720c */ /* 0x000fe40003f46270 */
[----:B------:R-:W0:Y:S11]  /*11e0*/  I2F.RP R25, R26 ;  /* 0x0000001a00197306 */ /* 0x000e360000209400 */
[----:B------:R-:W-:Y:S01]  /*11f0*/  @!P2 IMAD.MOV R14, RZ, RZ, -R14 ;  /* 0x000000ffff0ea224 */ /* 0x000fe200078e0a0e */
[----:B------:R-:W-:Y:S01]  /*1200*/  @!P1 LOP3.LUT R14, RZ, R24, RZ, 0x33, !PT ;  /* 0x00000018ff0e9212 */ /* 0x000fe200078e33ff */
[----:B0-----:R-:W0:Y:S04]  /*1210*/  MUFU.RCP R25, R25 ;  /* 0x0000001900197308 */ /* 0x001e280000001000 */
[----:B------:R-:W-:-:S04]  /*1220*/  IMAD.MOV R15, RZ, RZ, -R14 ;  /* 0x000000ffff0f7224 */ /* 0x000fc800078e0a0e */
[----:B------:R-:W-:Y:S02]  /*1230*/  IMAD R23, R24, R15, R23 ;  /* 0x0000000f18177224 */ /* 0x000fe400078e0217 */
[----:B0-----:R-:W-:-:S04]  /*1240*/  VIADD R16, R25, 0xffffffe ;  /* 0x0ffffffe19107836 */ /* 0x001fc80000000000 */
[----:B------:R0:W1:Y:S02]  /*1250*/  F2I.FTZ.U32.TRUNC.NTZ R17, R16 ;  /* 0x0000001000117305 */ /* 0x000064000021f000 */
[----:B0-----:R-:W-:Y:S02]  /*1260*/  HFMA2 R16, -RZ, RZ, 0, 0 ;  /* 0x00000000ff107431 */ /* 0x001fe400000001ff */
[----:B-1----:R-:W-:-:S04]  /*1270*/  IMAD.MOV R25, RZ, RZ, -R17 ;  /* 0x000000ffff197224 */ /* 0x002fc800078e0a11 */
[----:B------:R-:W-:-:S04]  /*1280*/  IMAD R15, R25, R26, RZ ;  /* 0x0000001a190f7224 */ /* 0x000fc800078e02ff */
[----:B------:R-:W-:Y:S01]  /*1290*/  IMAD.HI.U32 R16, R17, R15, R16 ;  /* 0x0000000f11107227 */ /* 0x000fe200078e0010 */
[----:B------:R-:W-:Y:S02]  /*12a0*/  IABS R15, R22 ;  /* 0x00000016000f7213 */ /* 0x000fe40000000000 */
[----:B------:R-:W-:-:S03]  /*12b0*/  IABS R17, R23 ;  /* 0x0000001700117213 */ /* 0x000fc60000000000 */
[----:B------:R-:W-:Y:S02]  /*12c0*/  IMAD.MOV R24, RZ, RZ, -R15 ;  /* 0x000000ffff187224 */ /* 0x000fe400078e0a0f */
        /* <DEDUP_REMOVED lines=17> */
[----:B------:R-:W-:Y:S02]  /*13e0*/  LOP3.LUT R22, R22, R16, RZ, 0x3c, !PT ;  /* 0x0000001016167212 */ /* 0x000fe400078e3cff */
[----:B------:R-:W1:Y:S02]  /*13f0*/  I2F.RP R28, R27 ;  /* 0x0000001b001c7306 */ /* 0x000e640000209400 */
[----:B------:R-:W-:-:S06]  /*1400*/  ISETP.GE.AND P2, PT, R22, RZ, PT ;  /* 0x000000ff1600720c */ /* 0x000fcc0003f46270 */
[----:B-1----:R-:W1:Y:S02]  /*1410*/  MUFU.RCP R28, R28 ;  /* 0x0000001c001c7308 */ /* 0x002e640000001000 */
[----:B-1----:R-:W-:-:S06]  /*1420*/  VIADD R24, R28, 0xffffffe ;  /* 0x0ffffffe1c187836 */ /* 0x002fcc0000000000 */
[----:B------:R1:W2:Y:S02]  /*1430*/  F2I.FTZ.U32.TRUNC.NTZ R25, R24 ;  /* 0x0000001800197305 */ /* 0x0002a4000021f000 */
[----:B-1----:R-:W-:Y:S01]  /*1440*/  IMAD.MOV.U32 R24, RZ, RZ, RZ ;  /* 0x000000ffff187224 */ /* 0x002fe200078e00ff */
[----:B--2---:R-:W-:-:S05]  /*1450*/  IADD3 R29, PT, PT, RZ, -R25, RZ ;  /* 0x80000019ff1d7210 */ /* 0x004fca0007ffe0ff */
[----:B0-----:R-:W-:-:S04]  /*1460*/  IMAD.MOV.U32 R14, RZ, RZ, R29 ;  /* 0x000000ffff0e7224 */ /* 0x001fc800078e001d */
[----:B------:R-:W-:Y:S01]  /*1470*/  IMAD R15, R14, R27, RZ ;  /* 0x0000001b0e0f7224 */ /* 0x000fe200078e02ff */
[----:B------:R-:W-:-:S03]  /*1480*/  IABS R14, R16 ;  /* 0x00000010000e7213 */ /* 0x000fc60000000000 */
        /* <DEDUP_REMOVED lines=10> */
[----:B------:R-:W-:-:S04]  /*1530*/  @P0 VIADD R24, R24, 0x1 ;  /* 0x0000000118180836 */ /* 0x000fc80000000000 */
        /* <DEDUP_REMOVED lines=33> */
[----:B------:R-:W-:Y:S01]  /*1750*/  IMAD.HI.U32 R15, R15, R22, RZ ;  /* 0x000000160f0f7227 */ /* 0x000fe200078e00ff */
[----:B------:R-:W-:-:S03]  /*1760*/  LOP3.LUT R14, R23, R24, RZ, 0x3c, !PT ;  /* 0x00000018170e7212 */ /* 0x000fc600078e3cff */
        /* <DEDUP_REMOVED lines=11> */
[----:B------:R-:W-:Y:S01]  /*1820*/  ISETP.GE.AND P2, PT, R14, RZ, PT ;  /* 0x000000ff0e00720c */ /* 0x000fe20003f46270 */
[----:B------:R-:W-:Y:S01]  /*1830*/  IMAD.MOV.U32 R14, RZ, RZ, R16 ;  /* 0x000000ffff0e7224 */ /* 0x000fe200078e0010 */
[----:B------:R-:W-:Y:S01]  /*1840*/  IABS R26, R22 ;  /* 0x00000016001a7213 */ /* 0x000fe20000000000 */
[----:B------:R-:W-:-:S03]  /*1850*/  IMAD.MOV.U32 R16, RZ, RZ, RZ ;  /* 0x000000ffff107224 */ /* 0x000fc600078e00ff */
[----:B------:R-:W0:Y:S07]  /*1860*/  I2F.RP R15, R26 ;  /* 0x0000001a000f7306 */ /* 0x000e2e0000209400 */
[----:B------:R-:W-:Y:S01]  /*1870*/  @!P2 IMAD.MOV R14, RZ, RZ, -R14 ;  /* 0x000000ffff0ea224 */ /* 0x000fe200078e0a0e */
[----:B------:R-:W-:Y:S01]  /*1880*/  @!P1 LOP3.LUT R14, RZ, R24, RZ, 0x33, !PT ;  /* 0x00000018ff0e9212 */ /* 0x000fe200078e33ff */
[----:B0-----:R-:W0:Y:S02]  /*1890*/  MUFU.RCP R15, R15 ;  /* 0x0000000f000f7308 */ /* 0x001e240000001000 */
[----:B0-----:R-:W-:Y:S01]  /*18a0*/  VIADD R17, R15, 0xffffffe ;  /* 0x0ffffffe0f117836 */ /* 0x001fe20000000000 */
[----:B------:R-:W-:-:S05]  /*18b0*/  IADD3 R15, PT, PT, -R14, RZ, RZ ;  /* 0x000000ff0e0f7210 */ /* 0x000fca0007ffe1ff */
[----:B------:R-:W0:Y:S01]  /*18c0*/  F2I.FTZ.U32.TRUNC.NTZ R17, R17 ;  /* 0x0000001100117305 */ /* 0x000e22000021f000 */
[----:B------:R-:W-:Y:S02]  /*18d0*/  IMAD R23, R24, R15, R23 ;  /* 0x0000000f18177224 */ /* 0x000fe400078e0217 */
[----:B0-----:R-:W-:-:S04]  /*18e0*/  IMAD.MOV R25, RZ, RZ, -R17 ;  /* 0x000000ffff197224 */ /* 0x001fc800078e0a11 */
        /* <DEDUP_REMOVED lines=17> */
[----:B------:R0:W-:Y:S04]  /*1a00*/  STL.64 [R18+-0x8], R14 ;  /* 0xfffff80e12007387 */ /* 0x0001e80000100a00 */
[----:B------:R-:W2:Y:S01]  /*1a10*/  LDL.64 R16, [R5] ;  /* 0x0000000005107983 */ /* 0x000ea20000100a00 */
[----:B------:R-:W-:-:S05]  /*1a20*/  IADD3 R29, PT, PT, -R15, RZ, RZ ;  /* 0x000000ff0f1d7210 */ /* 0x000fca0007ffe1ff */
        /* <DEDUP_REMOVED lines=8> */
[----:B-1----:R-:W-:Y:S02]  /*1ab0*/  IMAD.MOV.U32 R24, RZ, RZ, RZ ;  /* 0x000000ffff187224 */ /* 0x002fe400078e00ff */
[----:B--2---:R-:W-:-:S04]  /*1ac0*/  IMAD.MOV R29, RZ, RZ, -R25 ;  /* 0x000000ffff1d7224 */ /* 0x004fc800078e0a19 */
[----:B0-----:R-:W-:-:S04]  /*1ad0*/  IMAD.MOV.U32 R14, RZ, RZ, R29 ;  /* 0x000000ffff0e7224 */ /* 0x001fc800078e001d */
        /* <DEDUP_REMOVED lines=11> */
[----:B------:R-:W-:-:S05]  /*1b90*/  @P0 VIADD R25, R25, 0x1 ;  /* 0x0000000119190836 */ /* 0x000fca0000000000 */
[----:B------:R-:W-:Y:S02]  /*1ba0*/  @!P2 IADD3 R25, PT, PT, -R25, RZ, RZ ;  /* 0x000000ff1919a210 */ /* 0x000fe40007ffe1ff */
[----:B------:R-:W-:-:S04]  /*1bb0*/  @!P1 LOP3.LUT R25, RZ, R16, RZ, 0x33, !PT ;  /* 0x00000010ff199212 */ /* 0x000fc800078e33ff */
[----:B------:R-:W-:-:S04]  /*1bc0*/  IABS R22, R25 ;  /* 0x0000001900167213 */ /* 0x000fc80000000000 */
[----:B------:R-:W0:Y:S08]  /*1bd0*/  I2F.RP R16, R22 ;  /* 0x0000001600107306 */ /* 0x000e300000209400 */
[----:B0-----:R-:W0:Y:S02]  /*1be0*/  MUFU.RCP R16, R16 ;  /* 0x0000001000107308 */ /* 0x001e240000001000 */
[----:B0-----:R-:W-:-:S06]  /*1bf0*/  VIADD R14, R16, 0xffffffe ;  /* 0x0ffffffe100e7836 */ /* 0x001fcc0000000000 */
[----:B------:R0:W1:Y:S02]  /*1c00*/  F2I.FTZ.U32.TRUNC.NTZ R15, R14 ;  /* 0x0000000e000f7305 */ /* 0x000064000021f000 */
[----:B0-----:R-:W-:Y:S02]  /*1c10*/  IMAD.MOV.U32 R14, RZ, RZ, RZ ;  /* 0x000000ffff0e7224 */ /* 0x001fe400078e00ff */
[----:B-1----:R-:W-:-:S04]  /*1c20*/  IMAD.MOV R27, RZ, RZ, -R15 ;  /* 0x000000ffff1b7224 */ /* 0x002fc800078e0a0f */
[----:B------:R-:W-:-:S04]  /*1c30*/  IMAD R27, R27, R22, RZ ;  /* 0x000000161b1b7224 */ /* 0x000fc800078e02ff */
[----:B------:R-:W-:Y:S01]  /*1c40*/  IMAD.HI.U32 R24, R15, R27, R14 ;  /* 0x0000001b0f187227 */ /* 0x000fe200078e000e */
[----:B------:R-:W-:Y:S02]  /*1c50*/  IABS R15, R25 ;  /* 0x00000019000f7213 */ /* 0x000fe40000000000 */
[----:B------:R-:W-:Y:S02]  /*1c60*/  IABS R27, R23 ;  /* 0x00000017001b7213 */ /* 0x000fe40000000000 */
[----:B------:R-:W-:Y:S02]  /*1c70*/  IADD3 R14, PT, PT, RZ, -R15, RZ ;  /* 0x8000000fff0e7210 */ /* 0x000fe40007ffe0ff */
[----:B------:R-:W-:Y:S01]  /*1c80*/  IABS R15, R17 ;  /* 0x00000011000f7213 */ /* 0x000fe20000000000 */
[----:B------:R-:W-:-:S04]  /*1c90*/  IMAD.HI.U32 R16, R24, R27, RZ ;  /* 0x0000001b18107227 */ /* 0x000fc800078e00ff */
[----:B------:R-:W-:Y:S02]  /*1ca0*/  IMAD.MOV.U32 R24, RZ, RZ, R15 ;  /* 0x000000ffff187224 */ /* 0x000fe400078e000f */
[----:B------:R-:W-:Y:S02]  /*1cb0*/  IMAD R27, R16, R14, R27 ;  /* 0x0000000e101b7224 */ /* 0x000fe400078e021b */
[----:B------:R-:W0:Y:S03]  /*1cc0*/  I2F.RP R26, R24 ;  /* 0x00000018001a7306 */ /* 0x000e260000209400 */
[----:B------:R-:W-:-:S05]  /*1cd0*/  ISETP.GT.U32.AND P3, PT, R22, R27, PT ;  /* 0x0000001b1600720c */ /* 0x000fca0003f64070 */
[----:B0-----:R-:W0:Y:S08]  /*1ce0*/  MUFU.RCP R26, R26 ;  /* 0x0000001a001a7308 */ /* 0x001e300000001000 */
[----:B------:R-:W-:Y:S02]  /*1cf0*/  @!P3 IMAD.IADD R27, R27, 0x1, -R22 ;  /* 0x000000011b1bb824 */ /* 0x000fe400078e0a16 */
[----:B------:R-:W-:-:S03]  /*1d00*/  @!P3 VIADD R16, R16, 0x1 ;  /* 0x000000011010b836 */ /* 0x000fc60000000000 */
[----:B------:R-:W-:Y:S01]  /*1d10*/  ISETP.GE.U32.AND P0, PT, R27, R22, PT ;  /* 0x000000161b00720c */ /* 0x000fe20003f06070 */
[----:B0-----:R-:W-:Y:S01]  /*1d20*/  VIADD R14, R26, 0xffffffe ;  /* 0x0ffffffe1a0e7836 */ /* 0x001fe20000000000 */
[----:B------:R-:W-:-:S11]  /*1d30*/  IABS R26, R17 ;  /* 0x00000011001a7213 */ /* 0x000fd60000000000 */
[----:B------:R-:W-:Y:S01]  /*1d40*/  @P0 VIADD R16, R16, 0x1 ;  /* 0x0000000110100836 */ /* 0x000fe20000000000 */
[----:B------:R0:W1:Y:S02]  /*1d50*/  F2I.FTZ.U32.TRUNC.NTZ R15, R14 ;  /* 0x0000000e000f7305 */ /* 0x000064000021f000 */
[----:B0-----:R-:W-:Y:S01]  /*1d60*/  IMAD.MOV.U32 R14, RZ, RZ, RZ ;  /* 0x000000ffff0e7224 */ /* 0x001fe200078e00ff */
[----:B-1----:R-:W-:-:S05]  /*1d70*/  IADD3 R27, PT, PT, RZ, -R15, RZ ;  /* 0x8000000fff1b7210 */ /* 0x002fca0007ffe0ff */
[----:B------:R-:W-:-:S04]  /*1d80*/  IMAD R27, R27, R24, RZ ;  /* 0x000000181b1b7224 */ /* 0x000fc800078e02ff */
[----:B------:R-:W-:Y:S01]  /*1d90*/  IMAD.HI.U32 R15, R15, R27, R14 ;  /* 0x0000001b0f0f7227 */ /* 0x000fe200078e000e */
[----:B------:R-:W-:-:S03]  /*1da0*/  LOP3.LUT R14, R25, R17, RZ, 0x3c, !PT ;  /* 0x00000011190e7212 */ /* 0x000fc600078e3cff */
[----:B------:R-:W-:Y:S01]  /*1db0*/  IMAD.MOV R27, RZ, RZ, -R26 ;  /* 0x000000ffff1b7224 */ /* 0x000fe200078e0a1a */
[----:B------:R-:W-:Y:S01]  /*1dc0*/  ISETP.GE.AND P4, PT, R14, RZ, PT ;  /* 0x000000ff0e00720c */ /* 0x000fe20003f86270 */
[----:B------:R-:W-:Y:S01]  /*1dd0*/  IMAD.HI.U32 R15, R15, R22, RZ ;  /* 0x000000160f0f7227 */ /* 0x000fe200078e00ff */
[----:B------:R-:W-:-:S03]  /*1de0*/  LOP3.LUT R14, R23, R25, RZ, 0x3c, !PT ;  /* 0x00000019170e7212 */ /* 0x000fc600078e3cff */
[----:B------:R-:W-:-:S05]  /*1df0*/  IMAD R27, R15, R27, R22 ;  /* 0x0000001b0f1b7224 */ /* 0x000fca00078e0216 */
[----:B------:R-:W-:-:S13]  /*1e00*/  ISETP.GT.U32.AND P2, PT, R24, R27, PT ;  /* 0x0000001b1800720c */ /* 0x000fda0003f44070 */
[----:B------:R-:W-:Y:S01]  /*1e10*/  @!P2 IMAD.IADD R27, R27, 0x1, -R24 ;  /* 0x000000011b1ba824 */ /* 0x000fe200078e0a18 */
[----:B------:R-:W-:Y:S02]  /*1e20*/  @!P2 IADD3 R15, PT, PT, R15, 0x1, RZ ;  /* 0x000000010f0fa810 */ /* 0x000fe40007ffe0ff */
[----:B------:R-:W-:Y:S02]  /*1e30*/  ISETP.NE.AND P2, PT, R17, RZ, PT ;  /* 0x000000ff1100720c */ /* 0x000fe40003f45270 */
[----:B------:R-:W-:-:S13]  /*1e40*/  ISETP.GE.U32.AND P1, PT, R27, R24, PT ;  /* 0x000000181b00720c */ /* 0x000fda0003f26070 */
[----:B------:R-:W-:Y:S01]  /*1e50*/  @P1 VIADD R15, R15, 0x1 ;  /* 0x000000010f0f1836 */ /* 0x000fe20000000000 */
[----:B------:R-:W-:-:S03]  /*1e60*/  ISETP.NE.AND P1, PT, R25, RZ, PT ;  /* 0x000000ff1900720c */ /* 0x000fc60003f25270 */
[----:B------:R-:W-:-:S04]  /*1e70*/  IMAD.MOV.U32 R22, RZ, RZ, R15 ;  /* 0x000000ffff167224 */ /* 0x000fc800078e000f */
[----:B------:R-:W-:Y:S01]  /*1e80*/  @!P4 IMAD.MOV R22, RZ, RZ, -R22 ;  /* 0x000000ffff16c224 */ /* 0x000fe200078e0a16 */
[----:B------:R-:W-:Y:S02]  /*1e90*/  @!P2 LOP3.LUT R22, RZ, R17, RZ, 0x33, !PT ;  /* 0x00000011ff16a212 */ /* 0x000fe400078e33ff */
[----:B------:R-:W-:Y:S01]  /*1ea0*/  ISETP.GE.AND P2, PT, R14, RZ, PT ;  /* 0x000000ff0e00720c */ /* 0x000fe20003f46270 */
[----:B------:R-:W-:Y:S01]  /*1eb0*/  IMAD.MOV.U32 R14, RZ, RZ, R16 ;  /* 0x000000ffff0e7224 */ /* 0x000fe200078e0010 */
[----:B------:R-:W-:-:S04]  /*1ec0*/  IABS R24, R22 ;  /* 0x0000001600187213 */ /* 0x000fc80000000000 */
[----:B------:R-:W0:Y:S07]  /*1ed0*/  I2F.RP R15, R24 ;  /* 0x00000018000f7306 */ /* 0x000e2e0000209400 */
[----:B------:R-:W-:Y:S02]  /*1ee0*/  @!P2 IADD3 R14, PT, PT, -R14, RZ, RZ ;  /* 0x000000ff0e0ea210 */ /* 0x000fe40007ffe1ff */
[----:B------:R-:W-:-:S05]  /*1ef0*/  @!P1 LOP3.LUT R14, RZ, R25, RZ, 0x33, !PT ;  /* 0x00000019ff0e9212 */ /* 0x000fca00078e33ff */
[----:B------:R-:W-:Y:S01]  /*1f00*/  IMAD.MOV R16, RZ, RZ, -R14 ;  /* 0x000000ffff107224 */ /* 0x000fe200078e0a0e */
[----:B0-----:R-:W0:Y:S03]  /*1f10*/  MUFU.RCP R15, R15 ;  /* 0x0000000f000f7308 */ /* 0x001e260000001000 */
[----:B------:R-:W-:Y:S02]  /*1f20*/  IMAD R25, R25, R16, R23 ;  /* 0x0000001019197224 */ /* 0x000fe400078e0217 */
[----:B------:R-:W-:Y:S01]  /*1f30*/  IMAD.MOV.U32 R16, RZ, RZ, RZ ;  /* 0x000000ffff107224 */ /* 0x000fe200078e00ff */
[----:B0-----:R-:W-:-:S06]  /*1f40*/  IADD3 R17, PT, PT, R15, 0xffffffe, RZ ;  /* 0x0ffffffe0f117810 */ /* 0x001fcc0007ffe0ff */
[----:B------:R-:W0:Y:S02]  /*1f50*/  F2I.FTZ.U32.TRUNC.NTZ R17, R17 ;  /* 0x0000001100117305 */ /* 0x000e24000021f000 */
[----:B0-----:R-:W-:-:S04]  /*1f60*/  IMAD.MOV R15, RZ, RZ, -R17 ;  /* 0x000000ffff0f7224 */ /* 0x001fc800078e0a11 */
[----:B------:R-:W-:-:S04]  /*1f70*/  IMAD R15, R15, R24, RZ ;  /* 0x000000180f0f7224 */ /* 0x000fc800078e02ff */
[----:B------:R-:W-:Y:S01]  /*1f80*/  IMAD.HI.U32 R16, R17, R15, R16 ;  /* 0x0000000f11107227 */ /* 0x000fe200078e0010 */
[----:B------:R-:W-:Y:S02]  /*1f90*/  IABS R15, R22 ;  /* 0x00000016000f7213 */ /* 0x000fe40000000000 */
[----:B------:R-:W-:Y:S02]  /*1fa0*/  IABS R17, R25 ;  /* 0x0000001900117213 */ /* 0x000fe40000000000 */
[----:B------:R-:W-:-:S03]  /*1fb0*/  IADD3 R26, PT, PT, RZ, -R15, RZ ;  /* 0x8000000fff1a7210 */ /* 0x000fc60007ffe0ff */
        /* <DEDUP_REMOVED lines=9> */
[----:B------:R-:W-:-:S05]  /*2050*/  @P0 VIADD R15, R15, 0x1 ;  /* 0x000000010f0f0836 */ /* 0x000fca0000000000 */
[----:B------:R-:W-:Y:S02]  /*2060*/  @!P2 IADD3 R15, PT, PT, -R15, RZ, RZ ;  /* 0x000000ff0f0fa210 */ /* 0x000fe40007ffe1ff */
[----:B------:R-:W-:-:S05]  /*2070*/  @!P1 LOP3.LUT R15, RZ, R22, RZ, 0x33, !PT ;  /* 0x00000016ff0f9212 */ /* 0x000fca00078e33ff */
[----:B------:R0:W-:Y:S04]  /*2080*/  STL.64 [R18], R14 ;  /* 0x0000000e12007387 */ /* 0x0001e80000100a00 */
[----:B------:R1:W2:Y:S01]  /*2090*/  LDL.64 R16, [R5+0x8] ;  /* 0x0000080005107983 */ /* 0x0002a20000100a00 */
[----:B------:R-:W-:Y:S01]  /*20a0*/  IMAD.MOV R28, RZ, RZ, -R15 ;  /* 0x000000ffff1c7224 */ /* 0x000fe200078e0a0f */
[----:B------:R-:W-:-:S04]  /*20b0*/  UIADD3 UR8, UPT, UPT, UR8, 0x8, URZ ;  /* 0x0000000808087890 */ /* 0x000fc8000fffe0ff */
[----:B------:R-:W-:Y:S01]  /*20c0*/  UISETP.NE.AND UP1, UPT, UR8, URZ, UPT ;  /* 0x000000ff0800728c */ /* 0x000fe2000bf25270 */
[C---:B0-----:R-:W-:Y:S02]  /*20d0*/  IMAD R15, R22.reuse, R28, R25 ;  /* 0x0000001c160f7224 */ /* 0x041fe400078e0219 */
[----:B-1----:R-:W-:Y:S01]  /*20e0*/  VIADD R5, R5, 0x20 ;  /* 0x0000002005057836 */ /* 0x002fe20000000000 */
[-C--:B--2---:R-:W-:Y:S02]  /*20f0*/  IABS R26, R16.reuse ;  /* 0x00000010001a7213 */ /* 0x084fe40000000000 */
[-C--:B------:R-:W-:Y:S02]  /*2100*/  LOP3.LUT R22, R22, R16.reuse, RZ, 0x3c, !PT ;  /* 0x0000001016167212 */ /* 0x080fe400078e3cff */
[----:B------:R-:W0:Y:S01]  /*2110*/  I2F.RP R27, R26 ;  /* 0x0000001a001b7306 */ /* 0x000e220000209400 */
[----:B------:R-:W-:Y:S02]  /*2120*/  IABS R14, R16 ;  /* 0x00000010000e7213 */ /* 0x000fe40000000000 */
[----:B------:R-:W-:Y:S01]  /*2130*/  ISETP.GE.AND P2, PT, R22, RZ, PT ;  /* 0x000000ff1600720c */ /* 0x000fe20003f46270 */
[----:B------:R-:W-:-:S04]  /*2140*/  HFMA2 R22, -RZ, RZ, 0, 0 ;  /* 0x00000000ff167431 */ /* 0x000fc800000001ff */
[----:B0-----:R-:W0:Y:S02]  /*2150*/  MUFU.RCP R27, R27 ;  /* 0x0000001b001b7308 */ /* 0x001e240000001000 */
[----:B0-----:R-:W-:Y:S01]  /*2160*/  VIADD R23, R27, 0xffffffe ;  /* 0x0ffffffe1b177836 */ /* 0x001fe20000000000 */
[----:B------:R-:W-:-:S05]  /*2170*/  IABS R27, R15 ;  /* 0x0000000f001b7213 */ /* 0x000fca0000000000 */
[----:B------:R-:W0:Y:S02]  /*2180*/  F2I.FTZ.U32.TRUNC.NTZ R23, R23 ;  /* 0x0000001700177305 */ /* 0x000e24000021f000 */
[----:B0-----:R-:W-:-:S04]  /*2190*/  IMAD.MOV R25, RZ, RZ, -R23 ;  /* 0x000000ffff197224 */ /* 0x001fc800078e0a17 */
[----:B------:R-:W-:-:S04]  /*21a0*/  IMAD R25, R25, R26, RZ ;  /* 0x0000001a19197224 */ /* 0x000fc800078e02ff */
[----:B------:R-:W-:-:S04]  /*21b0*/  IMAD.HI.U32 R25, R23, R25, R22 ;  /* 0x0000001917197227 */ /* 0x000fc800078e0016 */
[----:B------:R-:W-:Y:S02]  /*21c0*/  IMAD.MOV R23, RZ, RZ, -R14 ;  /* 0x000000ffff177224 */ /* 0x000fe400078e0a0e */
        /* <DEDUP_REMOVED lines=11> */
[----:B------:R-:W-:-:S04]  /*2280*/  IABS R16, R24 ;  /* 0x0000001800107213 */ /* 0x000fc80000000000 */
[----:B------:R-:W0:Y:S08]  /*2290*/  I2F.RP R14, R16 ;  /* 0x00000010000e7306 */ /* 0x000e300000209400 */
[----:B0-----:R-:W0:Y:S02]  /*22a0*/  MUFU.RCP R14, R14 ;  /* 0x0000000e000e7308 */ /* 0x001e240000001000 */
[----:B0-----:R-:W-:-:S06]  /*22b0*/  VIADD R22, R14, 0xffffffe ;  /* 0x0ffffffe0e167836 */ /* 0x001fcc0000000000 */
[----:B------:R0:W1:Y:S02]  /*22c0*/  F2I.FTZ.U32.TRUNC.NTZ R23, R22 ;  /* 0x0000001600177305 */ /* 0x000064000021f000 */
[----:B0-----:R-:W-:Y:S01]  /*22d0*/  IMAD.MOV.U32 R22, RZ, RZ, RZ ;  /* 0x000000ffff167224 */ /* 0x001fe200078e00ff */
[----:B-1----:R-:W-:-:S05]  /*22e0*/  IADD3 R25, PT, PT, RZ, -R23, RZ ;  /* 0x80000017ff197210 */ /* 0x002fca0007ffe0ff */
        /* <DEDUP_REMOVED lines=10> */
[----:B------:R-:W-:Y:S01]  /*2390*/  @!P3 IADD3 R27, PT, PT, R27, -R16, RZ ;  /* 0x800000101b1bb210 */ /* 0x000fe20007ffe0ff */
[----:B------:R-:W-:-:S03]  /*23a0*/  @!P3 VIADD R14, R14, 0x1 ;  /* 0x000000010e0eb836 */ /* 0x000fc60000000000 */
[----:B------:R-:W-:Y:S01]  /*23b0*/  ISETP.GE.U32.AND P0, PT, R27, R16, PT ;  /* 0x000000101b00720c */ /* 0x000fe20003f06070 */
[----:B0-----:R-:W-:Y:S01]  /*23c0*/  VIADD R22, R26, 0xffffffe ;  /* 0x0ffffffe1a167836 */ /* 0x001fe20000000000 */
[----:B------:R-:W-:-:S03]  /*23d0*/  IABS R26, R17 ;  /* 0x00000011001a7213 */ /* 0x000fc60000000000 */
[----:B------:R0:W1:Y:S08]  /*23e0*/  F2I.FTZ.U32.TRUNC.NTZ R23, R22 ;  /* 0x0000001600177305 */ /* 0x000070000021f000 */
[----:B------:R-:W-:Y:S02]  /*23f0*/  @P0 VIADD R14, R14, 0x1 ;  /* 0x000000010e0e0836 */ /* 0x000fe40000000000 */
[----:B0-----:R-:W-:-:S02]  /*2400*/  IMAD.MOV.U32 R22, RZ, RZ, RZ ;  /* 0x000000ffff167224 */ /* 0x001fc400078e00ff */
[----:B-1----:R-:W-:-:S04]  /*2410*/  IMAD.MOV R28, RZ, RZ, -R23 ;  /* 0x000000ffff1c7224 */ /* 0x002fc800078e0a17 */
        /* <DEDUP_REMOVED lines=10> */
[----:B------:R-:W-:-:S04]  /*24c0*/  LOP3.LUT R16, R24, R17, RZ, 0x3c, !PT ;  /* 0x0000001118107212 */ /* 0x000fc800078e3cff */
[----:B------:R-:W-:Y:S02]  /*24d0*/  ISETP.GE.AND P4, PT, R16, RZ, PT ;  /* 0x000000ff1000720c */ /* 0x000fe40003f86270 */
[----:B------:R-:W-:-:S05]  /*24e0*/  LOP3.LUT R16, R15, R24, RZ, 0x3c, !PT ;  /* 0x000000180f107212 */ /* 0x000fca00078e3cff */
[----:B------:R-:W-:Y:S01]  /*24f0*/  @P1 VIADD R22, R22, 0x1 ;  /* 0x0000000116161836 */ /* 0x000fe20000000000 */
[----:B------:R-:W-:-:S05]  /*2500*/  ISETP.NE.AND P1, PT, R24, RZ, PT ;  /* 0x000000ff1800720c */ /* 0x000fca0003f25270 */
[----:B------:R-:W-:Y:S01]  /*2510*/  @!P4 IMAD.MOV R22, RZ, RZ, -R22 ;  /* 0x000000ffff16c224 */ /* 0x000fe200078e0a16 */
[----:B------:R-:W-:Y:S02]  /*2520*/  @!P2 LOP3.LUT R22, RZ, R17, RZ, 0x33, !PT ;  /* 0x00000011ff16a212 */ /* 0x000fe400078e33ff */
[----:B------:R-:W-:Y:S02]  /*2530*/  ISETP.GE.AND P2, PT, R16, RZ, PT ;  /* 0x000000ff1000720c */ /* 0x000fe40003f46270 */
[----:B------:R-:W-:-:S04]  /*2540*/  IABS R23, R22 ;  /* 0x0000001600177213 */ /* 0x000fc80000000000 */
[----:B------:R-:W0:Y:S07]  /*2550*/  I2F.RP R25, R23 ;  /* 0x0000001700197306 */ /* 0x000e2e0000209400 */
[----:B------:R-:W-:Y:S01]  /*2560*/  @!P2 IMAD.MOV R14, RZ, RZ, -R14 ;  /* 0x000000ffff0ea224 */ /* 0x000fe200078e0a0e */
[----:B------:R-:W-:Y:S01]  /*2570*/  @!P1 LOP3.LUT R14, RZ, R24, RZ, 0x33, !PT ;  /* 0x00000018ff0e9212 */ /* 0x000fe200078e33ff */
[----:B0-----:R-:W0:Y:S02]  /*2580*/  MUFU.RCP R25, R25 ;  /* 0x0000001900197308 */ /* 0x001e240000001000 */
[----:B0-----:R-:W-:-:S02]  /*2590*/  IADD3 R17, PT, PT, R25, 0xffffffe, RZ ;  /* 0x0ffffffe19117810 */ /* 0x001fc40007ffe0ff */
[----:B------:R-:W-:-:S04]  /*25a0*/  IMAD.MOV R25, RZ, RZ, -R14 ;  /* 0x000000ffff197224 */ /* 0x000fc800078e0a0e */
[----:B------:R-:W-:Y:S01]  /*25b0*/  IMAD R25, R24, R25, R15 ;  /* 0x0000001918197224 */ /* 0x000fe200078e020f */
[----:B------:R-:W0:Y:S02]  /*25c0*/  F2I.FTZ.U32.TRUNC.NTZ R17, R17 ;  /* 0x0000001100117305 */ /* 0x000e24000021f000 */
[----:B0-----:R-:W-:-:S05]  /*25d0*/  IADD3 R16, PT, PT, RZ, -R17, RZ ;  /* 0x80000011ff107210 */ /* 0x001fca0007ffe0ff */
[----:B------:R-:W-:Y:S02]  /*25e0*/  IMAD R15, R16, R23, RZ ;  /* 0x00000017100f7224 */ /* 0x000fe400078e02ff */
[----:B------:R-:W-:-:S04]  /*25f0*/  IMAD.MOV.U32 R16, RZ, RZ, RZ ;  /* 0x000000ffff107224 */ /* 0x000fc800078e00ff */
[----:B------:R-:W-:Y:S01]  /*2600*/  IMAD.HI.U32 R16, R17, R15, R16 ;  /* 0x0000000f11107227 */ /* 0x000fe200078e0010 */
[----:B------:R-:W-:Y:S02]  /*2610*/  IABS R15, R22 ;  /* 0x00000016000f7213 */ /* 0x000fe40000000000 */
[----:B------:R-:W-:-:S03]  /*2620*/  IABS R17, R25 ;  /* 0x0000001900117213 */ /* 0x000fc60000000000 */
        /* <DEDUP_REMOVED lines=9> */
[----:B------:R-:W-:-:S07]  /*26c0*/  ISETP.GE.AND P2, PT, R16, RZ, PT ;  /* 0x000000ff1000720c */ /* 0x000fce0003f46270 */
[----:B------:R-:W-:-:S06]  /*26d0*/  @P0 VIADD R15, R15, 0x1 ;  /* 0x000000010f0f0836 */ /* 0x000fcc0000000000 */
[----:B------:R-:W-:Y:S01]  /*26e0*/  @!P2 IMAD.MOV R15, RZ, RZ, -R15 ;  /* 0x000000ffff0fa224 */ /* 0x000fe200078e0a0f */
[----:B------:R-:W-:-:S04]  /*26f0*/  @!P1 LOP3.LUT R15, RZ, R22, RZ, 0x33, !PT ;  /* 0x00000016ff0f9212 */ /* 0x000fc800078e33ff */
[----:B------:R-:W-:Y:S01]  /*2700*/  IADD3 R23, PT, PT, -R15, RZ, RZ ;  /* 0x000000ff0f177210 */ /* 0x000fe20007ffe1ff */
[----:B------:R0:W-:Y:S04]  /*2710*/  STL.64 [R18+0x8], R14 ;  /* 0x0000080e12007387 */ /* 0x0001e80000100a00 */
[----:B------:R-:W-:Y:S02]  /*2720*/  IMAD R23, R22, R23, R25 ;  /* 0x0000001716177224 */ /* 0x000fe400078e0219 */
[----:B0-----:R-:W-:Y:S01]  /*2730*/  VIADD R18, R18, 0x20 ;  /* 0x0000002012127836 */ /* 0x001fe20000000000 */
[----:B------:R-:W-:Y:S06]  /*2740*/  BRA.U UP1, `(.L_x_35) ;  /* 0xffffffe501807547 */ /* 0x000fec000b83ffff */
.L_x_34:
[----:B------:R-:W-:Y:S05]  /*2750*/  BRA.U !UP0, `(.L_x_33) ;  /* 0x0000001508f87547 */ /* 0x000fea000b800000 */
[----:B------:R-:W-:Y:S02]  /*2760*/  ULOP3.LUT UR4, UR5, 0x7, URZ, 0xc0, !UPT ;  /* 0x0000000705047892 */ /* 0x000fe4000f8ec0ff */
[----:B------:R-:W-:Y:S02]  /*2770*/  ULOP3.LUT UR8, UR5, 0x3, URZ, 0xc0, !UPT ;  /* 0x0000000305087892 */ /* 0x000fe4000f8ec0ff */
[----:B------:R-:W-:Y:S02]  /*2780*/  UISETP.GE.U32.AND UP0, UPT, UR4, 0x4, UPT ;  /* 0x000000040400788c */ /* 0x000fe4000bf06070 */
[----:B------:R-:W-:-:S07]  /*2790*/  UISETP.NE.AND UP1, UPT, UR8, URZ, UPT ;  /* 0x000000ff0800728c */ /* 0x000fce000bf25270 */
[----:B------:R-:W-:Y:S05]  /*27a0*/  BRA.U !UP0, `(.L_x_36) ;  /* 0x0000000d08487547 */ /* 0x000fea000b800000 */
[----:B------:R-:W-:-:S05]  /*27b0*/  IMAD R5, R19, 0x4, R1 ;  /* 0x0000000413057824 */ /* 0x000fca00078e0201 */
[----:B------:R-:W2:Y:S01]  /*27c0*/  LDL R17, [R5+0x78] ;  /* 0x0000780005117983 */ /* 0x000ea20000100800 */
[----:B0-----:R-:W-:Y:S02]  /*27d0*/  IABS R24, R22 ;  /* 0x0000001600187213 */ /* 0x001fe40000000000 */
[-C--:B--2---:R-:W-:Y:S02]  /*27e0*/  IABS R16, R17.reuse ;  /* 0x0000001100107213 */ /* 0x084fe40000000000 */
[----:B------:R-:W-:Y:S02]  /*27f0*/  LOP3.LUT R22, R22, R17, RZ, 0x3c, !PT ;  /* 0x0000001116167212 */ /* 0x000fe400078e3cff */
[----:B------:R-:W0:Y:S02]  /*2800*/  I2F.RP R18, R16 ;  /* 0x0000001000127306 */ /* 0x000e240000209400 */
[----:B------:R-:W-:-:S06]  /*2810*/  ISETP.GE.AND P2, PT, R22, RZ, PT ;  /* 0x000000ff1600720c */ /* 0x000fcc0003f46270 */
[----:B0-----:R-:W0:Y:S02]  /*2820*/  MUFU.RCP R18, R18 ;  /* 0x0000001200127308 */ /* 0x001e240000001000 */
[----:B0-----:R-:W-:-:S06]  /*2830*/  IADD3 R14, PT, PT, R18, 0xffffffe, RZ ;  /* 0x0ffffffe120e7810 */ /* 0x001fcc0007ffe0ff */
[----:B-1----:R0:W1:Y:S02]  /*2840*/  F2I.FTZ.U32.TRUNC.NTZ R15, R14 ;  /* 0x0000000e000f7305 */ /* 0x002064000021f000 */
[----:B0-----:R-:W-:Y:S02]  /*2850*/  IMAD.MOV.U32 R14, RZ, RZ, RZ ;  /* 0x000000ffff0e7224 */ /* 0x001fe400078e00ff */
[----:B-1----:R-:W-:-:S04]  /*2860*/  IMAD.MOV R25, RZ, RZ, -R15 ;  /* 0x000000ffff197224 */ /* 0x002fc800078e0a0f */
[----:B------:R-:W-:-:S04]  /*2870*/  IMAD R25, R25, R16, RZ ;  /* 0x0000001019197224 */ /* 0x000fc800078e02ff */
[----:B------:R-:W-:Y:S01]  /*2880*/  IMAD.HI.U32 R15, R15, R25, R14 ;  /* 0x000000190f0f7227 */ /* 0x000fe200078e000e */
[----:B------:R-:W-:-:S05]  /*2890*/  IABS R25, R17 ;  /* 0x0000001100197213 */ /* 0x000fca0000000000 */
[----:B------:R-:W-:Y:S02]  /*28a0*/  IMAD.MOV R25, RZ, RZ, -R25 ;  /* 0x000000ffff197224 */ /* 0x000fe400078e0a19 */
        /* <DEDUP_REMOVED lines=20> */
[-C--:B------:R-:W-:Y:S02]  /*29f0*/  IABS R17, R18.reuse ;  /* 0x0000001200117213 */ /* 0x080fe40000000000 */
[----:B------:R-:W-:-:S03]  /*2a00*/  LOP3.LUT R14, R23, R18, RZ, 0x3c, !PT ;  /* 0x00000012170e7212 */ /* 0x000fc600078e3cff */
[----:B------:R-:W-:Y:S01]  /*2a10*/  IMAD.MOV R16, RZ, RZ, -R17 ;  /* 0x000000ffff107224 */ /* 0x000fe200078e0a11 */
[----:B------:R-:W-:Y:S01]  /*2a20*/  ISETP.GE.AND P2, PT, R14, RZ, PT ;  /* 0x000000ff0e00720c */ /* 0x000fe20003f46270 */
[----:B------:R-:W-:-:S04]  /*2a30*/  IMAD.HI.U32 R27, R15, R24, RZ ;  /* 0x000000180f1b7227 */ /* 0x000fc800078e00ff */
[----:B------:R-:W-:Y:S01]  /*2a40*/  IMAD R15, R27, R16, R24 ;  /* 0x000000101b0f7224 */ /* 0x000fe200078e0218 */
[----:B------:R-:W-:-:S04]  /*2a50*/  LEA R16, R19, R1, 0x2 ;  /* 0x0000000113107211 */ /* 0x000fc800078e10ff */
[----:B------:R-:W-:-:S13]  /*2a60*/  ISETP.GT.U32.AND P1, PT, R22, R15, PT ;  /* 0x0000000f1600720c */ /* 0x000fda0003f24070 */
[-C--:B------:R-:W-:Y:S01]  /*2a70*/  @!P1 IADD3 R15, PT, PT, R15, -R22.reuse, RZ ;  /* 0x800000160f0f9210 */ /* 0x080fe20007ffe0ff */
[----:B------:R-:W-:Y:S01]  /*2a80*/  @!P1 VIADD R27, R27, 0x1 ;  /* 0x000000011b1b9836 */ /* 0x000fe20000000000 */
[----:B------:R-:W-:Y:S02]  /*2a90*/  ISETP.NE.AND P1, PT, R18, RZ, PT ;  /* 0x000000ff1200720c */ /* 0x000fe40003f25270 */
[----:B------:R-:W-:-:S13]  /*2aa0*/  ISETP.GE.U32.AND P0, PT, R15, R22, PT ;  /* 0x000000160f00720c */ /* 0x000fda0003f06070 */
[----:B------:R-:W-:-:S04]  /*2ab0*/  @P0 VIADD R27, R27, 0x1 ;  /* 0x000000011b1b0836 */ /* 0x000fc80000000000 */
[----:B------:R-:W-:Y:S01]  /*2ac0*/  @!P2 IMAD.MOV R27, RZ, RZ, -R27 ;  /* 0x000000ffff1ba224 */ /* 0x000fe200078e0a1b */
[----:B------:R-:W-:-:S05]  /*2ad0*/  @!P1 LOP3.LUT R27, RZ, R18, RZ, 0x33, !PT ;  /* 0x00000012ff1b9212 */ /* 0x000fca00078e33ff */
[----:B------:R0:W-:Y:S04]  /*2ae0*/  STL [R16+0x50], R27 ;  /* 0x0000501b10007387 */ /* 0x0001e80000100800 */
[----:B------:R-:W2:Y:S01]  /*2af0*/  LDL R25, [R5+0x7c] ;  /* 0x00007c0005197983 */ /* 0x000ea20000100800 */
[----:B------:R-:W-:-:S04]  /*2b00*/  IMAD.MOV R17, RZ, RZ, -R27 ;  /* 0x000000ffff117224 */ /* 0x000fc800078e0a1b */
[C---:B------:R-:W-:Y:S01]  /*2b10*/  IMAD R17, R18.reuse, R17, R23 ;  /* 0x0000001112117224 */ /* 0x040fe200078e0217 */
[-C--:B--2---:R-:W-:Y:S02]  /*2b20*/  IABS R24, R25.reuse ;  /* 0x0000001900187213 */ /* 0x084fe40000000000 */
[-C--:B------:R-:W-:Y:S02]  /*2b30*/  LOP3.LUT R18, R18, R25.reuse, RZ, 0x3c, !PT ;  /* 0x0000001912127212 */ /* 0x080fe400078e3cff */
[----:B------:R-:W1:Y:S02]  /*2b40*/  I2F.RP R26, R24 ;  /* 0x00000018001a7306 */ /* 0x000e640000209400 */
[----:B------:R-:W-:Y:S02]  /*2b50*/  ISETP.GE.AND P2, PT, R18, RZ, PT ;  /* 0x000000ff1200720c */ /* 0x000fe40003f46270 */
[----:B------:R-:W-:-:S04]  /*2b60*/  IABS R18, R25 ;  /* 0x0000001900127213 */ /* 0x000fc80000000000 */
[----:B-1----:R-:W1:Y:S02]  /*2b70*/  MUFU.RCP R26, R26 ;  /* 0x0000001a001a7308 */ /* 0x002e640000001000 */
[----:B-1----:R-:W-:-:S06]  /*2b80*/  VIADD R14, R26, 0xffffffe ;  /* 0x0ffffffe1a0e7836 */ /* 0x002fcc0000000000 */
[----:B------:R1:W2:Y:S02]  /*2b90*/  F2I.FTZ.U32.TRUNC.NTZ R15, R14 ;  /* 0x0000000e000f7305 */ /* 0x0002a4000021f000 */
[----:B-1----:R-:W-:Y:S01]  /*2ba0*/  MOV R14, RZ ;  /* 0x000000ff000e7202 */ /* 0x002fe20000000f00 */
[----:B--2---:R-:W-:-:S04]  /*2bb0*/  IMAD.MOV R23, RZ, RZ, -R15 ;  /* 0x000000ffff177224 */ /* 0x004fc800078e0a0f */
        /* <DEDUP_REMOVED lines=9> */
[----:B------:R-:W-:Y:S02]  /*2c50*/  ISETP.GE.U32.AND P0, PT, R15, R24, PT ;  /* 0x000000180f00720c */ /* 0x000fe40003f06070 */
[----:B------:R-:W-:-:S11]  /*2c60*/  IABS R24, R17 ;  /* 0x0000001100187213 */ /* 0x000fd60000000000 */
[----:B------:R-:W-:-:S05]  /*2c70*/  @P0 IADD3 R18, PT, PT, R18, 0x1, RZ ;  /* 0x0000000112120810 */ /* 0x000fca0007ffe0ff */
[----:B------:R-:W-:Y:S01]  /*2c80*/  @!P2 IMAD.MOV R18, RZ, RZ, -R18 ;  /* 0x000000ffff12a224 */ /* 0x000fe200078e0a12 */
[----:B------:R-:W-:-:S04]  /*2c90*/  @!P1 LOP3.LUT R18, RZ, R25, RZ, 0x33, !PT ;  /* 0x00000019ff129212 */ /* 0x000fc800078e33ff */
[----:B------:R-:W-:-:S04]  /*2ca0*/  IABS R22, R18 ;  /* 0x0000001200167213 */ /* 0x000fc80000000000 */
[----:B------:R-:W1:Y:S08]  /*2cb0*/  I2F.RP R23, R22 ;  /* 0x0000001600177306 */ /* 0x000e700000209400 */
[----:B-1----:R-:W1:Y:S02]  /*2cc0*/  MUFU.RCP R23, R23 ;  /* 0x0000001700177308 */ /* 0x002e640000001000 */
[----:B-1----:R-:W-:-:S06]  /*2cd0*/  VIADD R14, R23, 0xffffffe ;  /* 0x0ffffffe170e7836 */ /* 0x002fcc0000000000 */
[----:B------:R1:W2:Y:S02]  /*2ce0*/  F2I.FTZ.U32.TRUNC.NTZ R15, R14 ;  /* 0x0000000e000f7305 */ /* 0x0002a4000021f000 */
[----:B-1----:R-:W-:Y:S02]  /*2cf0*/  HFMA2 R14, -RZ, RZ, 0, 0 ;  /* 0x00000000ff0e7431 */ /* 0x002fe400000001ff */
[----:B--2---:R-:W-:-:S04]  /*2d00*/  IMAD.MOV R25, RZ, RZ, -R15 ;  /* 0x000000ffff197224 */ /* 0x004fc800078e0a0f */
[----:B------:R-:W-:-:S04]  /*2d10*/  IMAD R25, R25, R22, RZ ;  /* 0x0000001619197224 */ /* 0x000fc800078e02ff */
[----:B------:R-:W-:Y:S01]  /*2d20*/  IMAD.HI.U32 R15, R15, R25, R14 ;  /* 0x000000190f0f7227 */ /* 0x000fe200078e000e */
[-C--:B------:R-:W-:Y:S02]  /*2d30*/  IABS R25, R18.reuse ;  /* 0x0000001200197213 */ /* 0x080fe40000000000 */
[----:B------:R-:W-:-:S03]  /*2d40*/  LOP3.LUT R14, R17, R18, RZ, 0x3c, !PT ;  /* 0x00000012110e7212 */ /* 0x000fc600078e3cff */
[----:B------:R-:W-:Y:S01]  /*2d50*/  IMAD.MOV R23, RZ, RZ, -R25 ;  /* 0x000000ffff177224 */ /* 0x000fe200078e0a19 */
        /* <DEDUP_REMOVED lines=13> */
[----:B0-----:R-:W-:-:S04]  /*2e30*/  IMAD.MOV R27, RZ, RZ, -R25 ;  /* 0x000000ffff1b7224 */ /* 0x001fc800078e0a19 */
[C---:B------:R-:W-:Y:S01]  /*2e40*/  IMAD R17, R18.reuse, R27, R17 ;  /* 0x0000001b12117224 */ /* 0x040fe200078e0211 */
[-C--:B--2---:R-:W-:Y:S02]  /*2e50*/  IABS R24, R23.reuse ;  /* 0x0000001700187213 */ /* 0x084fe40000000000 */
[-C--:B------:R-:W-:Y:S02]  /*2e60*/  LOP3.LUT R18, R18, R23.reuse, RZ, 0x3c, !PT ;  /* 0x0000001712127212 */ /* 0x080fe400078e3cff */
[----:B------:R-:W0:Y:S02]  /*2e70*/  I2F.RP R26, R24 ;  /* 0x00000018001a7306 */ /* 0x000e240000209400 */
[----:B------:R-:W-:Y:S02]  /*2e80*/  ISETP.GE.AND P2, PT, R18, RZ, PT ;  /* 0x000000ff1200720c */ /* 0x000fe40003f46270 */
[----:B------:R-:W-:-:S04]  /*2e90*/  IABS R18, R23 ;  /* 0x0000001700127213 */ /* 0x000fc80000000000 */
[----:B0-----:R-:W0:Y:S02]  /*2ea0*/  MUFU.RCP R26, R26 ;  /* 0x0000001a001a7308 */ /* 0x001e240000001000 */
[----:B0-----:R-:W-:-:S06]  /*2eb0*/  VIADD R14, R26, 0xffffffe ;  /* 0x0ffffffe1a0e7836 */ /* 0x001fcc0000000000 */
[----:B------:R0:W2:Y:S02]  /*2ec0*/  F2I.FTZ.U32.TRUNC.NTZ R15, R14 ;  /* 0x0000000e000f7305 */ /* 0x0000a4000021f000 */
[----:B0-----:R-:W-:Y:S01]  /*2ed0*/  IMAD.MOV.U32 R14, RZ, RZ, RZ ;  /* 0x000000ffff0e7224 */ /* 0x001fe200078e00ff */
[----:B--2---:R-:W-:-:S05]  /*2ee0*/  IADD3 R27, PT, PT, RZ, -R15, RZ ;  /* 0x8000000fff1b7210 */ /* 0x004fca0007ffe0ff */
[----:B-1----:R-:W-:-:S04]  /*2ef0*/  IMAD.MOV.U32 R25, RZ, RZ, R27 ;  /* 0x000000ffff197224 */ /* 0x002fc800078e001b */
        /* <DEDUP_REMOVED lines=39> */
[----:B------:R-:W-:Y:S02]  /*3170*/  IMAD.MOV R26, RZ, RZ, -R25 ;  /* 0x000000ffff1a7224 */ /* 0x000fe400078e0a19 */
[----:B------:R-:W-:Y:S02]  /*3180*/  VIADD R19, R19, 0x4 ;  /* 0x0000000413137836 */ /* 0x000fe40000000000 */
[----:B------:R-:W-:Y:S01]  /*3190*/  IMAD R17, R18, R26, R17 ;  /* 0x0000001a12117224 */ /* 0x000fe200078e0211 */
[----:B--2---:R-:W-:-:S02]  /*31a0*/  IABS R23, R5 ;  /* 0x0000000500177213 */ /* 0x004fc40000000000 */
[----:B------:R-:W-:Y:S02]  /*31b0*/  LOP3.LUT R18, R18, R5, RZ, 0x3c, !PT ;  /* 0x0000000512127212 */ /* 0x000fe400078e3cff */
[----:B------:R-:W1:Y:S02]  /*31c0*/  I2F.RP R24, R23 ;  /* 0x0000001700187306 */ /* 0x000e640000209400 */
[----:B------:R-:W-:-:S06]  /*31d0*/  ISETP.GE.AND P2, PT, R18, RZ, PT ;  /* 0x000000ff1200720c */ /* 0x000fcc0003f46270 */
[----:B-1----:R-:W1:Y:S02]  /*31e0*/  MUFU.RCP R24, R24 ;  /* 0x0000001800187308 */ /* 0x002e640000001000 */
[----:B-1----:R-:W-:-:S06]  /*31f0*/  IADD3 R14, PT, PT, R24, 0xffffffe, RZ ;  /* 0x0ffffffe180e7810 */ /* 0x002fcc0007ffe0ff */
[----:B------:R1:W2:Y:S02]  /*3200*/  F2I.FTZ.U32.TRUNC.NTZ R15, R14 ;  /* 0x0000000e000f7305 */ /* 0x0002a4000021f000 */
[----:B-1----:R-:W-:Y:S02]  /*3210*/  IMAD.MOV.U32 R14, RZ, RZ, RZ ;  /* 0x000000ffff0e7224 */ /* 0x002fe400078e00ff */
[----:B--2---:R-:W-:-:S04]  /*3220*/  IMAD.MOV R28, RZ, RZ, -R15 ;  /* 0x000000ffff1c7224 */ /* 0x004fc800078e0a0f */
[----:B0-----:R-:W-:-:S04]  /*3230*/  IMAD R25, R28, R23, RZ ;  /* 0x000000171c197224 */ /* 0x001fc800078e02ff */
[----:B------:R-:W-:Y:S01]  /*3240*/  IMAD.HI.U32 R15, R15, R25, R14 ;  /* 0x000000190f0f7227 */ /* 0x000fe200078e000e */
[----:B------:R-:W-:-:S04]  /*3250*/  IABS R25, R5 ;  /* 0x0000000500197213 */ /* 0x000fc80000000000 */
[----:B------:R-:W-:Y:S01]  /*3260*/  IADD3 R24, PT, PT, RZ, -R25, RZ ;  /* 0x80000019ff187210 */ /* 0x000fe20007ffe0ff */
        /* <DEDUP_REMOVED lines=8> */
[----:B------:R-:W-:-:S05]  /*32f0*/  MOV R22, R15 ;  /* 0x0000000f00167202 */ /* 0x000fca0000000f00 */
[----:B------:R-:W-:Y:S01]  /*3300*/  @!P2 IMAD.MOV R22, RZ, RZ, -R22 ;  /* 0x000000ffff16a224 */ /* 0x000fe200078e0a16 */
[----:B------:R-:W-:-:S04]  /*3310*/  @!P1 LOP3.LUT R22, RZ, R5, RZ, 0x33, !PT ;  /* 0x00000005ff169212 */ /* 0x000fc800078e33ff */
[----:B------:R-:W-:-:S04]  /*3320*/  IABS R5, R22 ;  /* 0x0000001600057213 */ /* 0x000fc80000000000 */
[----:B------:R-:W0:Y:S08]  /*3330*/  I2F.RP R18, R5 ;  /* 0x0000000500127306 */ /* 0x000e300000209400 */
[----:B0-----:R-:W0:Y:S02]  /*3340*/  MUFU.RCP R18, R18 ;  /* 0x0000001200127308 */ /* 0x001e240000001000 */
[----:B0-----:R-:W-:-:S06]  /*3350*/  VIADD R14, R18, 0xffffffe ;  /* 0x0ffffffe120e7836 */ /* 0x001fcc0000000000 */
[----:B------:R0:W1:Y:S02]  /*3360*/  F2I.FTZ.U32.TRUNC.NTZ R15, R14 ;  /* 0x0000000e000f7305 */ /* 0x000064000021f000 */
[----:B0-----:R-:W-:Y:S02]  /*3370*/  HFMA2 R14, -RZ, RZ, 0, 0 ;  /* 0x00000000ff0e7431 */ /* 0x001fe400000001ff */
[----:B-1----:R-:W-:-:S04]  /*3380*/  IMAD.MOV R24, RZ, RZ, -R15 ;  /* 0x000000ffff187224 */ /* 0x002fc800078e0a0f */
[----:B------:R-:W-:Y:S01]  /*3390*/  IMAD R23, R24, R5, RZ ;  /* 0x0000000518177224 */ /* 0x000fe200078e02ff */
[----:B------:R-:W-:-:S03]  /*33a0*/  IABS R24, R17 ;  /* 0x0000001100187213 */ /* 0x000fc60000000000 */
[----:B------:R-:W-:Y:S01]  /*33b0*/  IMAD.HI.U32 R15, R15, R23, R14 ;  /* 0x000000170f0f7227 */ /* 0x000fe200078e000e */
[----:B------:R-:W-:-:S05]  /*33c0*/  IABS R23, R22 ;  /* 0x0000001600177213 */ /* 0x000fca0000000000 */
        /* <DEDUP_REMOVED lines=16> */
.L_x_36:
[----:B------:R-:W-:Y:S05]  /*34d0*/  BRA.U !UP1, `(.L_x_33) ;  /* 0x0000000909987547 */ /* 0x000fea000b800000 */
[----:B------:R-:W3:Y:S01]  /*34e0*/  LDCU UR4, c[0x0][0x3a8] ;  /* 0x00007500ff0477ac */ /* 0x000ee20008000800 */
[----:B------:R-:W-:Y:S02]  /*34f0*/  UISETP.NE.AND UP0, UPT, UR8, 0x1, UPT ;  /* 0x000000010800788c */ /* 0x000fe4000bf05270 */
[----:B---3--:R-:W-:-:S04]  /*3500*/  ULOP3.LUT UR4, UR4, 0x1, URZ, 0xc0, !UPT ;  /* 0x0000000104047892 */ /* 0x008fc8000f8ec0ff */
[----:B------:R-:W-:-:S03]  /*3510*/  UISETP.NE.U32.AND UP1, UPT, UR4, 0x1, UPT ;  /* 0x000000010400788c */ /* 0x000fc6000bf25070 */
[----:B------:R-:W-:Y:S08]  /*3520*/  BRA.U !UP0, `(.L_x_37) ;  /* 0x0000000508b07547 */ /* 0x000ff0000b800000 */
[----:B------:R-:W-:-:S05]  /*3530*/  LEA R17, R19, R1, 0x2 ;  /* 0x0000000113117211 */ /* 0x000fca00078e10ff */
[----:B------:R-:W2:Y:S01]  /*3540*/  LDL R5, [R17+0x78] ;  /* 0x0000780011057983 */ /* 0x000ea20000100800 */
[----:B0-----:R-:W-:Y:S02]  /*3550*/  IABS R24, R22 ;  /* 0x0000001600187213 */ /* 0x001fe40000000000 */
[-C--:B--2---:R-:W-:Y:S02]  /*3560*/  IABS R16, R5.reuse ;  /* 0x0000000500107213 */ /* 0x084fe40000000000 */
[----:B------:R-:W-:Y:S02]  /*3570*/  LOP3.LUT R22, R22, R5, RZ, 0x3c, !PT ;  /* 0x0000000516167212 */ /* 0x000fe400078e3cff */
[----:B------:R-:W0:Y:S02]  /*3580*/  I2F.RP R18, R16 ;  /* 0x0000001000127306 */ /* 0x000e240000209400 */
[----:B------:R-:W-:Y:S02]  /*3590*/  ISETP.GE.AND P2, PT, R22, RZ, PT ;  /* 0x000000ff1600720c */ /* 0x000fe40003f46270 */
[----:B------:R-:W-:-:S04]  /*35a0*/  IABS R22, R23 ;  /* 0x0000001700167213 */ /* 0x000fc80000000000 */
[----:B0-----:R-:W0:Y:S02]  /*35b0*/  MUFU.RCP R18, R18 ;  /* 0x0000001200127308 */ /* 0x001e240000001000 */
[----:B0-----:R-:W-:-:S06]  /*35c0*/  VIADD R14, R18, 0xffffffe ;  /* 0x0ffffffe120e7836 */ /* 0x001fcc0000000000 */
[----:B-1----:R0:W1:Y:S02]  /*35d0*/  F2I.FTZ.U32.TRUNC.NTZ R15, R14 ;  /* 0x0000000e000f7305 */ /* 0x002064000021f000 */
[----:B0-----:R-:W-:Y:S02]  /*35e0*/  IMAD.MOV.U32 R14, RZ, RZ, RZ ;  /* 0x000000ffff0e7224 */ /* 0x001fe400078e00ff */
[----:B-1----:R-:W-:-:S04]  /*35f0*/  IMAD.MOV R25, RZ, RZ, -R15 ;  /* 0x000000ffff197224 */ /* 0x002fc800078e0a0f */
[----:B------:R-:W-:-:S04]  /*3600*/  IMAD R25, R25, R16, RZ ;  /* 0x0000001019197224 */ /* 0x000fc800078e02ff */
        /* <DEDUP_REMOVED lines=24> */
[----:B------:R-:W-:-:S06]  /*3790*/  IMAD.HI.U32 R15, R15, R25, R14 ;  /* 0x000000190f0f7227 */ /* 0x000fcc00078e000e */
        /* <DEDUP_REMOVED lines=8> */
[----:B------:R-:W-:Y:S01]  /*3820*/  ISETP.GE.AND P2, PT, R5, RZ, PT ;  /* 0x000000ff0500720c */ /* 0x000fe20003f46270 */
[----:B------:R-:W-:-:S06]  /*3830*/  IMAD R5, R19, 0x4, R1 ;  /* 0x0000000413057824 */ /* 0x000fcc00078e0201 */
[----:B------:R-:W-:-:S06]  /*3840*/  @P0 VIADD R24, R24, 0x1 ;  /* 0x0000000118180836 */ /* 0x000fcc0000000000 */
[----:B------:R-:W-:Y:S02]  /*3850*/  @!P2 IADD3 R24, PT, PT, -R24, RZ, RZ ;  /* 0x000000ff1818a210 */ /* 0x000fe40007ffe1ff */
[----:B------:R-:W-:-:S05]  /*3860*/  @!P1 LOP3.LUT R24, RZ, R16, RZ, 0x33, !PT ;  /* 0x00000010ff189212 */ /* 0x000fca00078e33ff */
[----:B------:R0:W-:Y:S04]  /*3870*/  STL [R5+0x50], R24 ;  /* 0x0000501805007387 */ /* 0x0001e80000100800 */
[----:B------:R-:W2:Y:S01]  /*3880*/  LDL R17, [R17+0x7c] ;  /* 0x00007c0011117983 */ /* 0x000ea20000100800 */
[----:B------:R-:W-:Y:S01]  /*3890*/  IMAD.MOV R26, RZ, RZ, -R24 ;  /* 0x000000ffff1a7224 */ /* 0x000fe200078e0a18 */
[----:B------:R-:W-:-:S03]  /*38a0*/  IADD3 R19, PT, PT, R19, 0x2, RZ ;  /* 0x0000000213137810 */ /* 0x000fc60007ffe0ff */
[C---:B------:R-:W-:Y:S01]  /*38b0*/  IMAD R23, R16.reuse, R26, R23 ;  /* 0x0000001a10177224 */ /* 0x040fe200078e0217 */
[-C--:B--2---:R-:W-:Y:S02]  /*38c0*/  IABS R22, R17.reuse ;  /* 0x0000001100167213 */ /* 0x084fe40000000000 */
[-C--:B0-----:R-:W-:Y:S02]  /*38d0*/  IABS R24, R17.reuse ;  /* 0x0000001100187213 */ /* 0x081fe40000000000 */
[----:B------:R-:W0:Y:S01]  /*38e0*/  I2F.RP R25, R22 ;  /* 0x0000001600197306 */ /* 0x000e220000209400 */
[----:B------:R-:W-:-:S04]  /*38f0*/  LOP3.LUT R16, R16, R17, RZ, 0x3c, !PT ;  /* 0x0000001110107212 */ /* 0x000fc800078e3cff */
[----:B------:R-:W-:-:S03]  /*3900*/  ISETP.GE.AND P2, PT, R16, RZ, PT ;  /* 0x000000ff1000720c */ /* 0x000fc60003f46270 */
[----:B0-----:R-:W0:Y:S02]  /*3910*/  MUFU.RCP R25, R25 ;  /* 0x0000001900197308 */ /* 0x001e240000001000 */
[----:B0-----:R-:W-:Y:S01]  /*3920*/  VIADD R14, R25, 0xffffffe ;  /* 0x0ffffffe190e7836 */ /* 0x001fe20000000000 */
[----:B------:R-:W-:-:S05]  /*3930*/  IADD3 R25, PT, PT, RZ, -R24, RZ ;  /* 0x80000018ff197210 */ /* 0x000fca0007ffe0ff */
[----:B------:R0:W1:Y:S02]  /*3940*/  F2I.FTZ.U32.TRUNC.NTZ R15, R14 ;  /* 0x0000000e000f7305 */ /* 0x000064000021f000 */
[----:B0-----:R-:W-:Y:S01]  /*3950*/  IMAD.MOV.U32 R14, RZ, RZ, RZ ;  /* 0x000000ffff0e7224 */ /* 0x001fe200078e00ff */
[----:B-1----:R-:W-:-:S05]  /*3960*/  IADD3 R27, PT, PT, RZ, -R15, RZ ;  /* 0x8000000fff1b7210 */ /* 0x002fca0007ffe0ff */
[----:B------:R-:W-:-:S04]  /*3970*/  IMAD R27, R27, R22, RZ ;  /* 0x000000161b1b7224 */ /* 0x000fc800078e02ff */
[----:B------:R-:W-:-:S06]  /*3980*/  IMAD.HI.U32 R15, R15, R27, R14 ;  /* 0x0000001b0f0f7227 */ /* 0x000fcc00078e000e */
[----:B------:R-:W-:-:S04]  /*3990*/  IMAD.HI.U32 R15, R15, R18, RZ ;  /* 0x000000120f0f7227 */ /* 0x000fc800078e00ff */
[----:B------:R-:W-:Y:S01]  /*39a0*/  IMAD R25, R15, R25, R18 ;  /* 0x000000190f197224 */ /* 0x000fe200078e0212 */
[----:B------:R-:W-:-:S04]  /*39b0*/  IABS R18, R23 ;  /* 0x0000001700127213 */ /* 0x000fc80000000000 */
        /* <DEDUP_REMOVED lines=35> */
.L_x_37:
[----:B------:R-:W-:Y:S05]  /*3bf0*/  BRA.U UP1, `(.L_x_33) ;  /* 0x0000000101d07547 */ /* 0x000fea000b800000 */
[----:B------:R-:W-:-:S05]  /*3c00*/  IMAD R19, R19, 0x4, R1 ;  /* 0x0000000413137824 */ /* 0x000fca00078e0201 */
[----:B---3--:R-:W2:Y:S01]  /*3c10*/  LDL R5, [R19+0x78] ;  /* 0x0000780013057983 */ /* 0x008ea20000100800 */
[----:B------:R-:W-:Y:S02]  /*3c20*/  IABS R18, R22 ;  /* 0x0000001600127213 */ /* 0x000fe40000000000 */
[-C--:B--2---:R-:W-:Y:S02]  /*3c30*/  IABS R16, R5.reuse ;  /* 0x0000000500107213 */ /* 0x084fe40000000000 */
[-C--:B0-----:R-:W-:Y:S02]  /*3c40*/  IABS R24, R5.reuse ;  /* 0x0000000500187213 */ /* 0x081fe40000000000 */
[----:B------:R-:W0:Y:S01]  /*3c50*/  I2F.RP R17, R16 ;  /* 0x0000001000117306 */ /* 0x000e220000209400 */
[----:B------:R-:W-:-:S04]  /*3c60*/  LOP3.LUT R22, R22, R5, RZ, 0x3c, !PT ;  /* 0x0000000516167212 */ /* 0x000fc800078e3cff */
[----:B------:R-:W-:-:S03]  /*3c70*/  ISETP.GE.AND P2, PT, R22, RZ, PT ;  /* 0x000000ff1600720c */ /* 0x000fc60003f46270 */
[----:B0-----:R-:W0:Y:S02]  /*3c80*/  MUFU.RCP R17, R17 ;  /* 0x0000001100117308 */ /* 0x001e240000001000 */
[----:B0-----:R-:W-:Y:S02]  /*3c90*/  VIADD R14, R17, 0xffffffe ;  /* 0x0ffffffe110e7836 */ /* 0x001fe40000000000 */
[----:B------:R-:W-:-:S04]  /*3ca0*/  IMAD.MOV R17, RZ, RZ, -R24 ;  /* 0x000000ffff117224 */ /* 0x000fc800078e0a18 */
[----:B-1----:R0:W1:Y:S02]  /*3cb0*/  F2I.FTZ.U32.TRUNC.NTZ R15, R14 ;  /* 0x0000000e000f7305 */ /* 0x002064000021f000 */
        /* <DEDUP_REMOVED lines=25> */
[----:B------:R-:W-:-:S03]  /*3e50*/  IABS R18, R23 ;  /* 0x0000001700127213 */ /* 0x000fc60000000000 */
        /* <DEDUP_REMOVED lines=11> */
[----:B------:R-:W-:Y:S02]  /*3f10*/  @!P2 IADD3 R15, PT, PT, -R15, RZ, RZ ;  /* 0x000000ff0f0fa210 */ /* 0x000fe40007ffe1ff */
[----:B------:R-:W-:-:S05]  /*3f20*/  @!P1 LOP3.LUT R15, RZ, R16, RZ, 0x33, !PT ;  /* 0x00000010ff0f9212 */ /* 0x000fca00078e33ff */
[----:B------:R4:W-:Y:S02]  /*3f30*/  STL [R19+0x50], R15 ;  /* 0x0000500f13007387 */ /* 0x0009e40000100800 */
.L_x_33:
[----:B--2---:R-:W2:Y:S02]  /*3f40*/  LDC R16, c[0x0][0x3a8] ;  /* 0x0000ea00ff107b82 */ /* 0x004ea40000000800 */
[----:B--2---:R-:W-:-:S13]  /*3f50*/  ISETP.GE.AND P0, PT, R16, 0x1, PT ;  /* 0x000000011000780c */ /* 0x004fda0003f06270 */
[----:B------:R-:W-:Y:S05]  /*3f60*/  @!P0 BRA `(.L_x_38) ;  /* 0x0000000400648947 */ /* 0x000fea0003800000 */
[----:B------:R-:W-:Y:S01]  /*3f70*/  ISETP.GE.U32.AND P0, PT, R0, 0x3, PT ;  /* 0x000000030000780c */ /* 0x000fe20003f06070 */
[----:B----4-:R-:W-:Y:S01]  /*3f80*/  HFMA2 R19, -RZ, RZ, 0, 0 ;  /* 0x00000000ff137431 */ /* 0x010fe200000001ff */
[----:B------:R-:W-:Y:S01]  /*3f90*/  LOP3.LUT R14, R16, 0x3, RZ, 0xc0, !PT ;  /* 0x00000003100e7812 */ /* 0x000fe200078ec0ff */
[----:B---3--:R-:W-:Y:S02]  /*3fa0*/  IMAD R5, R3, 0x4, R1 ;  /* 0x0000000403057824 */ /* 0x008fe400078e0201 */
[----:B-1----:R-:W-:-:S08]  /*3fb0*/  IMAD.MOV.U32 R15, RZ, RZ, RZ ;  /* 0x000000ffff0f7224 */ /* 0x002fd000078e00ff */
[----:B------:R-:W-:Y:S05]  /*3fc0*/  @!P0 BRA `(.L_x_39) ;  /* 0x0000000000f08947 */ /* 0x000fea0003800000 */
[----:B------:R-:W-:Y:S01]  /*3fd0*/  LOP3.LUT R15, R16, 0x7ffffffc, RZ, 0xc0, !PT ;  /* 0x7ffffffc100f7812 */ /* 0x000fe200078ec0ff */
[----:B------:R-:W-:Y:S01]  /*3fe0*/  VIADD R22, R3, 0xffffffff ;  /* 0xffffffff03167836 */ /* 0x000fe20000000000 */
[----:B------:R-:W-:Y:S01]  /*3ff0*/  IADD3 R16, PT, PT, R1, 0x8, RZ ;  /* 0x0000000801107810 */ /* 0x000fe20007ffe0ff */
[----:B0-----:R-:W-:Y:S02]  /*4000*/  VIADD R24, R0, 0xffffffff ;  /* 0xffffffff00187836 */ /* 0x001fe40000000000 */
[----:B------:R-:W-:Y:S02]  /*4010*/  IMAD.MOV.U32 R19, RZ, RZ, RZ ;  /* 0x000000ffff137224 */ /* 0x000fe400078e00ff */
[----:B------:R-:W-:-:S07]  /*4020*/  IMAD.MOV R17, RZ, RZ, -R15 ;  /* 0x000000ffff117224 */ /* 0x000fce00078e0a0f */
.L_x_47:
[----:B------:R-:W-:-:S04]  /*4030*/  ISETP.NE.AND P0, PT, R22, -0x1, PT ;  /* 0xffffffff1600780c */ /* 0x000fc80003f05270 */
[----:B------:R-:W-:-:S13]  /*4040*/  ISETP.EQ.OR P0, PT, R24, -0x1, !P0 ;  /* 0xffffffff1800780c */ /* 0x000fda0004702670 */
[----:B------:R-:W-:-:S05]  /*4050*/  @!P0 LEA R18, R19, R4, 0x2 ;  /* 0x0000000413128211 */ /* 0x000fca00078e10ff */
[----:B------:R-:W2:Y:S01]  /*4060*/  @!P0 LDL R25, [R18] ;  /* 0x0000000012198983 */ /* 0x000ea20000100800 */
[----:B------:R-:W-:Y:S01]  /*4070*/  VIADD R17, R17, 0x4 ;  /* 0x0000000411117836 */ /* 0x000fe20000000000 */
[----:B------:R-:W-:Y:S01]  /*4080*/  ISETP.NE.AND P3, PT, R24, RZ, PT ;  /* 0x000000ff1800720c */ /* 0x000fe20003f65270 */
[----:B------:R-:W-:Y:S01]  /*4090*/  VIADD R26, R22, 0xfffffffe ;  /* 0xfffffffe161a7836 */ /* 0x000fe20000000000 */
[----:B------:R-:W-:Y:S02]  /*40a0*/  @!P0 IADD3 R23, PT, PT, R19, 0x1, RZ ;  /* 0x0000000113178810 */ /* 0x000fe40007ffe0ff */
[----:B------:R-:W-:Y:S02]  /*40b0*/  ISETP.NE.AND P1, PT, R17, RZ, PT ;  /* 0x000000ff1100720c */ /* 0x000fe40003f25270 */
[----:B------:R-:W-:Y:S01]  /*40c0*/  ISETP.NE.AND P2, PT, R26, -0x2, PT ;  /* 0xfffffffe1a00780c */ /* 0x000fe20003f45270 */
[----:B--2---:R0:W-:Y:S01]  /*40d0*/  @!P0 STL [R16+-0x8], R25 ;  /* 0xfffff81910008387 */ /* 0x0041e20000100800 */
[----:B------:R-:W-:Y:S11]  /*40e0*/  @!P0 BRA `(.L_x_40) ;  /* 0x0000000000148947 */ /* 0x000ff60003800000 */
[----:B------:R-:W-:-:S13]  /*40f0*/  ISETP.NE.AND P0, PT, R22, -0x1, PT ;  /* 0xffffffff1600780c */ /* 0x000fda0003f05270 */
[----:B------:R1:W-:Y:S01]  /*4100*/  @!P0 STL [R5], R6 ;  /* 0x0000000605008387 */ /* 0x0003e20000100800 */
[--C-:B------:R-:W-:Y:S02]  /*4110*/  @!P0 IMAD.MOV.U32 R23, RZ, RZ, R19.reuse ;  /* 0x000000ffff178224 */ /* 0x100fe400078e0013 */
[----:B------:R-:W-:Y:S01]  /*4120*/  @P0 IMAD.MOV.U32 R23, RZ, RZ, R19 ;  /* 0x000000ffff170224 */ /* 0x000fe200078e0013 */
[----:B------:R1:W-:Y:S06]  /*4130*/  @P0 STL [R16+-0x8], R13 ;  /* 0xfffff80d10000387 */ /* 0x0003ec0000100800 */
.L_x_40:
[----:B------:R-:W-:Y:S05]  /*4140*/  @P2 BRA P3, `(.L_x_41) ;  /* 0x0000000000102947 */ /* 0x000fea0001800000 */
[----:B------:R-:W-:-:S13]  /*4150*/  ISETP.NE.AND P0, PT, R26, -0x2, PT ;  /* 0xfffffffe1a00780c */ /* 0x000fda0003f05270 */
[----:B------:R2:W-:Y:S04]  /*4160*/  @P0 STL [R16+-0x4], R13 ;  /* 0xfffffc0d10000387 */ /* 0x0005e80000100800 */
[----:B------:R2:W-:Y:S01]  /*4170*/  @!P0 STL [R5], R6 ;  /* 0x0000000605008387 */ /* 0x0005e20000100800 */
[----:B------:R-:W-:Y:S05]  /*4180*/  BRA `(.L_x_42) ;  /* 0x0000000000107947 */ /* 0x000fea0003800000 */
.L_x_41:
[----:B------:R-:W-:-:S05]  /*4190*/  LEA R18, R23, R4, 0x2 ;  /* 0x0000000417127211 */ /* 0x000fca00078e10ff */
[----:B------:R-:W2:Y:S01]  /*41a0*/  LDL R19, [R18] ;  /* 0x0000000012137983 */ /* 0x000ea20000100800 */
[----:B------:R-:W-:-:S03]  /*41b0*/  VIADD R23, R23, 0x1 ;  /* 0x0000000117177836 */ /* 0x000fc60000000000 */
[----:B--2---:R3:W-:Y:S04]  /*41c0*/  STL [R16+-0x4], R19 ;  /* 0xfffffc1310007387 */ /* 0x0047e80000100800 */
.L_x_42:
[----:B------:R-:W-:Y:S02]  /*41d0*/  ISETP.NE.AND P0, PT, R22, 0x1, PT ;  /* 0x000000011600780c */ /* 0x000fe40003f05270 */
[----:B------:R-:W-:-:S13]  /*41e0*/  ISETP.NE.AND P2, PT, R24, 0x1, PT ;  /* 0x000000011800780c */ /* 0x000fda0003f45270 */
[----:B------:R-:W-:Y:S05]  /*41f0*/  @P0 BRA P2, `(.L_x_43) ;  /* 0x0000000000100947 */ /* 0x000fea0001000000 */
[----:B------:R-:W-:-:S13]  /*4200*/  ISETP.NE.AND P0, PT, R22, 0x1, PT ;  /* 0x000000011600780c */ /* 0x000fda0003f05270 */
[----:B------:R4:W-:Y:S04]  /*4210*/  @P0 STL [R16], R13 ;  /* 0x0000000d10000387 */ /* 0x0009e80000100800 */
[----:B------:R4:W-:Y:S01]  /*4220*/  @!P0 STL [R5], R6 ;  /* 0x0000000605008387 */ /* 0x0009e20000100800 */
[----:B------:R-:W-:Y:S05]  /*4230*/  BRA `(.L_x_44) ;  /* 0x0000000000107947 */ /* 0x000fea0003800000 */
.L_x_43:
[----:B---3--:R-:W-:-:S06]  /*4240*/  IMAD R19, R23, 0x4, R4 ;  /* 0x0000000417137824 */ /* 0x008fcc00078e0204 */
[----:B------:R-:W3:Y:S01]  /*4250*/  LDL R19, [R19] ;  /* 0x0000000013137983 */ /* 0x000ee20000100800 */
[----:B------:R-:W-:-:S03]  /*4260*/  IADD3 R23, PT, PT, R23, 0x1, RZ ;  /* 0x0000000117177810 */ /* 0x000fc60007ffe0ff */
[----:B---3--:R3:W-:Y:S04]  /*4270*/  STL [R16], R19 ;  /* 0x0000001310007387 */ /* 0x0087e80000100800 */
.L_x_44:
[----:B------:R-:W-:Y:S02]  /*4280*/  ISETP.NE.AND P0, PT, R22, 0x2, PT ;  /* 0x000000021600780c */ /* 0x000fe40003f05270 */
[----:B------:R-:W-:-:S13]  /*4290*/  ISETP.NE.AND P2, PT, R24, 0x2, PT ;  /* 0x000000021800780c */ /* 0x000fda0003f45270 */
[----:B------:R-:W-:Y:S05]  /*42a0*/  @P0 BRA P2, `(.L_x_45) ;  /* 0x0000000000180947 */ /* 0x000fea0001000000 */
[----:B------:R-:W-:-:S13]  /*42b0*/  ISETP.NE.AND P0, PT, R22, 0x2, PT ;  /* 0x000000021600780c */ /* 0x000fda0003f05270 */
[----:B------:R0:W-:Y:S01]  /*42c0*/  @P0 STL [R16+0x4], R13 ;  /* 0x0000040d10000387 */ /* 0x0001e20000100800 */
[--C-:B---3--:R-:W-:Y:S02]  /*42d0*/  @P0 IMAD.MOV.U32 R19, RZ, RZ, R23.reuse ;  /* 0x000000ffff130224 */ /* 0x108fe400078e0017 */
[----:B------:R-:W-:Y:S01]  /*42e0*/  @!P0 IMAD.MOV.U32 R19, RZ, RZ, R23 ;  /* 0x000000ffff138224 */ /* 0x000fe200078e0017 */
[----:B------:R0:W-:Y:S01]  /*42f0*/  @!P0 STL [R5], R6 ;  /* 0x0000000605008387 */ /* 0x0001e20000100800 */
[----:B------:R-:W-:Y:S05]  /*4300*/  BRA `(.L_x_46) ;  /* 0x0000000000107947 */ /* 0x000fea0003800000 */
.L_x_45:
[----:B------:R-:W-:-:S05]  /*4310*/  LEA R18, R23, R4, 0x2 ;  /* 0x0000000417127211 */ /* 0x000fca00078e10ff */
[----:B0-----:R-:W5:Y:S01]  /*4320*/  LDL R25, [R18] ;  /* 0x0000000012197983 */ /* 0x001f620000100800 */
[----:B---3--:R-:W-:-:S03]  /*4330*/  VIADD R19, R23, 0x1 ;  /* 0x0000000117137836 */ /* 0x008fc60000000000 */
[----:B-----5:R3:W-:Y:S04]  /*4340*/  STL [R16+0x4], R25 ;  /* 0x0000041910007387 */ /* 0x0207e80000100800 */
.L_x_46:
[----:B------:R-:W-:Y:S01]  /*4350*/  VIADD R22, R22, 0xfffffffc ;  /* 0xfffffffc16167836 */ /* 0x000fe20000000000 */
[----:B------:R-:W-:Y:S01]  /*4360*/  IADD3 R24, PT, PT, R24, -0x4, RZ ;  /* 0xfffffffc18187810 */ /* 0x000fe20007ffe0ff */
[----:B01234-:R-:W-:Y:S01]  /*4370*/  VIADD R16, R16, 0x10 ;  /* 0x0000001010107836 */ /* 0x01ffe20000000000 */
[----:B------:R-:W-:Y:S06]  /*4380*/  @P1 BRA `(.L_x_47) ;  /* 0xfffffffc00281947 */ /* 0x000fec000383ffff */
.L_x_39:
[----:B------:R-:W-:-:S13]  /*4390*/  ISETP.NE.AND P0, PT, R14, RZ, PT ;  /* 0x000000ff0e00720c */ /* 0x000fda0003f05270 */
[----:B------:R-:W-:Y:S05]  /*43a0*/  @!P0 BRA `(.L_x_38) ;  /* 0x0000000000548947 */ /* 0x000fea0003800000 */
[C---:B------:R-:W-:Y:S01]  /*43b0*/  IMAD.IADD R3, R15.reuse, 0x1, -R3 ;  /* 0x000000010f037824 */ /* 0x040fe200078e0a03 */
[----:B------:R-:W-:Y:S01]  /*43c0*/  IADD3 R14, PT, PT, -R14, RZ, RZ ;  /* 0x000000ff0e0e7210 */ /* 0x000fe20007ffe1ff */
[C---:B------:R-:W-:Y:S02]  /*43d0*/  IMAD R17, R15.reuse, 0x4, R1 ;  /* 0x000000040f117824 */ /* 0x040fe400078e0201 */
[----:B------:R-:W-:-:S07]  /*43e0*/  IMAD.IADD R15, R15, 0x1, -R0 ;  /* 0x000000010f0f7824 */ /* 0x000fce00078e0a00 */
.L_x_50:
[----:B------:R-:W-:Y:S01]  /*43f0*/  ISETP.NE.AND P0, PT, R3, RZ, PT ;  /* 0x000000ff0300720c */ /* 0x000fe20003f05270 */
[----:B------:R-:W-:Y:S01]  /*4400*/  VIADD R14, R14, 0x1 ;  /* 0x000000010e0e7836 */ /* 0x000fe20000000000 */
[----:B------:R-:W-:-:S04]  /*4410*/  ISETP.NE.AND P2, PT, R15, RZ, PT ;  /* 0x000000ff0f00720c */ /* 0x000fc80003f45270 */
[----:B------:R-:W-:-:S09]  /*4420*/  ISETP.NE.AND P1, PT, R14, RZ, PT ;  /* 0x000000ff0e00720c */ /* 0x000fd20003f25270 */
[----:B------:R-:W-:Y:S05]  /*4430*/  @P0 BRA P2, `(.L_x_48) ;  /* 0x0000000000100947 */ /* 0x000fea0001000000 */
[----:B------:R-:W-:-:S13]  /*4440*/  ISETP.NE.AND P0, PT, R3, RZ, PT ;  /* 0x000000ff0300720c */ /* 0x000fda0003f05270 */
[----:B------:R1:W-:Y:S04]  /*4450*/  @P0 STL [R17], R13 ;  /* 0x0000000d11000387 */ /* 0x0003e80000100800 */
[----:B------:R1:W-:Y:S01]  /*4460*/  @!P0 STL [R5], R6 ;  /* 0x0000000605008387 */ /* 0x0003e20000100800 */
[----:B------:R-:W-:Y:S05]  /*4470*/  BRA `(.L_x_49) ;  /* 0x0000000000107947 */ /* 0x000fea0003800000 */
.L_x_48:
[----:B------:R-:W-:-:S06]  /*4480*/  LEA R16, R19, R4, 0x2 ;  /* 0x0000000413107211 */ /* 0x000fcc00078e10ff */
[----:B------:R-:W2:Y:S01]  /*4490*/  LDL R16, [R16] ;  /* 0x0000000010107983 */ /* 0x000ea20000100800 */
[----:B------:R-:W-:-:S03]  /*44a0*/  VIADD R19, R19, 0x1 ;  /* 0x0000000113137836 */ /* 0x000fc60000000000 */
[----:B--2---:R2:W-:Y:S04]  /*44b0*/  STL [R17], R16 ;  /* 0x0000001011007387 */ /* 0x0045e80000100800 */
.L_x_49:
[----:B-12---:R-:W-:Y:S01]  /*44c0*/  VIADD R17, R17, 0x4 ;  /* 0x0000000411117836 */ /* 0x006fe20000000000 */
[----:B------:R-:W-:Y:S01]  /*44d0*/  IADD3 R3, PT, PT, R3, 0x1, RZ ;  /* 0x0000000103037810 */ /* 0x000fe20007ffe0ff */
[----:B------:R-:W-:Y:S01]  /*44e0*/  VIADD R15, R15, 0x1 ;  /* 0x000000010f0f7836 */ /* 0x000fe20000000000 */
[----:B------:R-:W-:Y:S06]  /*44f0*/  @P1 BRA `(.L_x_50) ;  /* 0xfffffffc00bc1947 */ /* 0x000fec000383ffff */
.L_x_38:
[----:B-1-34-:R-:W1:Y:S01]  /*4500*/  LDC R15, c[0x0][0x3b0] ;  /* 0x0000ec00ff0f7b82 */ /* 0x01ae620000000800 */
[----:B------:R-:W-:Y:S01]  /*4510*/  IABS R16, R2 ;  /* 0x0000000200107213 */ /* 0x000fe20000000000 */
[----:B------:R-:W2:Y:S01]  /*4520*/  LDCU UR4, c[0x0][0x3a8] ;  /* 0x00007500ff0477ac */ /* 0x000ea20008000800 */
[----:B------:R-:W-:Y:S01]  /*4530*/  BSSY.RECONVERGENT B0, `(.L_x_51) ;  /* 0x0000153000007945 */ /* 0x000fe20003800200 */
[----:B--2---:R-:W-:Y:S01]  /*4540*/  UISETP.GE.AND UP0, UPT, UR4, 0x1, UPT ;  /* 0x000000010400788c */ /* 0x004fe2000bf06270 */
[----:B-1----:R-:W-:-:S04]  /*4550*/  IABS R14, R15 ;  /* 0x0000000f000e7213 */ /* 0x002fc80000000000 */
[----:B------:R-:W1:Y:S08]  /*4560*/  I2F.RP R3, R14 ;  /* 0x0000000e00037306 */ /* 0x000e700000209400 */
[----:B-1----:R-:W1:Y:S02]  /*4570*/  MUFU.RCP R3, R3 ;  /* 0x0000000300037308 */ /* 0x002e640000001000 */
[----:B-1----:R-:W-:-:S06]  /*4580*/  VIADD R4, R3, 0xffffffe ;  /* 0x0ffffffe03047836 */ /* 0x002fcc0000000000 */
[----:B------:R1:W2:Y:S02]  /*4590*/  F2I.FTZ.U32.TRUNC.NTZ R5, R4 ;  /* 0x0000000400057305 */ /* 0x0002a4000021f000 */
[----:B-1----:R-:W-:Y:S01]  /*45a0*/  IMAD.MOV.U32 R4, RZ, RZ, RZ ;  /* 0x000000ffff047224 */ /* 0x002fe200078e00ff */
[----:B--2---:R-:W-:-:S05]  /*45b0*/  IADD3 R17, PT, PT, RZ, -R5, RZ ;  /* 0x80000005ff117210 */ /* 0x004fca0007ffe0ff */
[----:B------:R-:W-:-:S04]  /*45c0*/  IMAD R17, R17, R14, RZ ;  /* 0x0000000e11117224 */ /* 0x000fc800078e02ff */
[----:B------:R-:W-:Y:S01]  /*45d0*/  IMAD.HI.U32 R5, R5, R17, R4 ;  /* 0x0000001105057227 */ /* 0x000fe200078e0004 */
[----:B------:R-:W-:-:S04]  /*45e0*/  LOP3.LUT R4, R2, R15, RZ, 0x3c, !PT ;  /* 0x0000000f02047212 */ /* 0x000fc800078e3cff */
[----:B------:R-:W-:Y:S01]  /*45f0*/  ISETP.GE.AND P2, PT, R4, RZ, PT ;  /* 0x000000ff0400720c */ /* 0x000fe20003f46270 */
[----:B------:R-:W-:-:S04]  /*4600*/  IMAD.HI.U32 R3, R5, R16, RZ ;  /* 0x0000001005037227 */ /* 0x000fc800078e00ff */
[----:B------:R-:W-:-:S04]  /*4610*/  IMAD.MOV R5, RZ, RZ, -R3 ;  /* 0x000000ffff057224 */ /* 0x000fc800078e0a03 */
[----:B------:R-:W-:-:S05]  /*4620*/  IMAD R5, R14, R5, R16 ;  /* 0x000000050e057224 */ /* 0x000fca00078e0210 */
        /* <DEDUP_REMOVED lines=8> */
[----:B------:R-:W-:Y:S02]  /*46b0*/  IMAD.MOV R4, RZ, RZ, -R3 ;  /* 0x000000ffff047224 */ /* 0x000fe400078e0a03 */
[----:B------:R-:W-:Y:S02]  /*46c0*/  IMAD R5, R11, R3, RZ ;  /* 0x000000030b057224 */ /* 0x000fe400078e02ff */
[----:B------:R-:W-:Y:S02]  /*46d0*/  IMAD R2, R15, R4, R2 ;  /* 0x000000040f027224 */ /* 0x000fe400078e0202 */
[C---:B------:R-:W-:Y:S02]  /*46e0*/  IMAD R5, R12.reuse, R5, RZ ;  /* 0x000000050c057224 */ /* 0x040fe400078e02ff */
[----:B------:R-:W-:Y:S02]  /*46f0*/  IMAD R13, R12, R2, R13 ;  /* 0x000000020c0d7224 */ /* 0x000fe400078e020d */
[----:B------:R-:W-:-:S04]  /*4700*/  IMAD R4, R6, R12, R5 ;  /* 0x0000000c06047224 */ /* 0x000fc800078e0205 */
[----:B------:R-:W-:Y:S01]  /*4710*/  IMAD R17, R4, R15, R13 ;  /* 0x0000000f04117224 */ /* 0x000fe200078e020d */
[----:B------:R-:W-:Y:S06]  /*4720*/  BRA.U !UP0, `(.L_x_52) ;  /* 0x0000000108307547 */ /* 0x000fec000b800000 */
[----:B------:R-:W1:Y:S01]  /*4730*/  LDC.64 R4, c[0x0][0x390] ;  /* 0x0000e400ff047b82 */ /* 0x000e620000000a00 */
[----:B------:R-:W-:Y:S01]  /*4740*/  IMAD.MOV.U32 R13, RZ, RZ, RZ ;  /* 0x000000ffff0d7224 */ /* 0x000fe200078e00ff */
[----:B------:R-:W2:Y:S06]  /*4750*/  LDCU UR8, c[0x0][0x3a8] ;  /* 0x00007500ff0877ac */ /* 0x000eac0008000800 */
.L_x_54:
[C---:B-1----:R-:W-:Y:S01]  /*4760*/  IMAD.WIDE.U32 R14, R13.reuse, 0x4, R4 ;  /* 0x000000040d0e7825 */ /* 0x042fe200078e0004 */
[----:B------:R-:W-:-:S05]  /*4770*/  LEA R16, R13, R1, 0x2 ;  /* 0x000000010d107211 */ /* 0x000fca00078e10ff */
[----:B------:R-:W3:Y:S04]  /*4780*/  LDG.E R15, desc[UR6][R14.64] ;  /* 0x000000060e0f7981 */ /* 0x000ee8000c1e1900 */
[----:B------:R-:W3:Y:S02]  /*4790*/  LDL R16, [R16] ;  /* 0x0000000010107983 */ /* 0x000ee40000100800 */
[----:B---3--:R-:W-:-:S13]  /*47a0*/  ISETP.GE.AND P0, PT, R16, R15, PT ;  /* 0x0000000f1000720c */ /* 0x008fda0003f06270 */
[----:B------:R-:W-:Y:S05]  /*47b0*/  @P0 BRA `(.L_x_53) ;  /* 0x0000001000a80947 */ /* 0x000fea0003800000 */
[----:B------:R-:W-:-:S05]  /*47c0*/  VIADD R13, R13, 0x1 ;  /* 0x000000010d0d7836 */ /* 0x000fca0000000000 */
[----:B--2---:R-:W-:-:S13]  /*47d0*/  ISETP.NE.AND P0, PT, R13, UR8, PT ;  /* 0x000000080d007c0c */ /* 0x004fda000bf05270 */
[----:B------:R-:W-:Y:S05]  /*47e0*/  @P0 BRA `(.L_x_54) ;  /* 0xfffffffc00dc0947 */ /* 0x000fea000383ffff */
.L_x_52:
[----:B------:R-:W-:-:S13]  /*47f0*/  ISETP.GE.AND P0, PT, R6, R11, PT ;  /* 0x0000000b0600720c */ /* 0x000fda0003f06270 */
[----:B------:R-:W-:Y:S05]  /*4800*/  @P0 BRA `(.L_x_53) ;  /* 0x0000001000940947 */ /* 0x000fea0003800000 */
[----:B------:R-:W1:Y:S02]  /*4810*/  LDC.64 R14, c[0x0][0x388] ;  /* 0x0000e200ff0e7b82 */ /* 0x000e640000000a00 */
[----:B-1----:R-:W-:-:S05]  /*4820*/  IMAD.WIDE R14, R17, 0x4, R14 ;  /* 0x00000004110e7825 */ /* 0x002fca00078e020e */
[----:B------:R-:W2:Y:S01]  /*4830*/  LDG.E R13, desc[UR6][R14.64] ;  /* 0x000000060e0d7981 */ /* 0x000ea2000c1e1900 */
[----:B------:R-:W1:Y:S01]  /*4840*/  S2UR UR5, SR_CgaCtaId ;  /* 0x00000000000579c3 */ /* 0x000e620000008800 */
[----:B------:R-:W-:Y:S01]  /*4850*/  IMAD.IADD R16, R8, 0x1, R9 ;  /* 0x0000000108107824 */ /* 0x000fe200078e0209 */
[----:B------:R-:W-:Y:S01]  /*4860*/  UMOV UR4, 0x400 ;  /* 0x0000040000047882 */ /* 0x000fe20000000000 */
[----:B------:R-:W-:-:S03]  /*4870*/  VIADD R22, R6, 0x1 ;  /* 0x0000000106167836 */ /* 0x000fc60000000000 */
[----:B------:R-:W-:Y:S02]  /*4880*/  SHF.L.U32 R5, R16, 0x2, RZ ;  /* 0x0000000210057819 */ /* 0x000fe400000006ff */
[----:B------:R-:W-:Y:S02]  /*4890*/  ISETP.GE.AND P0, PT, R22, R11, PT ;  /* 0x0000000b1600720c */ /* 0x000fe40003f06270 */
[----:B------:R-:W-:Y:S01]  /*48a0*/  LOP3.LUT R17, R5, 0x7c, RZ, 0xc0, !PT ;  /* 0x0000007c05117812 */ /* 0x000fe200078ec0ff */
[----:B-1----:R-:W-:-:S06]  /*48b0*/  ULEA UR4, UR5, UR4, 0x18 ;  /* 0x0000000405047291 */ /* 0x002fcc000f8ec0ff */
[----:B------:R-:W-:-:S05]  /*48c0*/  LEA R4, R9, UR4, 0x7 ;  /* 0x0000000409047c11 */ /* 0x000fca000f8e38ff */
[----:B------:R-:W-:-:S05]  /*48d0*/  IMAD.IADD R18, R4, 0x1, R17 ;  /* 0x0000000104127824 */ /* 0x000fca00078e0211 */
[----:B--2---:R1:W-:Y:S01]  /*48e0*/  STS [R18], R13 ;  /* 0x0000000d12007388 */ /* 0x0043e20000000800 */
[----:B------:R-:W-:Y:S05]  /*48f0*/  @P0 BRA `(.L_x_53) ;  /* 0x0000001000580947 */ /* 0x000fea0003800000 */
[----:B------:R-:W2:Y:S02]  /*4900*/  LDCU UR4, c[0x0][0x3b0] ;  /* 0x00007600ff0477ac */ /* 0x000ea40008000800 */
[----:B--2---:R-:W-:-:S04]  /*4910*/  IMAD R17, R12, UR4, RZ ;  /* 0x000000040c117c24 */ /* 0x004fc8000f8e02ff */
[----:B-1----:R-:W-:-:S05]  /*4920*/  IMAD.WIDE R12, R17, 0x4, R14 ;  /* 0x00000004110c7825 */ /* 0x002fca00078e020e */
[----:B------:R-:W2:Y:S01]  /*4930*/  LDG.E R14, desc[UR6][R12.64] ;  /* 0x000000060c0e7981 */ /* 0x000ea2000c1e1900 */
[----:B------:R-:W-:Y:S01]  /*4940*/  IADD3 R15, PT, PT, R5, 0x4, RZ ;  /* 0x00000004050f7810 */ /* 0x000fe20007ffe0ff */
[----:B------:R-:W-:-:S03]  /*4950*/  VIADD R18, R6, 0x2 ;  /* 0x0000000206127836 */ /* 0x000fc60000000000 */
[----:B------:R-:W-:Y:S02]  /*4960*/  LOP3.LUT R15, R15, 0x7c, RZ, 0xc0, !PT ;  /* 0x0000007c0f0f7812 */ /* 0x000fe400078ec0ff */
[----:B------:R-:W-:-:S03]  /*4970*/  ISETP.GE.AND P0, PT, R18, R11, PT ;  /* 0x0000000b1200720c */ /* 0x000fc60003f06270 */
[----:B------:R-:W-:-:S05]  /*4980*/  IMAD.IADD R15, R4, 0x1, R15 ;  /* 0x00000001040f7824 */ /* 0x000fca00078e020f */
[----:B--2---:R3:W-:Y:S05]  /*4990*/  STS [R15+0x80], R14 ;  /* 0x0000800e0f007388 */ /* 0x0047ea0000000800 */
[----:B------:R-:W-:Y:S05]  /*49a0*/  @P0 BRA `(.L_x_53) ;  /* 0x00000010002c0947 */ /* 0x000fea0003800000 */
[----:B------:R-:W-:-:S05]  /*49b0*/  IMAD.WIDE R12, R17, 0x4, R12 ;  /* 0x00000004110c7825 */ /* 0x000fca00078e020c */
[----:B---3--:R-:W2:Y:S01]  /*49c0*/  LDG.E R14, desc[UR6][R12.64] ;  /* 0x000000060c0e7981 */ /* 0x008ea2000c1e1900 */
        /* <DEDUP_REMOVED lines=8> */
[----:B----4-:R-:W2:Y:S01]  /*4a50*/  LDG.E R14, desc[UR6][R12.64] ;  /* 0x000000060c0e7981 */ /* 0x010ea2000c1e1900 */
        /* <DEDUP_REMOVED lines=8> */
[----:B-1----:R-:W2:Y:S01]  /*4ae0*/  LDG.E R14, desc[UR6][R12.64] ;  /* 0x000000060c0e7981 */ /* 0x002ea2000c1e1900 */
        /* <DEDUP_REMOVED lines=108> */
[----:B------:R-:W-:Y:S01]  /*51b0*/  SHF.L.U32 R15, R16, 0x2, RZ ;  /* 0x00000002100f7819 */ /* 0x000fe200000006ff */
[----:B------:R-:W-:-:S03]  /*51c0*/  VIADD R16, R6, 0x11 ;  /* 0x0000001106107836 */ /* 0x000fc60000000000 */
[----:B------:R-:W-:Y:S02]  /*51d0*/  LOP3.LUT R15, R15, 0x7c, RZ, 0xe2, !PT ;  /* 0x0000007c0f0f7812 */ /* 0x000fe400078ee2ff */
[----:B------:R-:W-:Y:S02]  /*51e0*/  ISETP.GE.AND P0, PT, R16, R11, PT ;  /* 0x0000000b1000720c */ /* 0x000fe40003f06270 */
[----:B------:R-:W-:-:S05]  /*51f0*/  LOP3.LUT R15, R15, 0x40, RZ, 0x3c, !PT ;  /* 0x000000400f0f7812 */ /* 0x000fca00078e3cff */
[----:B------:R-:W-:-:S05]  /*5200*/  IMAD.IADD R15, R4, 0x1, R15 ;  /* 0x00000001040f7824 */ /* 0x000fca00078e020f */
[----:B--2---:R1:W-:Y:S01]  /*5210*/  STS [R15+0x800], R14 ;  /* 0x0008000e0f007388 */ /* 0x0043e20000000800 */
        /* <DEDUP_REMOVED lines=118> */
[----:B------:R-:W-:Y:S01]  /*5980*/  IADD3 R6, PT, PT, R6, 0x1f, RZ ;  /* 0x0000001f06067810 */ /* 0x000fe20007ffe0ff */
[----:B-1----:R-:W-:-:S03]  /*5990*/  IMAD.WIDE R14, R17, 0x4, R12 ;  /* 0x00000004110e7825 */ /* 0x002fc600078e020c */
[----:B------:R-:W-:-:S13]  /*59a0*/  ISETP.GE.AND P0, PT, R6, R11, PT ;  /* 0x0000000b0600720c */ /* 0x000fda0003f06270 */
[----:B------:R-:W-:Y:S02]  /*59b0*/  @!P0 IMAD.WIDE R12, R17, 0x4, R14 ;  /* 0x00000004110c8825 */ /* 0x000fe400078e020e */
[----:B------:R-:W2:Y:S04]  /*59c0*/  LDG.E R14, desc[UR6][R14.64] ;  /* 0x000000060e0e7981 */ /* 0x000ea8000c1e1900 */
[----:B------:R-:W3:Y:S01]  /*59d0*/  @!P0 LDG.E R12, desc[UR6][R12.64] ;  /* 0x000000060c0c8981 */ /* 0x000ee2000c1e1900 */
[C---:B------:R-:W-:Y:S02]  /*59e0*/  VIADD R6, R5.reuse, 0x78 ;  /* 0x0000007805067836 */ /* 0x040fe40000000000 */
[----:B------:R-:W-:-:S03]  /*59f0*/  @!P0 VIADD R11, R5, 0xfffffffc ;  /* 0xfffffffc050b8836 */ /* 0x000fc60000000000 */
[----:B------:R-:W-:Y:S02]  /*5a00*/  LOP3.LUT R5, R6, 0x7c, RZ, 0xc0, !PT ;  /* 0x0000007c06057812 */ /* 0x000fe400078ec0ff */
[----:B------:R-:W-:Y:S02]  /*5a10*/  @!P0 LOP3.LUT R11, R11, 0x7c, RZ, 0xc0, !PT ;  /* 0x0000007c0b0b8812 */ /* 0x000fe400078ec0ff */
[----:B------:R-:W-:-:S03]  /*5a20*/  IADD3 R5, PT, PT, R4, R5, RZ ;  /* 0x0000000504057210 */ /* 0x000fc60007ffe0ff */
[----:B------:R-:W-:Y:S02]  /*5a30*/  @!P0 IMAD.IADD R11, R4, 0x1, R11 ;  /* 0x00000001040b8824 */ /* 0x000fe400078e020b */
[----:B--2---:R1:W-:Y:S04]  /*5a40*/  STS [R5+0xf00], R14 ;  /* 0x000f000e05007388 */ /* 0x0043e80000000800 */
[----:B---3--:R1:W-:Y:S02]  /*5a50*/  @!P0 STS [R11+0xf80], R12 ;  /* 0x000f800c0b008388 */ /* 0x0083e40000000800 */
.L_x_53:
[----:B--2---:R-:W-:Y:S05]  /*5a60*/  BSYNC.RECONVERGENT B0 ;  /* 0x0000000000007941 */ /* 0x004fea0003800200 */
.L_x_51:
[----:B-1-34-:R-:W1:Y:S08]  /*5a70*/  LDC.64 R14, c[0x0][0x3a0] ;  /* 0x0000e800ff0e7b82 */ /* 0x01ae700000000a00 */
[----:B------:R-:W-:Y:S08]  /*5a80*/  BAR.SYNC.DEFER_BLOCKING 0x0 ;  /* 0x0000000000007b1d */ /* 0x000ff00000010000 */
[----:B------:R-:W2:Y:S01]  /*5a90*/  LDC.64 R12, c[0x0][0x390] ;  /* 0x0000e400ff0c7b82 */ /* 0x000ea20000000a00 */
[----:B------:R-:W3:Y:S01]  /*5aa0*/  LDCU UR4, c[0x0][0x3a8] ;  /* 0x00007500ff0477ac */ /* 0x000ee20008000800 */
[----:B------:R-:W-:Y:S01]  /*5ab0*/  LEA R6, R0, R1, 0x2 ;  /* 0x0000000100067211 */ /* 0x000fe200078e10ff */
[----:B------:R-:W4:Y:S01]  /*5ac0*/  LDCU UR5, c[0x0][0x3b0] ;  /* 0x00007600ff0577ac */ /* 0x000f220008000800 */
[----:B-1----:R-:W2:Y:S04]  /*5ad0*/  LDG.E R16, desc[UR6][R14.64] ;  /* 0x000000060e107981 */ /* 0x002ea8000c1e1900 */
[----:B------:R-:W5:Y:S01]  /*5ae0*/  LDG.E R11, desc[UR6][R14.64+0x4] ;  /* 0x000004060e0b7981 */ /* 0x000f62000c1e1900 */
[----:B--2---:R-:W-:-:S04]  /*5af0*/  IMAD.WIDE R4, R16, 0x4, R12 ;  /* 0x0000000410047825 */ /* 0x004fc800078e020c */
[----:B-----5:R-:W-:Y:S02]  /*5b00*/  IMAD.WIDE R12, R11, 0x4, R12 ;  /* 0x000000040b0c7825 */ /* 0x020fe400078e020c */
[----:B------:R-:W2:Y:S04]  /*5b10*/  LDG.E R4, desc[UR6][R4.64] ;  /* 0x0000000604047981 */ /* 0x000ea8000c1e1900 */
[----:B------:R-:W5:Y:S01]  /*5b20*/  LDG.E R12, desc[UR6][R12.64] ;  /* 0x000000060c0c7981 */ /* 0x000f62000c1e1900 */
[----:B------:R-:W-:Y:S01]  /*5b30*/  IMAD R11, R10, 0x20, R8 ;  /* 0x000000200a0b7824 */ /* 0x000fe200078e0208 */
[----:B---3--:R-:W-:Y:S01]  /*5b40*/  UISETP.GE.AND UP0, UPT, UR4, 0x1, UPT ;  /* 0x000000010400788c */ /* 0x008fe2000bf06270 */
[----:B------:R-:W-:-:S03]  /*5b50*/  IMAD R16, R16, 0x4, R1 ;  /* 0x0000000410107824 */ /* 0x000fc600078e0201 */
[----:B------:R1:W-:Y:S04]  /*5b60*/  STL [R6], R11 ;  /* 0x0000000b06007387 */ /* 0x0003e80000100800 */
[----:B------:R1:W-:Y:S01]  /*5b70*/  STL [R16], R7 ;  /* 0x0000000710007387 */ /* 0x0003e20000100800 */
[-C--:B--2---:R-:W-:Y:S02]  /*5b80*/  IMAD R3, R3, R4.reuse, RZ ;  /* 0x0000000403037224 */ /* 0x084fe400078e02ff */
[----:B------:R-:W-:Y:S02]  /*5b90*/  IMAD R2, R2, R4, R11 ;  /* 0x0000000402027224 */ /* 0x000fe400078e020b */
[----:B-----5:R-:W-:Y:S02]  /*5ba0*/  IMAD R3, R12, R3, RZ ;  /* 0x000000030c037224 */ /* 0x020fe400078e02ff */
[----:B----4-:R-:W-:-:S02]  /*5bb0*/  IMAD R0, R4, UR5, RZ ;  /* 0x0000000504007c24 */ /* 0x010fc4000f8e02ff */
[----:B------:R-:W-:-:S04]  /*5bc0*/  IMAD R3, R7, R4, R3 ;  /* 0x0000000407037224 */ /* 0x000fc800078e0203 */
[----:B------:R-:W-:Y:S01]  /*5bd0*/  IMAD R13, R3, UR5, R2 ;  /* 0x00000005030d7c24 */ /* 0x000fe2000f8e0202 */
[----:B-1----:R-:W-:Y:S06]  /*5be0*/  BRA.U !UP0, `(.L_x_55) ;  /* 0x0000000108307547 */ /* 0x002fec000b800000 */
[----:B------:R-:W1:Y:S01]  /*5bf0*/  LDC.64 R4, c[0x0][0x398] ;  /* 0x0000e600ff047b82 */ /* 0x000e620000000a00 */
[----:B------:R-:W-:Y:S01]  /*5c00*/  IMAD.MOV.U32 R6, RZ, RZ, RZ ;  /* 0x000000ffff067224 */ /* 0x000fe200078e00ff */
[----:B------:R-:W2:Y:S06]  /*5c10*/  LDCU UR4, c[0x0][0x3a8] ;  /* 0x00007500ff0477ac */ /* 0x000eac0008000800 */
.L_x_56:
[C---:B-1----:R-:W-:Y:S01]  /*5c20*/  IMAD.WIDE.U32 R2, R6.reuse, 0x4, R4 ;  /* 0x0000000406027825 */ /* 0x042fe200078e0004 */
[----:B------:R-:W-:-:S05]  /*5c30*/  LEA R10, R6, R1, 0x2 ;  /* 0x00000001060a7211 */ /* 0x000fca00078e10ff */
[----:B------:R-:W3:Y:S04]  /*5c40*/  LDG.E R3, desc[UR6][R2.64] ;  /* 0x0000000602037981 */ /* 0x000ee8000c1e1900 */
[----:B------:R-:W3:Y:S01]  /*5c50*/  LDL R10, [R10] ;  /* 0x000000000a0a7983 */ /* 0x000ee20000100800 */
[----:B------:R-:W-:-:S05]  /*5c60*/  VIADD R6, R6, 0x1 ;  /* 0x0000000106067836 */ /* 0x000fca0000000000 */
[----:B--2---:R-:W-:Y:S02]  /*5c70*/  ISETP.NE.AND P1, PT, R6, UR4, PT ;  /* 0x0000000406007c0c */ /* 0x004fe4000bf25270 */
[----:B---3--:R-:W-:-:S13]  /*5c80*/  ISETP.GE.AND P0, PT, R10, R3, PT ;  /* 0x000000030a00720c */ /* 0x008fda0003f06270 */
[----:B------:R-:W-:Y:S05]  /*5c90*/  @P0 EXIT ;  /* 0x000000000000094d */ /* 0x000fea0003800000 */
[----:B------:R-:W-:Y:S05]  /*5ca0*/  @P1 BRA `(.L_x_56) ;  /* 0xfffffffc00dc1947 */ /* 0x000fea000383ffff */
.L_x_55:
[----:B------:R-:W2:Y:S02]  /*5cb0*/  LDG.E R2, desc[UR6][R20.64] ;  /* 0x0000000614027981 */ /* 0x000ea4000c1e1900 */
[----:B--2---:R-:W-:-:S13]  /*5cc0*/  ISETP.GE.AND P0, PT, R7, R2, PT ;  /* 0x000000020700720c */ /* 0x004fda0003f06270 */
[----:B------:R-:W-:Y:S05]  /*5cd0*/  @P0 EXIT ;  /* 0x000000000000094d */ /* 0x000fea0003800000 */
[----:B------:R-:W1:Y:S01]  /*5ce0*/  S2UR UR5, SR_CgaCtaId ;  /* 0x00000000000579c3 */ /* 0x000e620000008800 */
[----:B------:R-:W-:Y:S01]  /*5cf0*/  IMAD.IADD R9, R8, 0x1, R9 ;  /* 0x0000000108097824 */ /* 0x000fe200078e0209 */
[----:B------:R-:W-:-:S04]  /*5d00*/  UMOV UR4, 0x400 ;  /* 0x0000040000047882 */ /* 0x000fc80000000000 */
[----:B------:R-:W-:Y:S02]  /*5d10*/  SHF.L.U32 R2, R9, 0x2, RZ ;  /* 0x0000000209027819 */ /* 0x000fe400000006ff */
[----:B------:R-:W2:Y:S02]  /*5d20*/  LDC.64 R4, c[0x0][0x380] ;  /* 0x0000e000ff047b82 */ /* 0x000ea40000000a00 */
[----:B------:R-:W-:Y:S01]  /*5d30*/  LOP3.LUT R3, R2, 0x7c, RZ, 0xc0, !PT ;  /* 0x0000007c02037812 */ /* 0x000fe200078ec0ff */
[----:B-1----:R-:W-:-:S06]  /*5d40*/  ULEA UR4, UR5, UR4, 0x18 ;  /* 0x0000000405047291 */ /* 0x002fcc000f8ec0ff */
[----:B------:R-:W-:Y:S01]  /*5d50*/  LEA R8, R8, UR4, 0x7 ;  /* 0x0000000408087c11 */ /* 0x000fe2000f8e38ff */
[----:B--2---:R-:W-:-:S04]  /*5d60*/  IMAD.WIDE R4, R13, 0x4, R4 ;  /* 0x000000040d047825 */ /* 0x004fc800078e0204 */
[----:B------:R-:W-:-:S06]  /*5d70*/  IMAD.IADD R3, R3, 0x1, R8 ;  /* 0x0000000103037824 */ /* 0x000fcc00078e0208 */
[----:B------:R-:W1:Y:S04]  /*5d80*/  LDS R3, [R3] ;  /* 0x0000000003037984 */ /* 0x000e680000000800 */
[----:B-1----:R1:W-:Y:S04]  /*5d90*/  STG.E desc[UR6][R4.64], R3 ;  /* 0x0000000304007986 */ /* 0x0023e8000c101906 */
[----:B------:R-:W2:Y:S01]  /*5da0*/  LDG.E R11, desc[UR6][R20.64] ;  /* 0x00000006140b7981 */ /* 0x000ea2000c1e1900 */
[----:B------:R-:W-:-:S05]  /*5db0*/  VIADD R6, R7, 0x1 ;  /* 0x0000000107067836 */ /* 0x000fca0000000000 */
[----:B--2---:R-:W-:-:S13]  /*5dc0*/  ISETP.GE.AND P0, PT, R6, R11, PT ;  /* 0x0000000b0600720c */ /* 0x004fda0003f06270 */
[----:B-1----:R-:W-:Y:S05]  /*5dd0*/  @P0 EXIT ;  /* 0x000000000000094d */ /* 0x002fea0003800000 */
[----:B------:R-:W-:Y:S01]  /*5de0*/  IADD3 R3, PT, PT, R2, 0x4, RZ ;  /* 0x0000000402037810 */ /* 0x000fe20007ffe0ff */
[----:B------:R-:W-:-:S03]  /*5df0*/  IMAD.WIDE R4, R0, 0x4, R4 ;  /* 0x0000000400047825 */ /* 0x000fc600078e0204 */
[----:B------:R-:W-:-:S05]  /*5e00*/  LOP3.LUT R3, R3, 0x7c, RZ, 0xc0, !PT ;  /* 0x0000007c03037812 */ /* 0x000fca00078ec0ff */
        /* <DEDUP_REMOVED lines=147> */
[----:B------:R-:W-:Y:S01]  /*6740*/  SHF.L.U32 R3, R9, 0x2, RZ ;  /* 0x0000000209037819 */ /* 0x000fe200000006ff */
[----:B------:R-:W-:-:S03]  /*6750*/  IMAD.WIDE R4, R0, 0x4, R4 ;  /* 0x0000000400047825 */ /* 0x000fc600078e0204 */
[----:B------:R-:W-:-:S04]  /*6760*/  LOP3.LUT R3, R3, 0x7c, RZ, 0xe2, !PT ;  /* 0x0000007c03037812 */ /* 0x000fc800078ee2ff */
        /* <DEDUP_REMOVED lines=148> */
[----:B------:R-:W-:-:S04]  /*70b0*/  IADD3 R2, PT, PT, R2, -0x4, RZ ;  /* 0xfffffffc02027810 */ /* 0x000fc80007ffe0ff */
[----:B------:R-:W-:-:S05]  /*70c0*/  LOP3.LUT R3, R2, 0x7c, RZ, 0xc0, !PT ;  /* 0x0000007c02037812 */ /* 0x000fca00078ec0ff */
[----:B------:R-:W-:Y:S02]  /*70d0*/  IMAD.IADD R8, R3, 0x1, R8 ;  /* 0x0000000103087824 */ /* 0x000fe400078e0208 */
[----:B------:R-:W-:-:S03]  /*70e0*/  IMAD.WIDE R2, R0, 0x4, R4 ;  /* 0x0000000400027825 */ /* 0x000fc600078e0204 */
[----:B------:R-:W1:Y:S04]  /*70f0*/  LDS R7, [R8] ;  /* 0x0000000008077984 */ /* 0x000e680000000800 */
[----:B-1----:R-:W-:Y:S01]  /*7100*/  STG.E desc[UR6][R2.64], R7 ;  /* 0x0000000702007986 */ /* 0x002fe2000c101906 */
[----:B------:R-:W-:Y:S05]  /*7110*/  EXIT ;  /* 0x000000000000794d */ /* 0x000fea0003800000 */
.L_x_28:
[----:B------:R-:W0:Y:S08]  /*7120*/  LDC.64 R24, c[0x0][0x390] ;  /* 0x0000e400ff187b82 */ /* 0x000e300000000a00 */
[----:B------:R-:W1:Y:S01]  /*7130*/  LDC R16, c[0x0][0x3ac] ;  /* 0x0000eb00ff107b82 */ /* 0x000e620000000800 */
[----:B0-----:R-:W-:-:S05]  /*7140*/  IMAD.WIDE R20, R14, 0x4, R24 ;  /* 0x000000040e147825 */ /* 0x001fca00078e0218 */
[----:B------:R-:W2:Y:S04]  /*7150*/  LDG.E R7, desc[UR6][R20.64+-0x4] ;  /* 0xfffffc0614077981 */ /* 0x000ea8000c1e1900 */
[----:B------:R-:W3:Y:S01]  /*7160*/  LDG.E R8, desc[UR6][R20.64+-0x8] ;  /* 0xfffff80614087981 */ /* 0x000ee2000c1e1900 */
[-C--:B-1----:R-:W-:Y:S02]  /*7170*/  IABS R22, R16.reuse ;  /* 0x0000001000167213 */ /* 0x082fe40000000000 */
[----:B--2---:R-:W-:Y:S02]  /*7180*/  IABS R12, R7 ;  /* 0x00000007000c7213 */ /* 0x004fe40000000000 */
[----:B------:R-:W-:Y:S02]  /*7190*/  LOP3.LUT R16, R7, R16, RZ, 0x3c, !PT ;  /* 0x0000001007107212 */ /* 0x000fe400078e3cff */
[----:B------:R-:W0:Y:S01]  /*71a0*/  I2F.RP R15, R12 ;  /* 0x0000000c000f7306 */ /* 0x000e220000209400 */
[----:B---3--:R-:W-:-:S02]  /*71b0*/  IABS R9, R8 ;  /* 0x0000000800097213 */ /* 0x008fc40000000000 */
[----:B------:R-:W-:Y:S02]  /*71c0*/  ISETP.GE.AND P2, PT, R16, RZ, PT ;  /* 0x000000ff1000720c */ /* 0x000fe40003f46270 */
[----:B------:R-:W-:-:S04]  /*71d0*/  IABS R16, R8 ;  /* 0x0000000800107213 */ /* 0x000fc80000000000 */
[----:B------:R-:W-:Y:S01]  /*71e0*/  IADD3 R16, PT, PT, RZ, -R16, RZ ;  /* 0x80000010ff107210 */ /* 0x000fe20007ffe0ff */
[----:B0-----:R-:W0:Y:S02]  /*71f0*/  MUFU.RCP R15, R15 ;  /* 0x0000000f000f7308 */ /* 0x001e240000001000 */
[----:B0-----:R-:W-:Y:S01]  /*7200*/  VIADD R10, R15, 0xffffffe ;  /* 0x0ffffffe0f0a7836 */ /* 0x001fe20000000000 */
[----:B------:R-:W-:-:S05]  /*7210*/  IABS R15, R7 ;  /* 0x00000007000f7213 */ /* 0x000fca0000000000 */
[----:B------:R0:W1:Y:S02]  /*7220*/  F2I.FTZ.U32.TRUNC.NTZ R11, R10 ;  /* 0x0000000a000b7305 */ /* 0x000064000021f000 */
[----:B0-----:R-:W-:Y:S01]  /*7230*/  IMAD.MOV.U32 R10, RZ, RZ, RZ ;  /* 0x000000ffff0a7224 */ /* 0x001fe200078e00ff */
[----:B-1----:R-:W-:-:S05]  /*7240*/  IADD3 R17, PT, PT, RZ, -R11, RZ ;  /* 0x8000000bff117210 */ /* 0x002fca0007ffe0ff */
[----:B------:R-:W-:-:S04]  /*7250*/  IMAD R17, R17, R12, RZ ;  /* 0x0000000c11117224 */ /* 0x000fc800078e02ff */
[----:B------:R-:W-:Y:S02]  /*7260*/  IMAD.HI.U32 R11, R11, R17, R10 ;  /* 0x000000110b0b7227 */ /* 0x000fe400078e000a */
[----:B------:R-:W0:Y:S02]  /*7270*/  I2F.RP R17, R9 ;  /* 0x0000000900117306 */ /* 0x000e240000209400 */
[----:B------:R-:W-:Y:S02]  /*7280*/  IMAD.MOV R10, RZ, RZ, -R15 ;  /* 0x000000ffff0a7224 */ /* 0x000fe400078e0a0f */
[----:B------:R-:W-:-:S04]  /*7290*/  IMAD.HI.U32 R15, R11, R22, RZ ;  /* 0x000000160b0f7227 */ /* 0x000fc800078e00ff */
[----:B------:R-:W-:-:S05]  /*72a0*/  IMAD R11, R15, R10, R22 ;  /* 0x0000000a0f0b7224 */ /* 0x000fca00078e0216 */
[----:B------:R-:W-:Y:S01]  /*72b0*/  ISETP.GT.U32.AND P1, PT, R12, R11, PT ;  /* 0x0000000b0c00720c */ /* 0x000fe20003f24070 */
[----:B0-----:R-:W0:-:S12]  /*72c0*/  MUFU.RCP R17, R17 ;  /* 0x0000001100117308 */ /* 0x001e180000001000 */
[-C--:B------:R-:W-:Y:S01]  /*72d0*/  @!P1 IADD3 R11, PT, PT, R11, -R12.reuse, RZ ;  /* 0x8000000c0b0b9210 */ /* 0x080fe20007ffe0ff */
[----:B------:R-:W-:Y:S01]  /*72e0*/  @!P1 VIADD R15, R15, 0x1 ;  /* 0x000000010f0f9836 */ /* 0x000fe20000000000 */
[----:B------:R-:W-:Y:S02]  /*72f0*/  ISETP.NE.AND P1, PT, R7, RZ, PT ;  /* 0x000000ff0700720c */ /* 0x000fe40003f25270 */
[----:B------:R-:W-:Y:S01]  /*7300*/  ISETP.GE.U32.AND P0, PT, R11, R12, PT ;  /* 0x0000000c0b00720c */ /* 0x000fe20003f06070 */
[----:B0-----:R-:W-:-:S04]  /*7310*/  VIADD R10, R17, 0xffffffe ;  /* 0x0ffffffe110a7836 */ /* 0x001fc80000000000 */
[----:B------:R0:W1:Y:S08]  /*7320*/  F2I.FTZ.U32.TRUNC.NTZ R11, R10 ;  /* 0x0000000a000b7305 */ /* 0x000070000021f000 */
[----:B------:R-:W-:Y:S01]  /*7330*/  @P0 IADD3 R15, PT, PT, R15, 0x1, RZ ;  /* 0x000000010f0f0810 */ /* 0x000fe20007ffe0ff */
[----:B0-----:R-:W-:-:S04]  /*7340*/  IMAD.MOV.U32 R10, RZ, RZ, RZ ;  /* 0x000000ffff0a7224 */ /* 0x001fc800078e00ff */
[----:B------:R-:W-:Y:S01]  /*7350*/  @!P2 IMAD.MOV R15, RZ, RZ, -R15 ;  /* 0x000000ffff0fa224 */ /* 0x000fe200078e0a0f */
[----:B------:R-:W-:Y:S01]  /*7360*/  @!P1 LOP3.LUT R15, RZ, R7, RZ, 0x33, !PT ;  /* 0x00000007ff0f9212 */ /* 0x000fe200078e33ff */
[----:B-1----:R-:W-:-:S04]  /*7370*/  IMAD.MOV R12, RZ, RZ, -R11 ;  /* 0x000000ffff0c7224 */ /* 0x002fc800078e0a0b */
[----:B------:R-:W-:Y:S01]  /*7380*/  IMAD R17, R12, R9, RZ ;  /* 0x000000090c117224 */ /* 0x000fe200078e02ff */
[----:B------:R-:W-:Y:S02]  /*7390*/  IABS R12, R15 ;  /* 0x0000000f000c7213 */ /* 0x000fe40000000000 */
[----:B------:R-:W-:Y:S01]  /*73a0*/  LOP3.LUT R15, R15, R8, RZ, 0x3c, !PT ;  /* 0x000000080f0f7212 */ /* 0x000fe200078e3cff */
[----:B------:R-:W-:-:S03]  /*73b0*/  IMAD.HI.U32 R10, R11, R17, R10 ;  /* 0x000000110b0a7227 */ /* 0x000fc600078e000a */
[----:B------:R-:W-:Y:S01]  /*73c0*/  ISETP.GE.AND P2, PT, R15, RZ, PT ;  /* 0x000000ff0f00720c */ /* 0x000fe20003f46270 */
[----:B------:R-:W-:Y:S01]  /*73d0*/  IMAD.MOV.U32 R11, RZ, RZ, R12 ;  /* 0x000000ffff0b7224 */ /* 0x000fe200078e000c */
[----:B------:R-:W-:-:S03]  /*73e0*/  MOV R12, R16 ;  /* 0x00000010000c7202 */ /* 0x000fc60000000f00 */
[----:B------:R-:W-:-:S04]  /*73f0*/  IMAD.HI.U32 R23, R10, R11, RZ ;  /* 0x0000000b0a177227 */ /* 0x000fc800078e00ff */
[----:B------:R-:W-:-:S05]  /*7400*/  IMAD R10, R23, R12, R11 ;  /* 0x0000000c170a7224 */ /* 0x000fca00078e020b */
[----:B------:R-:W-:-:S13]  /*7410*/  ISETP.GT.U32.AND P1, PT, R9, R10, PT ;  /* 0x0000000a0900720c */ /* 0x000fda0003f24070 */
[----:B------:R-:W-:Y:S02]  /*7420*/  @!P1 IMAD.IADD R10, R10, 0x1, -R9 ;  /* 0x000000010a0a9824 */ /* 0x000fe400078e0a09 */
[----:B------:R-:W-:Y:S01]  /*7430*/  @!P1 VIADD R23, R23, 0x1 ;  /* 0x0000000117179836 */ /* 0x000fe20000000000 */
[----:B------:R-:W-:Y:S02]  /*7440*/  ISETP.NE.AND P1, PT, R8, RZ, PT ;  /* 0x000000ff0800720c */ /* 0x000fe40003f25270 */
[----:B------:R-:W-:Y:S01]  /*7450*/  ISETP.GE.U32.AND P0, PT, R10, R9, PT ;  /* 0x000000090a00720c */ /* 0x000fe20003f06070 */
[----:B------:R-:W-:Y:S01]  /*7460*/  VIADD R9, R14, 0xfffffffe ;  /* 0xfffffffe0e097836 */ /* 0x000fe20000000000 */
[----:B------:R-:W-:-:S11]  /*7470*/  IADD3 R10, PT, PT, R1, 0x28, RZ ;  /* 0x00000028010a7810 */ /* 0x000fd60007ffe0ff */
[----:B------:R-:W-:Y:S02]  /*7480*/  @P0 IADD3 R23, PT, PT, R23, 0x1, RZ ;  /* 0x0000000117170810 */ /* 0x000fe40007ffe0ff */
[----:B------:R-:W-:-:S03]  /*7490*/  ISETP.GE.AND P0, PT, R14, 0x3, PT ;  /* 0x000000030e00780c */ /* 0x000fc60003f06270 */
[----:B------:R-:W-:Y:S01]  /*74a0*/  @!P2 IMAD.MOV R23, RZ, RZ, -R23 ;  /* 0x000000ffff17a224 */ /* 0x000fe200078e0a17 */
[----:B------:R-:W-:-:S09]  /*74b0*/  @!P1 LOP3.LUT R23, RZ, R8, RZ, 0x33, !PT ;  /* 0x00000008ff179212 */ /* 0x000fd200078e33ff */
[----:B------:R-:W-:Y:S05]  /*74c0*/  @!P0 BRA `(.L_x_57) ;  /* 0x0000003c00b08947 */ /* 0x000fea0003800000 */
[----:B------:R-:W-:Y:S02]  /*74d0*/  VIADD R11, R14, 0xfffffffd ;  /* 0xfffffffd0e0b7836 */ /* 0x000fe40000000000 */
[----:B------:R-:W-:-:S03]  /*74e0*/  IMAD.MOV.U32 R12, RZ, RZ, RZ ;  /* 0x000000ffff0c7224 */ /* 0x000fc600078e00ff */
[----:B------:R-:W-:-:S13]  /*74f0*/  ISETP.GE.U32.AND P0, PT, R11, 0xf, PT ;  /* 0x0000000f0b00780c */ /* 0x000fda0003f06070 */
[----:B------:R-:W-:Y:S05]  /*7500*/  @!P0 BRA `(.L_x_58) ;  /* 0x0000000000a08947 */ /* 0x000fea0003800000 */
[----:B------:R-:W0:Y:S01]  /*7510*/  LDCU.64 UR4, c[0x0][0x390] ;  /* 0x00007200ff0477ac */ /* 0x000e220008000a00 */
[----:B------:R-:W-:Y:S02]  /*7520*/  LOP3.LUT R12, R9, 0xfffffff0, RZ, 0xc0, !PT ;  /* 0xfffffff0090c7812 */ /* 0x000fe400078ec0ff */
[----:B------:R-:W-:-:S03]  /*7530*/  IADD3 R19, PT, PT, R1, 0x98, RZ ;  /* 0x0000009801137810 */ /* 0x000fc60007ffe0ff */
[----:B------:R-:W-:Y:S01]  /*7540*/  IMAD.MOV R22, RZ, RZ, -R12 ;  /* 0x000000ffff167224 */ /* 0x000fe200078e0a0c */
[----:B0-----:R-:W-:-:S04]  /*7550*/  UIADD3 UR4, UP0, UPT, UR4, 0x20, URZ ;  /* 0x0000002004047890 */ /* 0x001fc8000ff1e0ff */
[----:B------:R-:W-:Y:S02]  /*7560*/  UIADD3.X UR5, UPT, UPT, URZ, UR5, URZ, UP0, !UPT ;  /* 0x00000005ff057290 */ /* 0x000fe400087fe4ff */
[----:B------:R-:W-:-:S04]  /*7570*/  IMAD.U32 R28, RZ, RZ, UR4 ;  /* 0x00000004ff1c7e24 */ /* 0x000fc8000f8e00ff */
[----:B------:R-:W-:-:S07]  /*7580*/  MOV R29, UR5 ;  /* 0x00000005001d7c02 */ /* 0x000fce0008000f00 */
.L_x_59:
[----:B------:R-:W-:Y:S02]  /*7590*/  IMAD.MOV.U32 R26, RZ, RZ, R28 ;  /* 0x000000ffff1a7224 */ /* 0x000fe400078e001c */
[----:B------:R-:W-:-:S05]  /*75a0*/  IMAD.MOV.U32 R27, RZ, RZ, R29 ;  /* 0x000000ffff1b7224 */ /* 0x000fca00078e001d */
[----:B------:R-:W2:Y:S04]  /*75b0*/  LDG.E R14, desc[UR6][R26.64+-0x20] ;  /* 0xffffe0061a0e7981 */ /* 0x000ea8000c1e1900 */
[----:B------:R-:W2:Y:S04]  /*75c0*/  LDG.E R15, desc[UR6][R26.64+-0x1c] ;  /* 0xffffe4061a0f7981 */ /* 0x000ea8000c1e1900 */
[----:B------:R-:W3:Y:S04]  /*75d0*/  LDG.E R16, desc[UR6][R26.64+-0x18] ;  /* 0xffffe8061a107981 */ /* 0x000ee8000c1e1900 */
[----:B------:R-:W3:Y:S04]  /*75e0*/  LDG.E R17, desc[UR6][R26.64+-0x14] ;  /* 0xffffec061a117981 */ /* 0x000ee8000c1e1900 */
[----:B--2---:R0:W-:Y:S04]  /*75f0*/  STL.64 [R19+-0x20], R14 ;  /* 0xffffe00e13007387 */ /* 0x0041e80000100a00 */
[----:B---3--:R1:W-:Y:S04]  /*7600*/  STL.64 [R19+-0x18], R16 ;  /* 0xffffe81013007387 */ /* 0x0083e80000100a00 */
[----:B0-----:R-:W2:Y:S04]  /*7610*/  LDG.E R14, desc[UR6][R26.64+-0x10] ;  /* 0xfffff0061a0e7981 */ /* 0x001ea8000c1e1900 */
[----:B------:R-:W2:Y:S04]  /*7620*/  LDG.E R15, desc[UR6][R26.64+-0xc] ;  /* 0xfffff4061a0f7981 */ /* 0x000ea8000c1e1900 */
[----:B-1----:R-:W3:Y:S04]  /*7630*/  LDG.E R16, desc[UR6][R26.64+-0x8] ;  /* 0xfffff8061a107981 */ /* 0x002ee8000c1e1900 */
[----:B------:R-:W3:Y:S04]  /*7640*/  LDG.E R17, desc[UR6][R26.64+-0x4] ;  /* 0xfffffc061a117981 */ /* 0x000ee8000c1e1900 */
[----:B--2---:R0:W-:Y:S04]  /*7650*/  STL.64 [R19+-0x10], R14 ;  /* 0xfffff00e13007387 */ /* 0x0041e80000100a00 */
[----:B---3--:R1:W-:Y:S04]  /*7660*/  STL.64 [R19+-0x8], R16 ;  /* 0xfffff81013007387 */ /* 0x0083e80000100a00 */
[----:B0-----:R-:W2:Y:S04]  /*7670*/  LDG.E R14, desc[UR6][R26.64] ;  /* 0x000000061a0e7981 */ /* 0x001ea8000c1e1900 */
[----:B------:R-:W2:Y:S04]  /*7680*/  LDG.E R15, desc[UR6][R26.64+0x4] ;  /* 0x000004061a0f7981 */ /* 0x000ea8000c1e1900 */
[----:B-1----:R-:W3:Y:S04]  /*7690*/  LDG.E R16, desc[UR6][R26.64+0x8] ;  /* 0x000008061a107981 */ /* 0x002ee8000c1e1900 */
[----:B------:R-:W3:Y:S01]  /*76a0*/  LDG.E R17, desc[UR6][R26.64+0xc] ;  /* 0x00000c061a117981 */ /* 0x000ee2000c1e1900 */
[----:B------:R-:W-:-:S04]  /*76b0*/  IADD3 R22, PT, PT, R22, 0x10, RZ ;  /* 0x0000001016167810 */ /* 0x000fc80007ffe0ff */
[----:B------:R-:W-:Y:S01]  /*76c0*/  ISETP.NE.AND P1, PT, R22, RZ, PT ;  /* 0x000000ff1600720c */ /* 0x000fe20003f25270 */
[----:B--2---:R0:W-:Y:S04]  /*76d0*/  STL.64 [R19], R14 ;  /* 0x0000000e13007387 */ /* 0x0041e80000100a00 */
[----:B---3--:R1:W-:Y:S04]  /*76e0*/  STL.64 [R19+0x8], R16 ;  /* 0x0000081013007387 */ /* 0x0083e80000100a00 */
[----:B0-----:R-:W2:Y:S04]  /*76f0*/  LDG.E R14, desc[UR6][R26.64+0x10] ;  /* 0x000010061a0e7981 */ /* 0x001ea8000c1e1900 */
[----:B------:R-:W2:Y:S04]  /*7700*/  LDG.E R15, desc[UR6][R26.64+0x14] ;  /* 0x000014061a0f7981 */ /* 0x000ea8000c1e1900 */
[----:B-1----:R-:W3:Y:S04]  /*7710*/  LDG.E R16, desc[UR6][R26.64+0x18] ;  /* 0x000018061a107981 */ /* 0x002ee8000c1e1900 */
[----:B------:R-:W3:Y:S01]  /*7720*/  LDG.E R17, desc[UR6][R26.64+0x1c] ;  /* 0x00001c061a117981 */ /* 0x000ee2000c1e1900 */
[----:B------:R-:W-:-:S05]  /*7730*/  IADD3 R28, P2, PT, R26, 0x40, RZ ;  /* 0x000000401a1c7810 */ /* 0x000fca0007f5e0ff */
[----:B------:R-:W-:Y:S01]  /*7740*/  IMAD.X R29, RZ, RZ, R27, P2 ;  /* 0x000000ffff1d7224 */ /* 0x000fe200010e061b */
[----:B--2---:R-:W-:Y:S04]  /*7750*/  STL.64 [R19+0x10], R14 ;  /* 0x0000100e13007387 */ /* 0x004fe80000100a00 */
[----:B---3--:R0:W-:Y:S02]  /*7760*/  STL.64 [R19+0x18], R16 ;  /* 0x0000181013007387 */ /* 0x0081e40000100a00 */
[----:B0-----:R-:W-:Y:S01]  /*7770*/  VIADD R19, R19, 0x40 ;  /* 0x0000004013137836 */ /* 0x001fe20000000000 */
[----:B------:R-:W-:Y:S06]  /*7780*/  @P1 BRA `(.L_x_59) ;  /* 0xfffffffc00801947 */ /* 0x000fec000383ffff */
.L_x_58:
[----:B------:R-:W-:-:S13]  /*7790*/  LOP3.LUT P1, R14, R9, 0xf, RZ, 0xc0, !PT ;  /* 0x0000000f090e7812 */ /* 0x000fda000782c0ff */
[----:B------:R-:W-:Y:S05]  /*77a0*/  @!P1 BRA `(.L_x_60) ;  /* 0x0000000000b89947 */ /* 0x000fea0003800000 */
[----:B------:R-:W-:-:S13]  /*77b0*/  ISETP.GE.U32.AND P1, PT, R14, 0x8, PT ;  /* 0x000000080e00780c */ /* 0x000fda0003f26070 */
[----:B------:R-:W-:Y:S05]  /*77c0*/  @!P1 BRA `(.L_x_61) ;  /* 0x00000000003c9947 */ /* 0x000fea0003800000 */
[----:B------:R-:W-:-:S05]  /*77d0*/  IMAD.WIDE.U32 R26, R12, 0x4, R24 ;  /* 0x000000040c1a7825 */ /* 0x000fca00078e0018 */
[----:B------:R-:W2:Y:S04]  /*77e0*/  LDG.E R14, desc[UR6][R26.64] ;  /* 0x000000061a0e7981 */ /* 0x000ea8000c1e1900 */
[----:B------:R-:W2:Y:S04]  /*77f0*/  LDG.E R15, desc[UR6][R26.64+0x4] ;  /* 0x000004061a0f7981 */ /* 0x000ea8000c1e1900 */
[----:B------:R-:W3:Y:S04]  /*7800*/  LDG.E R16, desc[UR6][R26.64+0x8] ;  /* 0x000008061a107981 */ /* 0x000ee8000c1e1900 */
[----:B------:R-:W3:Y:S01]  /*7810*/  LDG.E R17, desc[UR6][R26.64+0xc] ;  /* 0x00000c061a117981 */ /* 0x000ee2000c1e1900 */
[----:B------:R-:W-:-:S05]  /*7820*/  LEA R19, R12, R1, 0x2 ;  /* 0x000000010c137211 */ /* 0x000fca00078e10ff */
[----:B--2---:R0:W-:Y:S04]  /*7830*/  STL.64 [R19+0x78], R14 ;  /* 0x0000780e13007387 */ /* 0x0041e80000100a00 */
[----:B---3--:R1:W-:Y:S04]  /*7840*/  STL.64 [R19+0x80], R16 ;  /* 0x0000801013007387 */ /* 0x0083e80000100a00 */
[----:B0-----:R-:W2:Y:S04]  /*7850*/  LDG.E R14, desc[UR6][R26.64+0x10] ;  /* 0x000010061a0e7981 */ /* 0x001ea8000c1e1900 */
[----:B------:R-:W2:Y:S04]  /*7860*/  LDG.E R15, desc[UR6][R26.64+0x14] ;  /* 0x000014061a0f7981 */ /* 0x000ea8000c1e1900 */
[----:B-1----:R-:W3:Y:S04]  /*7870*/  LDG.E R16, desc[UR6][R26.64+0x18] ;  /* 0x000018061a107981 */ /* 0x002ee8000c1e1900 */
[----:B------:R-:W3:Y:S01]  /*7880*/  LDG.E R17, desc[UR6][R26.64+0x1c] ;  /* 0x00001c061a117981 */ /* 0x000ee2000c1e1900 */
[----:B------:R-:W-:-:S03]  /*7890*/  VIADD R12, R12, 0x8 ;  /* 0x000000080c0c7836 */ /* 0x000fc60000000000 */
[----:B--2---:R0:W-:Y:S04]  /*78a0*/  STL.64 [R19+0x88], R14 ;  /* 0x0000880e13007387 */ /* 0x0041e80000100a00 */
[----:B---3--:R0:W-:Y:S02]  /*78b0*/  STL.64 [R19+0x90], R16 ;  /* 0x0000901013007387 */ /* 0x0081e40000100a00 */
.L_x_61:
[----:B0-----:R-:W-:-:S13]  /*78c0*/  LOP3.LUT P1, R14, R9, 0x7, RZ, 0xc0, !PT ;  /* 0x00000007090e7812 */ /* 0x001fda000782c0ff */
[----:B------:R-:W-:Y:S05]  /*78d0*/  @!P1 BRA `(.L_x_60) ;  /* 0x00000000006c9947 */ /* 0x000fea0003800000 */
[----:B------:R-:W-:Y:S02]  /*78e0*/  ISETP.GE.U32.AND P1, PT, R14, 0x4, PT ;  /* 0x000000040e00780c */ /* 0x000fe40003f26070 */
[----:B------:R-:W-:-:S11]  /*78f0*/  LOP3.LUT P2, RZ, R9, 0x3, RZ, 0xc0, !PT ;  /* 0x0000000309ff7812 */ /* 0x000fd6000784c0ff */
[----:B------:R-:W-:Y:S05]  /*7900*/  @!P1 BRA `(.L_x_62) ;  /* 0x0000000000249947 */ /* 0x000fea0003800000 */
[----:B------:R-:W-:-:S05]  /*7910*/  IMAD.WIDE.U32 R26, R12, 0x4, R24 ;  /* 0x000000040c1a7825 */ /* 0x000fca00078e0018 */
[----:B------:R-:W2:Y:S04]  /*7920*/  LDG.E R14, desc[UR6][R26.64] ;  /* 0x000000061a0e7981 */ /* 0x000ea8000c1e1900 */
[----:B------:R-:W2:Y:S04]  /*7930*/  LDG.E R15, desc[UR6][R26.64+0x4] ;  /* 0x000004061a0f7981 */ /* 0x000ea8000c1e1900 */
[----:B------:R-:W3:Y:S04]  /*7940*/  LDG.E R16, desc[UR6][R26.64+0x8] ;  /* 0x000008061a107981 */ /* 0x000ee8000c1e1900 */
[----:B------:R-:W3:Y:S01]  /*7950*/  LDG.E R17, desc[UR6][R26.64+0xc] ;  /* 0x00000c061a117981 */ /* 0x000ee2000c1e1900 */
[C---:B------:R-:W-:Y:S01]  /*7960*/  IMAD R19, R12.reuse, 0x4, R1 ;  /* 0x000000040c137824 */ /* 0x040fe200078e0201 */
[----:B------:R-:W-:-:S04]  /*7970*/  IADD3 R12, PT, PT, R12, 0x4, RZ ;  /* 0x000000040c0c7810 */ /* 0x000fc80007ffe0ff */
[----:B--2---:R0:W-:Y:S04]  /*7980*/  STL.64 [R19+0x78], R14 ;  /* 0x0000780e13007387 */ /* 0x0041e80000100a00 */
[----:B---3--:R0:W-:Y:S02]  /*7990*/  STL.64 [R19+0x80], R16 ;  /* 0x0000801013007387 */ /* 0x0081e40000100a00 */
.L_x_62:
[----:B------:R-:W-:Y:S05]  /*79a0*/  @!P2 BRA `(.L_x_60) ;  /* 0x000000000038a947 */ /* 0x000fea0003800000 */
[----:B0-----:R-:W-:Y:S01]  /*79b0*/  LOP3.LUT R14, R9, 0x3, RZ, 0xc0, !PT ;  /* 0x00000003090e7812 */ /* 0x001fe200078ec0ff */
[C---:B------:R-:W-:Y:S02]  /*79c0*/  IMAD R17, R12.reuse, 0x4, R5 ;  /* 0x000000040c117824 */ /* 0x040fe400078e0205 */
[----:B------:R-:W-:-:S04]  /*79d0*/  IMAD.WIDE.U32 R24, R12, 0x4, R24 ;  /* 0x000000040c187825 */ /* 0x000fc800078e0018 */
[----:B------:R-:W-:-:S07]  /*79e0*/  IMAD.MOV R5, RZ, RZ, -R14 ;  /* 0x000000ffff057224 */ /* 0x000fce00078e0a0e */
.L_x_63:
[----:B------:R-:W-:Y:S01]  /*79f0*/  IMAD.MOV.U32 R14, RZ, RZ, R24 ;  /* 0x000000ffff0e7224 */ /* 0x000fe200078e0018 */
[----:B------:R-:W-:-:S05]  /*7a00*/  MOV R15, R25 ;  /* 0x00000019000f7202 */ /* 0x000fca0000000f00 */
[----:B------:R-:W2:Y:S01]  /*7a10*/  LDG.E R12, desc[UR6][R14.64] ;  /* 0x000000060e0c7981 */ /* 0x000ea2000c1e1900 */
[----:B------:R-:W-:Y:S01]  /*7a20*/  VIADD R5, R5, 0x1 ;  /* 0x0000000105057836 */ /* 0x000fe20000000000 */
[----:B------:R-:W-:-:S04]  /*7a30*/  IADD3 R24, P2, PT, R24, 0x4, RZ ;  /* 0x0000000418187810 */ /* 0x000fc80007f5e0ff */
[----:B------:R-:W-:Y:S01]  /*7a40*/  ISETP.NE.AND P1, PT, R5, RZ, PT ;  /* 0x000000ff0500720c */ /* 0x000fe20003f25270 */
[----:B------:R-:W-:Y:S01]  /*7a50*/  IMAD.X R25, RZ, RZ, R25, P2 ;  /* 0x000000ffff197224 */ /* 0x000fe200010e0619 */
[----:B--2---:R0:W-:Y:S02]  /*7a60*/  STL [R17], R12 ;  /* 0x0000000c11007387 */ /* 0x0041e40000100800 */
[----:B0-----:R-:W-:-:S09]  /*7a70*/  IADD3 R17, PT, PT, R17, 0x4, RZ ;  /* 0x0000000411117810 */ /* 0x001fd20007ffe0ff */
[----:B------:R-:W-:Y:S05]  /*7a80*/  @P1 BRA `(.L_x_63) ;  /* 0xfffffffc00d81947 */ /* 0x000fea000383ffff */
.L_x_60:
[----:B------:R-:W-:Y:S01]  /*7a90*/  ISETP.GE.U32.AND P2, PT, R11, 0x7, PT ;  /* 0x000000070b00780c */ /* 0x000fe20003f46070 */
[----:B0-----:R-:W-:Y:S01]  /*7aa0*/  IMAD.MOV.U32 R19, RZ, RZ, RZ ;  /* 0x000000ffff137224 */ /* 0x001fe200078e00ff */
[----:B------:R-:W-:Y:S01]  /*7ab0*/  LOP3.LUT P1, RZ, R9, 0x7, RZ, 0xc0, !PT ;  /* 0x0000000709ff7812 */ /* 0x000fe2000782c0ff */
[----:B------:R-:W-:-:S10]  /*7ac0*/  IMAD.MOV.U32 R24, RZ, RZ, R2 ;  /* 0x000000ffff187224 */ /* 0x000fd400078e0002 */
[----:B------:R-:W-:Y:S05]  /*7ad0*/  @!P2 BRA `(.L_x_64) ;  /* 0x000000180098a947 */ /* 0x000fea0003800000 */
[----:B------:R-:W-:Y:S01]  /*7ae0*/  LOP3.LUT R19, R9, 0xfffffff8, RZ, 0xc0, !PT ;  /* 0xfffffff809137812 */ /* 0x000fe200078ec0ff */
[C---:B------:R-:W-:Y:S01]  /*7af0*/  VIADD R11, R1.reuse, 0x60 ;  /* 0x00000060010b7836 */ /* 0x040fe20000000000 */
[----:B------:R-:W-:Y:S01]  /*7b00*/  IADD3 R5, PT, PT, R1, 0x88, RZ ;  /* 0x0000008801057810 */ /* 0x000fe20007ffe0ff */
[----:B------:R-:W-:Y:S01]  /*7b10*/  IMAD.MOV.U32 R24, RZ, RZ, R2 ;  /* 0x000000ffff187224 */ /* 0x000fe200078e0002 */
[----:B------:R-:W-:-:S07]  /*7b20*/  IADD3 R12, PT, PT, -R19, RZ, RZ ;  /* 0x000000ff130c7210 */ /* 0x000fce0007ffe1ff */
.L_x_65:
[----:B------:R-:W2:Y:S01]  /*7b30*/  LDL.64 R14, [R5+-0x10] ;  /* 0xfffff000050e7983 */ /* 0x000ea20000100a00 */
[----:B------:R-:W-:Y:S02]  /*7b40*/  IABS R26, R23 ;  /* 0x00000017001a7213 */ /* 0x000fe40000000000 */
[-C--:B--2---:R-:W-:Y:S02]  /*7b50*/  IABS R22, R14.reuse ;  /* 0x0000000e00167213 */ /* 0x084fe40000000000 */
[----:B------:R-:W-:Y:S02]  /*7b60*/  LOP3.LUT R23, R23, R14, RZ, 0x3c, !PT ;  /* 0x0000000e17177212 */ /* 0x000fe400078e3cff */
[----:B------:R-:W0:Y:S02]  /*7b70*/  I2F.RP R25, R22 ;  /* 0x0000001600197306 */ /* 0x000e240000209400 */
[----:B------:R-:W-:-:S06]  /*7b80*/  ISETP.GE.AND P4, PT, R23, RZ, PT ;  /* 0x000000ff1700720c */ /* 0x000fcc0003f86270 */
[----:B0-----:R-:W0:Y:S02]  /*7b90*/  MUFU.RCP R25, R25 ;  /* 0x0000001900197308 */ /* 0x001e240000001000 */
[----:B0-----:R-:W-:-:S06]  /*7ba0*/  VIADD R16, R25, 0xffffffe ;  /* 0x0ffffffe19107836 */ /* 0x001fcc0000000000 */
[----:B------:R0:W1:Y:S02]  /*7bb0*/  F2I.FTZ.U32.TRUNC.NTZ R17, R16 ;  /* 0x0000001000117305 */ /* 0x000064000021f000 */
[----:B0-----:R-:W-:Y:S02]  /*7bc0*/  HFMA2 R16, -RZ, RZ, 0, 0 ;  /* 0x00000000ff107431 */ /* 0x001fe400000001ff */
[----:B-1----:R-:W-:-:S04]  /*7bd0*/  IMAD.MOV R27, RZ, RZ, -R17 ;  /* 0x000000ffff1b7224 */ /* 0x002fc800078e0a11 */
        /* <DEDUP_REMOVED lines=13> */
[----:B------:R-:W-:-:S05]  /*7cb0*/  IMAD.MOV.U32 R23, RZ, RZ, R17 ;  /* 0x000000ffff177224 */ /* 0x000fca00078e0011 */
[----:B------:R-:W-:Y:S02]  /*7cc0*/  @!P4 IADD3 R23, PT, PT, -R23, RZ, RZ ;  /* 0x000000ff1717c210 */ /* 0x000fe40007ffe1ff */
[----:B------:R-:W-:-:S04]  /*7cd0*/  @!P3 LOP3.LUT R23, RZ, R14, RZ, 0x33, !PT ;  /* 0x0000000eff17b212 */ /* 0x000fc800078e33ff */
[----:B------:R-:W-:-:S04]  /*7ce0*/  IABS R22, R23 ;  /* 0x0000001700167213 */ /* 0x000fc80000000000 */
[----:B------:R-:W0:Y:S08]  /*7cf0*/  I2F.RP R14, R22 ;  /* 0x00000016000e7306 */ /* 0x000e300000209400 */
[----:B0-----:R-:W0:Y:S02]  /*7d00*/  MUFU.RCP R14, R14 ;  /* 0x0000000e000e7308 */ /* 0x001e240000001000 */
[----:B0-----:R-:W-:-:S06]  /*7d10*/  VIADD R16, R14, 0xffffffe ;  /* 0x0ffffffe0e107836 */ /* 0x001fcc0000000000 */
[----:B------:R0:W1:Y:S02]  /*7d20*/  F2I.FTZ.U32.TRUNC.NTZ R17, R16 ;  /* 0x0000001000117305 */ /* 0x000064000021f000 */
[----:B0-----:R-:W-:Y:S01]  /*7d30*/  MOV R16, RZ ;  /* 0x000000ff00107202 */ /* 0x001fe20000000f00 */
        /* <DEDUP_REMOVED lines=11> */
[-C--:B------:R-:W-:Y:S01]  /*7df0*/  @!P3 IADD3 R27, PT, PT, R27, -R22.reuse, RZ ;  /* 0x800000161b1bb210 */ /* 0x080fe20007ffe0ff */
[----:B------:R-:W-:Y:S01]  /*7e00*/  @!P3 VIADD R14, R14, 0x1 ;  /* 0x000000010e0eb836 */ /* 0x000fe20000000000 */
[----:B------:R-:W-:Y:S02]  /*7e10*/  ISETP.NE.AND P3, PT, R23, RZ, PT ;  /* 0x000000ff1700720c */ /* 0x000fe40003f65270 */
[----:B------:R-:W-:Y:S01]  /*7e20*/  ISETP.GE.U32.AND P2, PT, R27, R22, PT ;  /* 0x000000161b00720c */ /* 0x000fe20003f46070 */
[----:B0-----:R-:W-:Y:S01]  /*7e30*/  VIADD R16, R26, 0xffffffe ;  /* 0x0ffffffe1a107836 */ /* 0x001fe20000000000 */
[----:B------:R-:W-:-:S03]  /*7e40*/  IABS R26, R15 ;  /* 0x0000000f001a7213 */ /* 0x000fc60000000000 */
[----:B------:R0:W1:Y:S01]  /*7e50*/  F2I.FTZ.U32.TRUNC.NTZ R17, R16 ;  /* 0x0000001000117305 */ /* 0x000062000021f000 */
[----:B------:R-:W-:-:S07]  /*7e60*/  IADD3 R26, PT, PT, RZ, -R26, RZ ;  /* 0x8000001aff1a7210 */ /* 0x000fce0007ffe0ff */
[----:B------:R-:W-:Y:S02]  /*7e70*/  @P2 VIADD R14, R14, 0x1 ;  /* 0x000000010e0e2836 */ /* 0x000fe40000000000 */
        /* <DEDUP_REMOVED lines=16> */
[----:B------:R-:W-:Y:S02]  /*7f80*/  @!P6 LOP3.LUT R22, RZ, R15, RZ, 0x33, !PT ;  /* 0x0000000fff16e212 */ /* 0x000fe400078e33ff */
[----:B------:R-:W-:Y:S02]  /*7f90*/  LOP3.LUT R15, R24, R23, RZ, 0x3c, !PT ;  /* 0x00000017180f7212 */ /* 0x000fe400078e3cff */
[----:B------:R-:W-:Y:S02]  /*7fa0*/  IABS R26, R22 ;  /* 0x00000016001a7213 */ /* 0x000fe40000000000 */
[----:B------:R-:W-:Y:S02]  /*7fb0*/  ISETP.GE.AND P4, PT, R15, RZ, PT ;  /* 0x000000ff0f00720c */ /* 0x000fe40003f86270 */
[----:B------:R-:W0:Y:S11]  /*7fc0*/  I2F.RP R25, R26 ;  /* 0x0000001a00197306 */ /* 0x000e360000209400 */
[----:B------:R-:W-:-:S02]  /*7fd0*/  @!P4 IADD3 R14, PT, PT, -R14, RZ, RZ ;  /* 0x000000ff0e0ec210 */ /* 0x000fc40007ffe1ff */
[----:B------:R-:W-:Y:S01]  /*7fe0*/  @!P3 LOP3.LUT R14, RZ, R23, RZ, 0x33, !PT ;  /* 0x00000017ff0eb212 */ /* 0x000fe200078e33ff */
[----:B0-----:R-:W0:Y:S04]  /*7ff0*/  MUFU.RCP R25, R25 ;  /* 0x0000001900197308 */ /* 0x001e280000001000 */
[----:B------:R-:W-:-:S04]  /*8000*/  IMAD.MOV R15, RZ, RZ, -R14 ;  /* 0x000000ffff0f7224 */ /* 0x000fc800078e0a0e */
[----:B------:R-:W-:Y:S01]  /*8010*/  IMAD R23, R23, R15, R24 ;  /* 0x0000000f17177224 */ /* 0x000fe200078e0218 */
[----:B0-----:R-:W-:-:S04]  /*8020*/  IADD3 R16, PT, PT, R25, 0xffffffe, RZ ;  /* 0x0ffffffe19107810 */ /* 0x001fc80007ffe0ff */
        /* <DEDUP_REMOVED lines=29> */
[----:B-1----:R-:W-:-:S06]  /*8200*/  IADD3 R24, PT, PT, R28, 0xffffffe, RZ ;  /* 0x0ffffffe1c187810 */ /* 0x002fcc0007ffe0ff */
[----:B------:R1:W2:Y:S02]  /*8210*/  F2I.FTZ.U32.TRUNC.NTZ R25, R24 ;  /* 0x0000001800197305 */ /* 0x0002a4000021f000 */
[----:B-1----:R-:W-:Y:S02]  /*8220*/  IMAD.MOV.U32 R24, RZ, RZ, RZ ;  /* 0x000000ffff187224 */ /* 0x002fe400078e00ff */
[----:B--2---:R-:W-:-:S05]  /*8230*/  IMAD.MOV R29, RZ, RZ, -R25 ;  /* 0x000000ffff1d7224 */ /* 0x004fca00078e0a19 */
[----:B0-----:R-:W-:-:S05]  /*8240*/  MOV R14, R29 ;  /* 0x0000001d000e7202 */ /* 0x001fca0000000f00 */
        /* <DEDUP_REMOVED lines=21> */
[----:B------:R-:W-:-:S04]  /*83a0*/  IMAD R27, R27, R22, RZ ;  /* 0x000000161b1b7224 */ /* 0x000fc800078e02ff */
[----:B------:R-:W-:Y:S01]  /*83b0*/  IMAD.HI.U32 R24, R15, R27, R14 ;  /* 0x0000001b0f187227 */ /* 0x000fe200078e000e */
[----:B------:R-:W-:Y:S02]  /*83c0*/  IABS R15, R25 ;  /* 0x00000019000f7213 */ /* 0x000fe40000000000 */
[----:B------:R-:W-:-:S03]  /*83d0*/  IABS R27, R23 ;  /* 0x00000017001b7213 */ /* 0x000fc60000000000 */
[----:B------:R-:W-:Y:S01]  /*83e0*/  IMAD.MOV R14, RZ, RZ, -R15 ;  /* 0x000000ffff0e7224 */ /* 0x000fe200078e0a0f */
        /* <DEDUP_REMOVED lines=8> */
[----:B------:R-:W-:Y:S01]  /*8470*/  @!P3 VIADD R16, R16, 0x1 ;  /* 0x000000011010b836 */ /* 0x000fe20000000000 */
[----:B------:R-:W-:-:S02]  /*8480*/  ISETP.NE.AND P3, PT, R25, RZ, PT ;  /* 0x000000ff1900720c */ /* 0x000fc40003f65270 */
[----:B------:R-:W-:Y:S02]  /*8490*/  ISETP.GE.U32.AND P2, PT, R27, R22, PT ;  /* 0x000000161b00720c */ /* 0x000fe40003f46070 */
[----:B0-----:R-:W-:Y:S02]  /*84a0*/  IADD3 R14, PT, PT, R26, 0xffffffe, RZ ;  /* 0x0ffffffe1a0e7810 */ /* 0x001fe40007ffe0ff */
[----:B------:R-:W-:Y:S02]  /*84b0*/  IABS R26, R17 ;  /* 0x00000011001a7213 */ /* 0x000fe40000000000 */
[----:B------:R0:W1:Y:S07]  /*84c0*/  F2I.FTZ.U32.TRUNC.NTZ R15, R14 ;  /* 0x0000000e000f7305 */ /* 0x00006e000021f000 */
[----:B------:R-:W-:-:S02]  /*84d0*/  @P2 IADD3 R16, PT, PT, R16, 0x1, RZ ;  /* 0x0000000110102810 */ /* 0x000fc40007ffe0ff */
[----:B0-----:R-:W-:Y:S01]  /*84e0*/  MOV R14, RZ ;  /* 0x000000ff000e7202 */ /* 0x001fe20000000f00 */
[----:B-1----:R-:W-:-:S04]  /*84f0*/  IMAD.MOV R27, RZ, RZ, -R15 ;  /* 0x000000ffff1b7224 */ /* 0x002fc800078e0a0f */
        /* <DEDUP_REMOVED lines=14> */
[----:B------:R-:W-:Y:S01]  /*85e0*/  ISETP.GE.AND P4, PT, R14, RZ, PT ;  /* 0x000000ff0e00720c */ /* 0x000fe20003f86270 */
[----:B------:R-:W-:Y:S02]  /*85f0*/  IMAD.MOV.U32 R14, RZ, RZ, R16 ;  /* 0x000000ffff0e7224 */ /* 0x000fe400078e0010 */
[----:B------:R-:W-:-:S05]  /*8600*/  IMAD.MOV.U32 R22, RZ, RZ, R15 ;  /* 0x000000ffff167224 */ /* 0x000fca00078e000f */
[----:B------:R-:W-:Y:S02]  /*8610*/  @!P5 IADD3 R22, PT, PT, -R22, RZ, RZ ;  /* 0x000000ff1616d210 */ /* 0x000fe40007ffe1ff */
[----:B------:R-:W-:-:S03]  /*8620*/  @!P6 LOP3.LUT R22, RZ, R17, RZ, 0x33, !PT ;  /* 0x00000011ff16e212 */ /* 0x000fc600078e33ff */
[----:B------:R-:W-:Y:S01]  /*8630*/  @!P4 IMAD.MOV R14, RZ, RZ, -R14 ;  /* 0x000000ffff0ec224 */ /* 0x000fe200078e0a0e */
[----:B------:R-:W-:Y:S02]  /*8640*/  IABS R24, R22 ;  /* 0x0000001600187213 */ /* 0x000fe40000000000 */
[----:B------:R-:W-:Y:S02]  /*8650*/  @!P3 LOP3.LUT R14, RZ, R25, RZ, 0x33, !PT ;  /* 0x00000019ff0eb212 */ /* 0x000fe400078e33ff */
[----:B------:R-:W0:Y:S03]  /*8660*/  I2F.RP R15, R24 ;  /* 0x00000018000f7306 */ /* 0x000e260000209400 */
[----:B------:R-:W-:-:S04]  /*8670*/  IMAD.MOV R16, RZ, RZ, -R14 ;  /* 0x000000ffff107224 */ /* 0x000fc800078e0a0e */
[----:B------:R-:W-:Y:S02]  /*8680*/  IMAD R25, R25, R16, R23 ;  /* 0x0000001019197224 */ /* 0x000fe400078e0217 */
[----:B------:R-:W-:Y:S01]  /*8690*/  IMAD.MOV.U32 R16, RZ, RZ, RZ ;  /* 0x000000ffff107224 */ /* 0x000fe200078e00ff */
[----:B0-----:R-:W0:Y:S02]  /*86a0*/  MUFU.RCP R15, R15 ;  /* 0x0000000f000f7308 */ /* 0x001e240000001000 */
[----:B0-----:R-:W-:-:S06]  /*86b0*/  VIADD R17, R15, 0xffffffe ;  /* 0x0ffffffe0f117836 */ /* 0x001fcc0000000000 */
[----:B------:R-:W0:Y:S02]  /*86c0*/  F2I.FTZ.U32.TRUNC.NTZ R17, R17 ;  /* 0x0000001100117305 */ /* 0x000e24000021f000 */
[----:B0-----:R-:W-:-:S05]  /*86d0*/  IADD3 R15, PT, PT, RZ, -R17, RZ ;  /* 0x80000011ff0f7210 */ /* 0x001fca0007ffe0ff */
        /* <DEDUP_REMOVED lines=19> */
[----:B------:R-:W-:-:S05]  /*8810*/  IADD3 R28, PT, PT, -R15, RZ, RZ ;  /* 0x000000ff0f1c7210 */ /* 0x000fca0007ffe1ff */
[C---:B------:R-:W-:Y:S01]  /*8820*/  IMAD R25, R22.reuse, R28, R25 ;  /* 0x0000001c16197224 */ /* 0x040fe200078e0219 */
[-C--:B--2---:R-:W-:Y:S02]  /*8830*/  IABS R26, R16.reuse ;  /* 0x00000010001a7213 */ /* 0x084fe40000000000 */
[-C--:B------:R-:W-:Y:S02]  /*8840*/  LOP3.LUT R22, R22, R16.reuse, RZ, 0x3c, !PT ;  /* 0x0000001016167212 */ /* 0x080fe400078e3cff */
[----:B------:R-:W1:Y:S01]  /*8850*/  I2F.RP R27, R26 ;  /* 0x0000001a001b7306 */ /* 0x000e620000209400 */
[----:B0-----:R-:W-:Y:S02]  /*8860*/  IABS R14, R16 ;  /* 0x00000010000e7213 */ /* 0x001fe40000000000 */
[----:B------:R-:W-:Y:S01]  /*8870*/  ISETP.GE.AND P4, PT, R22, RZ, PT ;  /* 0x000000ff1600720c */ /* 0x000fe20003f86270 */
[----:B------:R-:W-:Y:S02]  /*8880*/  HFMA2 R22, -RZ, RZ, 0, 0 ;  /* 0x00000000ff167431 */ /* 0x000fe400000001ff */
[----:B------:R-:W-:-:S02]  /*8890*/  IMAD.MOV R14, RZ, RZ, -R14 ;  /* 0x000000ffff0e7224 */ /* 0x000fc400078e0a0e */
[----:B-1----:R-:W0:Y:S02]  /*88a0*/  MUFU.RCP R27, R27 ;  /* 0x0000001b001b7308 */ /* 0x002e240000001000 */
[----:B0-----:R-:W-:-:S06]  /*88b0*/  VIADD R23, R27, 0xffffffe ;  /* 0x0ffffffe1b177836 */ /* 0x001fcc0000000000 */
[----:B------:R-:W0:Y:S02]  /*88c0*/  F2I.FTZ.U32.TRUNC.NTZ R23, R23 ;  /* 0x0000001700177305 */ /* 0x000e24000021f000 */
[----:B0-----:R-:W-:-:S04]  /*88d0*/  IMAD.MOV R28, RZ, RZ, -R23 ;  /* 0x000000ffff1c7224 */ /* 0x001fc800078e0a17 */
[----:B------:R-:W-:-:S04]  /*88e0*/  IMAD.MOV.U32 R15, RZ, RZ, R28 ;  /* 0x000000ffff0f7224 */ /* 0x000fc800078e001c */
        /* <DEDUP_REMOVED lines=31> */
[----:B------:R-:W-:Y:S01]  /*8ae0*/  @!P3 IADD3 R27, PT, PT, R27, -R22, RZ ;  /* 0x800000161b1bb210 */ /* 0x000fe20007ffe0ff */
[----:B------:R-:W-:Y:S01]  /*8af0*/  @!P3 VIADD R16, R16, 0x1 ;  /* 0x000000011010b836 */ /* 0x000fe20000000000 */
[----:B------:R-:W-:-:S02]  /*8b00*/  ISETP.NE.AND P3, PT, R23, RZ, PT ;  /* 0x000000ff1700720c */ /* 0x000fc40003f65270 */
[----:B------:R-:W-:Y:S01]  /*8b10*/  ISETP.GE.U32.AND P2, PT, R27, R22, PT ;  /* 0x000000161b00720c */ /* 0x000fe20003f46070 */
[----:B0-----:R-:W-:Y:S01]  /*8b20*/  VIADD R14, R26, 0xffffffe ;  /* 0x0ffffffe1a0e7836 */ /* 0x001fe20000000000 */
[----:B------:R-:W-:-:S11]  /*8b30*/  IABS R26, R17 ;  /* 0x00000011001a7213 */ /* 0x000fd60000000000 */
[----:B------:R-:W-:Y:S01]  /*8b40*/  @P2 VIADD R16, R16, 0x1 ;  /* 0x0000000110102836 */ /* 0x000fe20000000000 */
[----:B------:R0:W1:Y:S02]  /*8b50*/  F2I.FTZ.U32.TRUNC.NTZ R15, R14 ;  /* 0x0000000e000f7305 */ /* 0x000064000021f000 */
[----:B0-----:R-:W-:Y:S02]  /*8b60*/  IMAD.MOV.U32 R14, RZ, RZ, RZ ;  /* 0x000000ffff0e7224 */ /* 0x001fe400078e00ff */
[----:B-1----:R-:W-:-:S04]  /*8b70*/  IMAD.MOV R27, RZ, RZ, -R15 ;  /* 0x000000ffff1b7224 */ /* 0x002fc800078e0a0f */
[----:B------:R-:W-:-:S04]  /*8b80*/  IMAD R27, R27, R24, RZ ;  /* 0x000000181b1b7224 */ /* 0x000fc800078e02ff */
[----:B------:R-:W-:Y:S01]  /*8b90*/  IMAD.HI.U32 R15, R15, R27, R14 ;  /* 0x0000001b0f0f7227 */ /* 0x000fe200078e000e */
[----:B------:R-:W-:Y:S02]  /*8ba0*/  IADD3 R27, PT, PT, RZ, -R26, RZ ;  /* 0x8000001aff1b7210 */ /* 0x000fe40007ffe0ff */
[----:B------:R-:W-:-:S03]  /*8bb0*/  LOP3.LUT R14, R23, R17, RZ, 0x3c, !PT ;  /* 0x00000011170e7212 */ /* 0x000fc600078e3cff */
[----:B------:R-:W-:Y:S01]  /*8bc0*/  IMAD.HI.U32 R15, R15, R22, RZ ;  /* 0x000000160f0f7227 */ /* 0x000fe200078e00ff */
[----:B------:R-:W-:Y:S02]  /*8bd0*/  ISETP.GE.AND P5, PT, R14, RZ, PT ;  /* 0x000000ff0e00720c */ /* 0x000fe40003fa6270 */
[----:B------:R-:W-:Y:S01]  /*8be0*/  LOP3.LUT R14, R25, R23, RZ, 0x3c, !PT ;  /* 0x00000017190e7212 */ /* 0x000fe200078e3cff */
[----:B------:R-:W-:-:S05]  /*8bf0*/  IMAD R27, R15, R27, R22 ;  /* 0x0000001b0f1b7224 */ /* 0x000fca00078e0216 */
[----:B------:R-:W-:-:S13]  /*8c00*/  ISETP.GT.U32.AND P6, PT, R24, R27, PT ;  /* 0x0000001b1800720c */ /* 0x000fda0003fc4070 */
[----:B------:R-:W-:Y:S02]  /*8c10*/  @!P6 IMAD.IADD R27, R27, 0x1, -R24 ;  /* 0x000000011b1be824 */ /* 0x000fe400078e0a18 */
[----:B------:R-:W-:Y:S01]  /*8c20*/  @!P6 VIADD R15, R15, 0x1 ;  /* 0x000000010f0fe836 */ /* 0x000fe20000000000 */
[----:B------:R-:W-:Y:S02]  /*8c30*/  ISETP.NE.AND P6, PT, R17, RZ, PT ;  /* 0x000000ff1100720c */ /* 0x000fe40003fc5270 */
[----:B------:R-:W-:-:S13]  /*8c40*/  ISETP.GE.U32.AND P4, PT, R27, R24, PT ;  /* 0x000000181b00720c */ /* 0x000fda0003f86070 */
[----:B------:R-:W-:Y:S02]  /*8c50*/  @P4 IADD3 R15, PT, PT, R15, 0x1, RZ ;  /* 0x000000010f0f4810 */ /* 0x000fe40007ffe0ff */
[----:B------:R-:W-:Y:S02]  /*8c60*/  ISETP.GE.AND P4, PT, R14, RZ, PT ;  /* 0x000000ff0e00720c */ /* 0x000fe40003f86270 */
[----:B------:R-:W-:Y:S01]  /*8c70*/  MOV R14, R16 ;  /* 0x00000010000e7202 */ /* 0x000fe20000000f00 */
[----:B------:R-:W-:-:S04]  /*8c80*/  IMAD.MOV.U32 R22, RZ, RZ, R15 ;  /* 0x000000ffff167224 */ /* 0x000fc800078e000f */
[----:B------:R-:W-:Y:S01]  /*8c90*/  @!P5 IMAD.MOV R22, RZ, RZ, -R22 ;  /* 0x000000ffff16d224 */ /* 0x000fe200078e0a16 */
[----:B------:R-:W-:-:S04]  /*8ca0*/  @!P6 LOP3.LUT R22, RZ, R17, RZ, 0x33, !PT ;  /* 0x00000011ff16e212 */ /* 0x000fc800078e33ff */
[----:B------:R-:W-:Y:S01]  /*8cb0*/  IABS R24, R22 ;  /* 0x0000001600187213 */ /* 0x000fe20000000000 */
[----:B------:R-:W-:Y:S01]  /*8cc0*/  @!P4 IMAD.MOV R14, RZ, RZ, -R14 ;  /* 0x000000ffff0ec224 */ /* 0x000fe200078e0a0e */
[----:B------:R-:W-:Y:S02]  /*8cd0*/  @!P3 LOP3.LUT R14, RZ, R23, RZ, 0x33, !PT ;  /* 0x00000017ff0eb212 */ /* 0x000fe400078e33ff */
[----:B------:R-:W0:Y:S02]  /*8ce0*/  I2F.RP R15, R24 ;  /* 0x00000018000f7306 */ /* 0x000e240000209400 */
[----:B------:R-:W-:-:S05]  /*8cf0*/  IADD3 R16, PT, PT, -R14, RZ, RZ ;  /* 0x000000ff0e107210 */ /* 0x000fca0007ffe1ff */
[----:B------:R-:W-:Y:S02]  /*8d00*/  IMAD R25, R23, R16, R25 ;  /* 0x0000001017197224 */ /* 0x000fe400078e0219 */
[----:B------:R-:W-:Y:S01]  /*8d10*/  IMAD.MOV.U32 R16, RZ, RZ, RZ ;  /* 0x000000ffff107224 */ /* 0x000fe200078e00ff */
[----:B0-----:R-:W0:Y:S02]  /*8d20*/  MUFU.RCP R15, R15 ;  /* 0x0000000f000f7308 */ /* 0x001e240000001000 */
[----:B0-----:R-:W-:-:S06]  /*8d30*/  IADD3 R17, PT, PT, R15, 0xffffffe, RZ ;  /* 0x0ffffffe0f117810 */ /* 0x001fcc0007ffe0ff */
[----:B------:R-:W0:Y:S02]  /*8d40*/  F2I.FTZ.U32.TRUNC.NTZ R17, R17 ;  /* 0x0000001100117305 */ /* 0x000e24000021f000 */
        /* <DEDUP_REMOVED lines=21> */
[----:B------:R-:W-:-:S03]  /*8ea0*/  IADD3 R12, PT, PT, R12, 0x8, RZ ;  /* 0x000000080c0c7810 */ /* 0x000fc60007ffe0ff */
[C---:B0-----:R-:W-:Y:S02]  /*8eb0*/  IMAD R15, R22.reuse, R28, R25 ;  /* 0x0000001c160f7224 */ /* 0x041fe400078e0219 */
[----:B-1----:R-:W-:Y:S01]  /*8ec0*/  VIADD R5, R5, 0x20 ;  /* 0x0000002005057836 */ /* 0x002fe20000000000 */
[-C--:B--2---:R-:W-:Y:S02]  /*8ed0*/  IABS R26, R16.reuse ;  /* 0x00000010001a7213 */ /* 0x084fe40000000000 */
[-C--:B------:R-:W-:Y:S02]  /*8ee0*/  LOP3.LUT R22, R22, R16.reuse, RZ, 0x3c, !PT ;  /* 0x0000001016167212 */ /* 0x080fe400078e3cff */
[----:B------:R-:W0:Y:S01]  /*8ef0*/  I2F.RP R27, R26 ;  /* 0x0000001a001b7306 */ /* 0x000e220000209400 */
[----:B------:R-:W-:Y:S02]  /*8f00*/  IABS R14, R16 ;  /* 0x00000010000e7213 */ /* 0x000fe40000000000 */
[----:B------:R-:W-:Y:S01]  /*8f10*/  ISETP.GE.AND P4, PT, R22, RZ, PT ;  /* 0x000000ff1600720c */ /* 0x000fe20003f86270 */
[----:B------:R-:W-:-:S04]  /*8f20*/  IMAD.MOV.U32 R22, RZ, RZ, RZ ;  /* 0x000000ffff167224 */ /* 0x000fc800078e00ff */
[----:B0-----:R-:W0:Y:S02]  /*8f30*/  MUFU.RCP R27, R27 ;  /* 0x0000001b001b7308 */ /* 0x001e240000001000 */
[----:B0-----:R-:W-:Y:S01]  /*8f40*/  VIADD R23, R27, 0xffffffe ;  /* 0x0ffffffe1b177836 */ /* 0x001fe20000000000 */
[----:B------:R-:W-:-:S05]  /*8f50*/  IABS R27, R15 ;  /* 0x0000000f001b7213 */ /* 0x000fca0000000000 */
[----:B------:R-:W0:Y:S02]  /*8f60*/  F2I.FTZ.U32.TRUNC.NTZ R23, R23 ;  /* 0x0000001700177305 */ /* 0x000e24000021f000 */
[----:B0-----:R-:W-:-:S05]  /*8f70*/  IADD3 R25, PT, PT, RZ, -R23, RZ ;  /* 0x80000017ff197210 */ /* 0x001fca0007ffe0ff */
        /* <DEDUP_REMOVED lines=32> */
[----:B------:R-:W-:Y:S01]  /*9180*/  @!P3 VIADD R14, R14, 0x1 ;  /* 0x000000010e0eb836 */ /* 0x000fe20000000000 */
[----:B------:R-:W-:Y:S02]  /*9190*/  ISETP.NE.AND P3, PT, R24, RZ, PT ;  /* 0x000000ff1800720c */ /* 0x000fe40003f65270 */
[----:B------:R-:W-:Y:S02]  /*91a0*/  ISETP.GE.U32.AND P2, PT, R27, R16, PT ;  /* 0x000000101b00720c */ /* 0x000fe40003f46070 */
[----:B0-----:R-:W-:Y:S02]  /*91b0*/  IADD3 R22, PT, PT, R26, 0xffffffe, RZ ;  /* 0x0ffffffe1a167810 */ /* 0x001fe40007ffe0ff */
[----:B------:R-:W-:Y:S02]  /*91c0*/  IABS R26, R17 ;  /* 0x00000011001a7213 */ /* 0x000fe40000000000 */
[----:B------:R0:W1:Y:S03]  /*91d0*/  F2I.FTZ.U32.TRUNC.NTZ R23, R22 ;  /* 0x0000001600177305 */ /* 0x000066000021f000 */
[----:B------:R-:W-:-:S04]  /*91e0*/  IMAD.MOV R26, RZ, RZ, -R26 ;  /* 0x000000ffff1a7224 */ /* 0x000fc800078e0a1a */
[----:B------:R-:W-:Y:S02]  /*91f0*/  @P2 VIADD R14, R14, 0x1 ;  /* 0x000000010e0e2836 */ /* 0x000fe40000000000 */
        /* <DEDUP_REMOVED lines=10> */
[----:B------:R-:W-:Y:S02]  /*92a0*/  ISETP.GE.U32.AND P4, PT, R16, R25, PT ;  /* 0x000000191000720c */ /* 0x000fe40003f86070 */
[----:B------:R-:W-:-:S04]  /*92b0*/  LOP3.LUT R16, R24, R17, RZ, 0x3c, !PT ;  /* 0x0000001118107212 */ /* 0x000fc800078e3cff */
[----:B------:R-:W-:Y:S02]  /*92c0*/  ISETP.GE.AND P5, PT, R16, RZ, PT ;  /* 0x000000ff1000720c */ /* 0x000fe40003fa6270 */
[----:B------:R-:W-:-:S05]  /*92d0*/  LOP3.LUT R16, R15, R24, RZ, 0x3c, !PT ;  /* 0x000000180f107212 */ /* 0x000fca00078e3cff */
[----:B------:R-:W-:Y:S01]  /*92e0*/  @P4 VIADD R23, R23, 0x1 ;  /* 0x0000000117174836 */ /* 0x000fe20000000000 */
[----:B------:R-:W-:-:S05]  /*92f0*/  ISETP.GE.AND P4, PT, R16, RZ, PT ;  /* 0x000000ff1000720c */ /* 0x000fca0003f86270 */
[----:B------:R-:W-:Y:S01]  /*9300*/  @!P5 IMAD.MOV R23, RZ, RZ, -R23 ;  /* 0x000000ffff17d224 */ /* 0x000fe200078e0a17 */
[----:B------:R-:W-:-:S04]  /*9310*/  @!P6 LOP3.LUT R23, RZ, R17, RZ, 0x33, !PT ;  /* 0x00000011ff17e212 */ /* 0x000fc800078e33ff */
[----:B------:R-:W-:-:S03]  /*9320*/  IABS R22, R23 ;  /* 0x0000001700167213 */ /* 0x000fc60000000000 */
[----:B------:R-:W-:Y:S01]  /*9330*/  @!P4 IADD3 R14, PT, PT, -R14, RZ, RZ ;  /* 0x000000ff0e0ec210 */ /* 0x000fe20007ffe1ff */
[----:B------:R-:W0:Y:S01]  /*9340*/  I2F.RP R25, R22 ;  /* 0x0000001600197306 */ /* 0x000e220000209400 */
[----:B------:R-:W-:-:S05]  /*9350*/  @!P3 LOP3.LUT R14, RZ, R24, RZ, 0x33, !PT ;  /* 0x00000018ff0eb212 */ /* 0x000fca00078e33ff */
[----:B------:R-:W-:-:S04]  /*9360*/  IMAD.MOV R16, RZ, RZ, -R14 ;  /* 0x000000ffff107224 */ /* 0x000fc800078e0a0e */
[----:B------:R-:W-:Y:S01]  /*9370*/  IMAD R24, R24, R16, R15 ;  /* 0x0000001018187224 */ /* 0x000fe200078e020f */
[----:B------:R-:W-:Y:S01]  /*9380*/  MOV R16, RZ ;  /* 0x000000ff00107202 */ /* 0x000fe20000000f00 */
        /* <DEDUP_REMOVED lines=18> */
[----:B------:R-:W-:Y:S01]  /*94b0*/  @P2 VIADD R15, R15, 0x1 ;  /* 0x000000010f0f2836 */ /* 0x000fe20000000000 */
[----:B------:R-:W-:-:S03]  /*94c0*/  ISETP.NE.AND P2, PT, R12, RZ, PT ;  /* 0x000000ff0c00720c */ /* 0x000fc60003f45270 */
[----:B------:R-:W-:Y:S01]  /*94d0*/  @!P4 IMAD.MOV R15, RZ, RZ, -R15 ;  /* 0x000000ffff0fc224 */ /* 0x000fe200078e0a0f */
[----:B------:R-:W-:-:S05]  /*94e0*/  @!P3 LOP3.LUT R15, RZ, R23, RZ, 0x33, !PT ;  /* 0x00000017ff0fb212 */ /* 0x000fca00078e33ff */
[----:B------:R-:W-:Y:S01]  /*94f0*/  IMAD.MOV R16, RZ, RZ, -R15 ;  /* 0x000000ffff107224 */ /* 0x000fe200078e0a0f */
[----:B------:R0:W-:Y:S03]  /*9500*/  STL.64 [R11+0x8], R14 ;  /* 0x0000080e0b007387 */ /* 0x0001e60000100a00 */
[----:B------:R-:W-:Y:S01]  /*9510*/  IMAD R24, R23, R16, R24 ;  /* 0x0000001017187224 */ /* 0x000fe200078e0218 */
[----:B0-----:R-:W-:Y:S01]  /*9520*/  IADD3 R11, PT, PT, R11, 0x20, RZ ;  /* 0x000000200b0b7810 */ /* 0x001fe20007ffe0ff */
[----:B------:R-:W-:Y:S06]  /*9530*/  @P2 BRA `(.L_x_65) ;  /* 0xffffffe4007c2947 */ /* 0x000fec000383ffff */
.L_x_64:
[----:B------:R-:W-:Y:S05]  /*9540*/  @!P1 BRA `(.L_x_66) ;  /* 0x0000001400fc9947 */ /* 0x000fea0003800000 */
[C---:B------:R-:W-:Y:S02]  /*9550*/  LOP3.LUT R5, R9.reuse, 0x7, RZ, 0xc0, !PT ;  /* 0x0000000709057812 */ /* 0x040fe400078ec0ff */
[----:B------:R-:W-:Y:S02]  /*9560*/  LOP3.LUT P1, RZ, R9, 0x3, RZ, 0xc0, !PT ;  /* 0x0000000309ff7812 */ /* 0x000fe4000782c0ff */
[----:B------:R-:W-:-:S13]  /*9570*/  ISETP.GE.U32.AND P2, PT, R5, 0x4, PT ;  /* 0x000000040500780c */ /* 0x000fda0003f46070 */
[----:B------:R-:W-:Y:S05]  /*9580*/  @!P2 BRA `(.L_x_67) ;  /* 0x0000000c004ca947 */ /* 0x000fea0003800000 */
[----:B------:R-:W-:-:S05]  /*9590*/  IMAD R5, R19, 0x4, R1 ;  /* 0x0000000413057824 */ /* 0x000fca00078e0201 */
[----:B------:R-:W2:Y:S02]  /*95a0*/  LDL R12, [R5+0x78] ;  /* 0x00007800050c7983 */ /* 0x000ea40000100800 */
        /* <DEDUP_REMOVED lines=8> */
[----:B------:R-:W-:Y:S02]  /*9630*/  IABS R22, R23 ;  /* 0x0000001700167213 */ /* 0x000fe40000000000 */
[-C--:B------:R-:W-:Y:S01]  /*9640*/  LOP3.LUT R23, R23, R12.reuse, RZ, 0x3c, !PT ;  /* 0x0000000c17177212 */ /* 0x080fe200078e3cff */
[----:B------:R-:W-:Y:S01]  /*9650*/  IMAD.HI.U32 R15, R15, R17, R14 ;  /* 0x000000110f0f7227 */ /* 0x000fe200078e000e */
[----:B------:R-:W-:Y:S02]  /*9660*/  IABS R17, R12 ;  /* 0x0000000c00117213 */ /* 0x000fe40000000000 */
[----:B------:R-:W-:-:S03]  /*9670*/  ISETP.GE.AND P4, PT, R23, RZ, PT ;  /* 0x000000ff1700720c */ /* 0x000fc60003f86270 */
        /* <DEDUP_REMOVED lines=32> */
[----:B------:R-:W-:-:S05]  /*9880*/  LEA R11, R19, R1, 0x2 ;  /* 0x00000001130b7211 */ /* 0x000fca00078e10ff */
[----:B------:R-:W-:-:S06]  /*9890*/  @P2 VIADD R12, R12, 0x1 ;  /* 0x000000010c0c2836 */ /* 0x000fcc0000000000 */
[----:B------:R-:W-:Y:S01]  /*98a0*/  @!P4 IMAD.MOV R12, RZ, RZ, -R12 ;  /* 0x000000ffff0cc224 */ /* 0x000fe200078e0a0c */
[----:B------:R-:W-:-:S05]  /*98b0*/  @!P3 LOP3.LUT R12, RZ, R17, RZ, 0x33, !PT ;  /* 0x00000011ff0cb212 */ /* 0x000fca00078e33ff */
[----:B------:R0:W-:Y:S04]  /*98c0*/  STL [R11+0x50], R12 ;  /* 0x0000500c0b007387 */ /* 0x0001e80000100800 */
[----:B------:R-:W2:Y:S01]  /*98d0*/  LDL R22, [R5+0x7c] ;  /* 0x00007c0005167983 */ /* 0x000ea20000100800 */
[----:B------:R-:W-:-:S05]  /*98e0*/  IADD3 R26, PT, PT, -R12, RZ, RZ ;  /* 0x000000ff0c1a7210 */ /* 0x000fca0007ffe1ff */
[C---:B0-----:R-:W-:Y:S01]  /*98f0*/  IMAD R12, R17.reuse, R26, R24 ;  /* 0x0000001a110c7224 */ /* 0x041fe200078e0218 */
[-C--:B--2---:R-:W-:Y:S02]  /*9900*/  IABS R23, R22.reuse ;  /* 0x0000001600177213 */ /* 0x084fe40000000000 */
[-C--:B------:R-:W-:Y:S02]  /*9910*/  IABS R24, R22.reuse ;  /* 0x0000001600187213 */ /* 0x080fe40000000000 */
[----:B------:R-:W0:Y:S01]  /*9920*/  I2F.RP R25, R23 ;  /* 0x0000001700197306 */ /* 0x000e220000209400 */
[----:B------:R-:W-:Y:S02]  /*9930*/  LOP3.LUT R17, R17, R22, RZ, 0x3c, !PT ;  /* 0x0000001611117212 */ /* 0x000fe400078e3cff */
[----:B------:R-:W-:Y:S02]  /*9940*/  IMAD.MOV R24, RZ, RZ, -R24 ;  /* 0x000000ffff187224 */ /* 0x000fe400078e0a18 */
[----:B------:R-:W-:-:S03]  /*9950*/  ISETP.GE.AND P4, PT, R17, RZ, PT ;  /* 0x000000ff1100720c */ /* 0x000fc60003f86270 */
[----:B0-----:R-:W0:Y:S02]  /*9960*/  MUFU.RCP R25, R25 ;  /* 0x0000001900197308 */ /* 0x001e240000001000 */
[----:B0-----:R-:W-:-:S06]  /*9970*/  VIADD R14, R25, 0xffffffe ;  /* 0x0ffffffe190e7836 */ /* 0x001fcc0000000000 */
        /* <DEDUP_REMOVED lines=27> */
[----:B------:R-:W-:Y:S02]  /*9b30*/  IABS R23, R12 ;  /* 0x0000000c00177213 */ /* 0x000fe40000000000 */
[----:B------:R-:W-:-:S03]  /*9b40*/  LOP3.LUT R14, R12, R17, RZ, 0x3c, !PT ;  /* 0x000000110c0e7212 */ /* 0x000fc600078e3cff */
[----:B------:R-:W-:Y:S01]  /*9b50*/  IMAD.HI.U32 R24, R15, R23, RZ ;  /* 0x000000170f187227 */ /* 0x000fe200078e00ff */
[----:B------:R-:W-:-:S03]  /*9b60*/  ISETP.GE.AND P4, PT, R14, RZ, PT ;  /* 0x000000ff0e00720c */ /* 0x000fc60003f86270 */
        /* <DEDUP_REMOVED lines=11> */
[----:B------:R-:W-:-:S05]  /*9c20*/  IADD3 R26, PT, PT, -R24, RZ, RZ ;  /* 0x000000ff181a7210 */ /* 0x000fca0007ffe1ff */
[C---:B------:R-:W-:Y:S01]  /*9c30*/  IMAD R12, R17.reuse, R26, R12 ;  /* 0x0000001a110c7224 */ /* 0x040fe200078e020c */
[-C--:B--2---:R-:W-:Y:S02]  /*9c40*/  IABS R23, R22.reuse ;  /* 0x0000001600177213 */ /* 0x084fe40000000000 */
[-C--:B0-----:R-:W-:Y:S02]  /*9c50*/  IABS R24, R22.reuse ;  /* 0x0000001600187213 */ /* 0x081fe40000000000 */
        /* <DEDUP_REMOVED lines=24> */
[----:B------:R-:W0:Y:S03]  /*9de0*/  I2F.RP R22, R16 ;  /* 0x0000001000167306 */ /* 0x000e260000209400 */
[----:B------:R-:W-:-:S05]  /*9df0*/  IMAD.MOV R24, RZ, RZ, -R24 ;  /* 0x000000ffff187224 */ /* 0x000fca00078e0a18 */
        /* <DEDUP_REMOVED lines=22> */
[----:B------:R-:W-:Y:S02]  /*9f60*/  VIADD R19, R19, 0x4 ;  /* 0x0000000413137836 */ /* 0x000fe40000000000 */
[----:B0-----:R-:W-:-:S04]  /*9f70*/  IMAD.MOV R22, RZ, RZ, -R22 ;  /* 0x000000ffff167224 */ /* 0x001fc800078e0a16 */
[C---:B------:R-:W-:Y:S01]  /*9f80*/  IMAD R12, R17.reuse, R22, R12 ;  /* 0x00000016110c7224 */ /* 0x040fe200078e020c */
        /* <DEDUP_REMOVED lines=24> */
[-C--:B------:R-:W-:Y:S02]  /*a110*/  IABS R5, R23.reuse ;  /* 0x0000001700057213 */ /* 0x080fe40000000000 */
[----:B------:R-:W-:Y:S02]  /*a120*/  IABS R22, R23 ;  /* 0x0000001700167213 */ /* 0x000fe40000000000 */
[----:B------:R-:W0:Y:S08]  /*a130*/  I2F.RP R16, R5 ;  /* 0x0000000500107306 */ /* 0x000e300000209400 */
[----:B0-----:R-:W0:Y:S02]  /*a140*/  MUFU.RCP R16, R16 ;  /* 0x0000001000107308 */ /* 0x001e240000001000 */
[----:B0-----:R-:W-:Y:S01]  /*a150*/  VIADD R14, R16, 0xffffffe ;  /* 0x0ffffffe100e7836 */ /* 0x001fe20000000000 */
[----:B------:R-:W-:-:S05]  /*a160*/  IABS R16, R12 ;  /* 0x0000000c00107213 */ /* 0x000fca0000000000 */
        /* <DEDUP_REMOVED lines=18> */
[----:B------:R0:W-:Y:S01]  /*a290*/  STL [R11+0x5c], R15 ;  /* 0x00005c0f0b007387 */ /* 0x0001e20000100800 */
[----:B------:R-:W-:-:S04]  /*a2a0*/  IMAD.MOV R24, RZ, RZ, -R15 ;  /* 0x000000ffff187224 */ /* 0x000fc800078e0a0f */
[----:B------:R-:W-:-:S07]  /*a2b0*/  IMAD R24, R23, R24, R12 ;  /* 0x0000001817187224 */ /* 0x000fce00078e020c */
.L_x_67:
[----:B------:R-:W-:Y:S05]  /*a2c0*/  @!P1 BRA `(.L_x_66) ;  /* 0x00000008009c9947 */ /* 0x000fea0003800000 */
[----:B------:R-:W1:Y:S01]  /*a2d0*/  LDCU UR4, c[0x0][0x3a8] ;  /* 0x00007500ff0477ac */ /* 0x000e620008000800 */
[----:B------:R-:W-:-:S04]  /*a2e0*/  LOP3.LUT R5, R9, 0x3, RZ, 0xc0, !PT ;  /* 0x0000000309057812 */ /* 0x000fc800078ec0ff */
[----:B------:R-:W-:Y:S01]  /*a2f0*/  ISETP.NE.AND P1, PT, R5, 0x1, PT ;  /* 0x000000010500780c */ /* 0x000fe20003f25270 */
[----:B-1----:R-:W-:-:S04]  /*a300*/  ULOP3.LUT UR4, UR4, 0x1, URZ, 0xc0, !UPT ;  /* 0x0000000104047892 */ /* 0x002fc8000f8ec0ff */
[----:B------:R-:W-:-:S08]  /*a310*/  UISETP.NE.U32.AND UP0, UPT, UR4, 0x1, UPT ;  /* 0x000000010400788c */ /* 0x000fd0000bf05070 */
[----:B------:R-:W-:Y:S05]  /*a320*/  @!P1 BRA `(.L_x_68) ;  /* 0x0000000400ac9947 */ /* 0x000fea0003800000 */
[----:B------:R-:W-:-:S05]  /*a330*/  LEA R12, R19, R1, 0x2 ;  /* 0x00000001130c7211 */ /* 0x000fca00078e10ff */
[----:B------:R-:W2:Y:S01]  /*a340*/  LDL R16, [R12+0x78] ;  /* 0x000078000c107983 */ /* 0x000ea20000100800 */
[----:B------:R-:W-:Y:S02]  /*a350*/  IABS R26, R23 ;  /* 0x00000017001a7213 */ /* 0x000fe40000000000 */
[-C--:B--2---:R-:W-:Y:S02]  /*a360*/  IABS R5, R16.reuse ;  /* 0x0000001000057213 */ /* 0x084fe40000000000 */
[----:B------:R-:W-:Y:S02]  /*a370*/  LOP3.LUT R23, R23, R16, RZ, 0x3c, !PT ;  /* 0x0000001017177212 */ /* 0x000fe400078e3cff */
[----:B0-----:R-:W0:Y:S02]  /*a380*/  I2F.RP R11, R5 ;  /* 0x00000005000b7306 */ /* 0x001e240000209400 */
[----:B------:R-:W-:-:S06]  /*a390*/  ISETP.GE.AND P3, PT, R23, RZ, PT ;  /* 0x000000ff1700720c */ /* 0x000fcc0003f66270 */
[----:B0-----:R-:W0:Y:S02]  /*a3a0*/  MUFU.RCP R11, R11 ;  /* 0x0000000b000b7308 */ /* 0x001e240000001000 */
[----:B0-----:R-:W-:-:S06]  /*a3b0*/  VIADD R14, R11, 0xffffffe ;  /* 0x0ffffffe0b0e7836 */ /* 0x001fcc0000000000 */
[----:B------:R0:W1:Y:S02]  /*a3c0*/  F2I.FTZ.U32.TRUNC.NTZ R15, R14 ;  /* 0x0000000e000f7305 */ /* 0x000064000021f000 */
[----:B0-----:R-:W-:Y:S01]  /*a3d0*/  MOV R14, RZ ;  /* 0x000000ff000e7202 */ /* 0x001fe20000000f00 */
        /* <DEDUP_REMOVED lines=43> */
[----:B------:R-:W-:Y:S02]  /*a690*/  VIADD R19, R19, 0x2 ;  /* 0x0000000213137836 */ /* 0x000fe40000000000 */
[----:B0-----:R-:W-:-:S04]  /*a6a0*/  IMAD.MOV R22, RZ, RZ, -R22 ;  /* 0x000000ffff167224 */ /* 0x001fc800078e0a16 */
[C---:B------:R-:W-:Y:S01]  /*a6b0*/  IMAD R24, R5.reuse, R22, R24 ;  /* 0x0000001605187224 */ /* 0x040fe200078e0218 */
[-C--:B--2---:R-:W-:Y:S02]  /*a6c0*/  IABS R17, R12.reuse ;  /* 0x0000000c00117213 */ /* 0x084fe40000000000 */
[-C--:B------:R-:W-:Y:S02]  /*a6d0*/  LOP3.LUT R25, R5, R12.reuse, RZ, 0x3c, !PT ;  /* 0x0000000c05197212 */ /* 0x080fe400078e3cff */
[----:B------:R-:W0:Y:S02]  /*a6e0*/  I2F.RP R23, R17 ;  /* 0x0000001100177306 */ /* 0x000e240000209400 */
[----:B------:R-:W-:Y:S02]  /*a6f0*/  ISETP.GE.AND P3, PT, R25, RZ, PT ;  /* 0x000000ff1900720c */ /* 0x000fe40003f66270 */
[----:B------:R-:W-:-:S05]  /*a700*/  IABS R25, R12 ;  /* 0x0000000c00197213 */ /* 0x000fca0000000000 */
[----:B------:R-:W-:Y:S01]  /*a710*/  IMAD.MOV R25, RZ, RZ, -R25 ;  /* 0x000000ffff197224 */ /* 0x000fe200078e0a19 */
[----:B0-----:R-:W0:Y:S02]  /*a720*/  MUFU.RCP R23, R23 ;  /* 0x0000001700177308 */ /* 0x001e240000001000 */
[----:B0-----:R-:W-:-:S06]  /*a730*/  VIADD R14, R23, 0xffffffe ;  /* 0x0ffffffe170e7836 */ /* 0x001fcc0000000000 */
[----:B------:R0:W1:Y:S02]  /*a740*/  F2I.FTZ.U32.TRUNC.NTZ R15, R14 ;  /* 0x0000000e000f7305 */ /* 0x000064000021f000 */
[----:B0-----:R-:W-:Y:S01]  /*a750*/  MOV R14, RZ ;  /* 0x000000ff000e7202 */ /* 0x001fe20000000f00 */
        /* <DEDUP_REMOVED lines=16> */
[----:B0-----:R-:W-:-:S02]  /*a860*/  IADD3 R14, PT, PT, R16, 0xffffffe, RZ ;  /* 0x0ffffffe100e7810 */ /* 0x001fc40007ffe0ff */
[----:B------:R-:W-:-:S04]  /*a870*/  IABS R16, R24 ;  /* 0x0000001800107213 */ /* 0x000fc80000000000 */
[----:B------:R0:W1:Y:S02]  /*a880*/  F2I.FTZ.U32.TRUNC.NTZ R15, R14 ;  /* 0x0000000e000f7305 */ /* 0x000064000021f000 */
[----:B0-----:R-:W-:Y:S02]  /*a890*/  HFMA2 R14, -RZ, RZ, 0, 0 ;  /* 0x00000000ff0e7431 */ /* 0x001fe400000001ff */
[----:B-1----:R-:W-:-:S04]  /*a8a0*/  IMAD.MOV R17, RZ, RZ, -R15 ;  /* 0x000000ffff117224 */ /* 0x002fc800078e0a0f */
[----:B------:R-:W-:Y:S01]  /*a8b0*/  IMAD R5, R17, R12, RZ ;  /* 0x0000000c11057224 */ /* 0x000fe200078e02ff */
[----:B------:R-:W-:-:S03]  /*a8c0*/  IABS R17, R23 ;  /* 0x0000001700117213 */ /* 0x000fc60000000000 */
[----:B------:R-:W-:-:S04]  /*a8d0*/  IMAD.HI.U32 R15, R15, R5, R14 ;  /* 0x000000050f0f7227 */ /* 0x000fc800078e000e */
[----:B------:R-:W-:Y:S02]  /*a8e0*/  IMAD.MOV R5, RZ, RZ, -R17 ;  /* 0x000000ffff057224 */ /* 0x000fe400078e0a11 */
        /* <DEDUP_REMOVED lines=13> */
[----:B------:R1:W-:Y:S04]  /*a9c0*/  STL [R11+0x54], R15 ;  /* 0x0000540f0b007387 */ /* 0x0003e80000100800 */
[----:B------:R-:W-:-:S07]  /*a9d0*/  IMAD R24, R23, R5, R24 ;  /* 0x0000000517187224 */ /* 0x000fce00078e0218 */
.L_x_68:
[----:B------:R-:W-:Y:S05]  /*a9e0*/  BRA.U UP0, `(.L_x_66) ;  /* 0x0000000100d47547 */ /* 0x000fea000b800000 */
[----:B------:R-:W-:-:S05]  /*a9f0*/  IMAD R19, R19, 0x4, R1 ;  /* 0x0000000413137824 */ /* 0x000fca00078e0201 */
[----:B------:R-:W2:Y:S02]  /*aa00*/  LDL R12, [R19+0x78] ;  /* 0x00007800130c7983 */ /* 0x000ea40000100800 */
[-C--:B--2---:R-:W-:Y:S02]  /*aa10*/  IABS R5, R12.reuse ;  /* 0x0000000c00057213 */ /* 0x084fe40000000000 */
[----:B------:R-:W-:Y:S02]  /*aa20*/  IABS R22, R12 ;  /* 0x0000000c00167213 */ /* 0x000fe40000000000 */
[----:B01----:R-:W0:Y:S08]  /*aa30*/  I2F.RP R11, R5 ;  /* 0x00000005000b7306 */ /* 0x003e300000209400 */
[----:B0-----:R-:W0:Y:S02]  /*aa40*/  MUFU.RCP R11, R11 ;  /* 0x0000000b000b7308 */ /* 0x001e240000001000 */
[----:B0-----:R-:W-:-:S02]  /*aa50*/  IADD3 R14, PT, PT, R11, 0xffffffe, RZ ;  /* 0x0ffffffe0b0e7810 */ /* 0x001fc40007ffe0ff */
[----:B------:R-:W-:-:S04]  /*aa60*/  IADD3 R11, PT, PT, RZ, -R22, RZ ;  /* 0x80000016ff0b7210 */ /* 0x000fc80007ffe0ff */
[----:B------:R0:W1:Y:S01]  /*aa70*/  F2I.FTZ.U32.TRUNC.NTZ R15, R14 ;  /* 0x0000000e000f7305 */ /* 0x000062000021f000 */
[----:B------:R-:W-:Y:S01]  /*aa80*/  IABS R22, R24 ;  /* 0x0000001800167213 */ /* 0x000fe20000000000 */
[----:B0-----:R-:W-:Y:S02]  /*aa90*/  IMAD.MOV.U32 R14, RZ, RZ, RZ ;  /* 0x000000ffff0e7224 */ /* 0x001fe400078e00ff */
[----:B-1----:R-:W-:-:S04]  /*aaa0*/  IMAD.MOV R16, RZ, RZ, -R15 ;  /* 0x000000ffff107224 */ /* 0x002fc800078e0a0f */
[----:B------:R-:W-:Y:S01]  /*aab0*/  IMAD R17, R16, R5, RZ ;  /* 0x0000000510117224 */ /* 0x000fe200078e02ff */
[----:B------:R-:W-:Y:S02]  /*aac0*/  IABS R16, R23 ;  /* 0x0000001700107213 */ /* 0x000fe40000000000 */
[----:B------:R-:W-:Y:S01]  /*aad0*/  LOP3.LUT R23, R23, R12, RZ, 0x3c, !PT ;  /* 0x0000000c17177212 */ /* 0x000fe200078e3cff */
[----:B------:R-:W-:-:S03]  /*aae0*/  IMAD.HI.U32 R15, R15, R17, R14 ;  /* 0x000000110f0f7227 */ /* 0x000fc600078e000e */
[----:B------:R-:W-:-:S03]  /*aaf0*/  ISETP.GE.AND P3, PT, R23, RZ, PT ;  /* 0x000000ff1700720c */ /* 0x000fc60003f66270 */
        /* <DEDUP_REMOVED lines=15> */
[----:B0-----:R-:W-:Y:S01]  /*abf0*/  IADD3 R14, PT, PT, R12, 0xffffffe, RZ ;  /* 0x0ffffffe0c0e7810 */ /* 0x001fe20007ffe0ff */
[----:B------:R-:W-:-:S05]  /*ac00*/  IMAD.MOV R12, RZ, RZ, -R23 ;  /* 0x000000ffff0c7224 */ /* 0x000fca00078e0a17 */
[----:B------:R0:W1:Y:S02]  /*ac10*/  F2I.FTZ.U32.TRUNC.NTZ R15, R14 ;  /* 0x0000000e000f7305 */ /* 0x000064000021f000 */
[----:B0-----:R-:W-:Y:S01]  /*ac20*/  MOV R14, RZ ;  /* 0x000000ff000e7202 */ /* 0x001fe20000000f00 */
[----:B-1----:R-:W-:-:S04]  /*ac30*/  IMAD.MOV R16, RZ, RZ, -R15 ;  /* 0x000000ffff107224 */ /* 0x002fc800078e0a0f */
[----:B------:R-:W-:Y:S02]  /*ac40*/  IMAD R17, R16, R11, RZ ;  /* 0x0000000b10117224 */ /* 0x000fe400078e02ff */
[----:B------:R-:W-:Y:S02]  /*ac50*/  IMAD.MOV.U32 R16, RZ, RZ, R22 ;  /* 0x000000ffff107224 */ /* 0x000fe400078e0016 */
        /* <DEDUP_REMOVED lines=12> */
[----:B------:R-:W-:-:S05]  /*ad20*/  @!P2 LOP3.LUT R15, RZ, R5, RZ, 0x33, !PT ;  /* 0x00000005ff0fa212 */ /* 0x000fca00078e33ff */
[----:B------:R2:W-:Y:S02]  /*ad30*/  STL [R19+0x50], R15 ;  /* 0x0000500f13007387 */ /* 0x0005e40000100800 */
.L_x_66:
[----:B------:R-:W-:Y:S01]  /*ad40*/  HFMA2 R24, -RZ, RZ, 0, 0 ;  /* 0x00000000ff187431 */ /* 0x000fe200000001ff */
[----:B------:R-:W-:Y:S06]  /*ad50*/  @!P0 BRA `(.L_x_69) ;  /* 0x00000000008c8947 */ /* 0x000fec0003800000 */
[----:B------:R-:W-:Y:S01]  /*ad60*/  LOP3.LUT R24, R9, 0xfffffff0, RZ, 0xc0, !PT ;  /* 0xfffffff009187812 */ /* 0x000fe200078ec0ff */
[C---:B------:R-:W-:Y:S01]  /*ad70*/  VIADD R5, R1.reuse, 0x70 ;  /* 0x0000007001057836 */ /* 0x040fe20000000000 */
[C---:B------:R-:W-:Y:S01]  /*ad80*/  IADD3 R12, PT, PT, R1.reuse, 0x20, RZ ;  /* 0x00000020010c7810 */ /* 0x040fe20007ffe0ff */
[----:B01----:R-:W-:Y:S02]  /*ad90*/  VIADD R11, R1, 0x48 ;  /* 0x00000048010b7836 */ /* 0x003fe40000000000 */
[----:B--2---:R-:W-:-:S07]  /*ada0*/  IMAD.MOV R19, RZ, RZ, -R24 ;  /* 0x000000ffff137224 */ /* 0x004fce00078e0a18 */
.L_x_70:
[----:B------:R-:W2:Y:S04]  /*adb0*/  LDL.64 R14, [R5+-0x20] ;  /* 0xffffe000050e7983 */ /* 0x000ea80000100a00 */
[----:B--2---:R-:W-:Y:S04]  /*adc0*/  STL.64 [R11+-0x20], R14 ;  /* 0xffffe00e0b007387 */ /* 0x004fe80000100a00 */
[----:B------:R0:W-:Y:S04]  /*add0*/  STL.64 [R12+-0x20], R14 ;  /* 0xffffe00e0c007387 */ /* 0x0001e80000100a00 */
[----:B0-----:R-:W2:Y:S04]  /*ade0*/  LDL.64 R14, [R5+-0x18] ;  /* 0xffffe800050e7983 */ /* 0x001ea80000100a00 */
        /* <DEDUP_REMOVED lines=8> */
[----:B------:R-:W2:Y:S04]  /*ae70*/  LDL.64 R22, [R5] ;  /* 0x0000000005167983 */ /* 0x000ea80000100a00 */
[----:B--2---:R-:W-:Y:S04]  /*ae80*/  STL.64 [R11], R22 ;  /* 0x000000160b007387 */ /* 0x004fe80000100a00 */
[----:B------:R-:W-:Y:S04]  /*ae90*/  STL.64 [R12], R22 ;  /* 0x000000160c007387 */ /* 0x000fe80000100a00 */
[----:B0-----:R-:W2:Y:S04]  /*aea0*/  LDL.64 R14, [R5+0x8] ;  /* 0x00000800050e7983 */ /* 0x001ea80000100a00 */
[----:B--2---:R-:W-:Y:S04]  /*aeb0*/  STL.64 [R11+0x8], R14 ;  /* 0x0000080e0b007387 */ /* 0x004fe80000100a00 */
[----:B------:R0:W-:Y:S04]  /*aec0*/  STL.64 [R12+0x8], R14 ;  /* 0x0000080e0c007387 */ /* 0x0001e80000100a00 */
[----:B0-----:R-:W2:Y:S01]  /*aed0*/  LDL.64 R14, [R5+0x10] ;  /* 0x00001000050e7983 */ /* 0x001ea20000100a00 */
[----:B------:R-:W-:-:S05]  /*aee0*/  VIADD R19, R19, 0x10 ;  /* 0x0000001013137836 */ /* 0x000fca0000000000 */
[----:B------:R-:W-:Y:S01]  /*aef0*/  ISETP.NE.AND P0, PT, R19, RZ, PT ;  /* 0x000000ff1300720c */ /* 0x000fe20003f05270 */
[----:B--2---:R-:W-:Y:S04]  /*af00*/  STL.64 [R11+0x10], R14 ;  /* 0x0000100e0b007387 */ /* 0x004fe80000100a00 */
[----:B------:R0:W-:Y:S04]  /*af10*/  STL.64 [R12+0x10], R14 ;  /* 0x0000100e0c007387 */ /* 0x0001e80000100a00 */
[----:B0-----:R0:W2:Y:S02]  /*af20*/  LDL.64 R14, [R5+0x18] ;  /* 0x00001800050e7983 */ /* 0x0010a40000100a00 */
[----:B0-----:R-:W-:-:S02]  /*af30*/  IADD3 R5, PT, PT, R5, 0x40, RZ ;  /* 0x0000004005057810 */ /* 0x001fc40007ffe0ff */
[----:B--2---:R0:W-:Y:S04]  /*af40*/  STL.64 [R11+0x18], R14 ;  /* 0x0000180e0b007387 */ /* 0x0041e80000100a00 */
[----:B------:R1:W-:Y:S01]  /*af50*/  STL.64 [R12+0x18], R14 ;  /* 0x0000180e0c007387 */ /* 0x0003e20000100a00 */
[----:B0-----:R-:W-:Y:S02]  /*af60*/  VIADD R11, R11, 0x40 ;  /* 0x000000400b0b7836 */ /* 0x001fe40000000000 */
[----:B-1----:R-:W-:Y:S01]  /*af70*/  VIADD R12, R12, 0x40 ;  /* 0x000000400c0c7836 */ /* 0x002fe20000000000 */
[----:B------:R-:W-:Y:S06]  /*af80*/  @P0 BRA `(.L_x_70) ;  /* 0xfffffffc00880947 */ /* 0x000fec000383ffff */
.L_x_69:
[----:B------:R-:W-:-:S13]  /*af90*/  LOP3.LUT P0, R5, R9, 0xf, RZ, 0xc0, !PT ;  /* 0x0000000f09057812 */ /* 0x000fda000780c0ff */
[----:B------:R-:W-:Y:S05]  /*afa0*/  @!P0 BRA `(.L_x_57) ;  /* 0x0000000000f88947 */ /* 0x000fea0003800000 */
[----:B------:R-:W-:Y:S02]  /*afb0*/  ISETP.GE.U32.AND P0, PT, R5, 0x8, PT ;  /* 0x000000080500780c */ /* 0x000fe40003f06070 */
[----:B------:R-:W-:-:S11]  /*afc0*/  LOP3.LUT P1, R23, R9, 0x7, RZ, 0xc0, !PT ;  /* 0x0000000709177812 */ /* 0x000fd6000782c0ff */
[----:B------:R-:W-:Y:S05]  /*afd0*/  @!P0 BRA `(.L_x_71) ;  /* 0x0000000000688947 */ /* 0x000fea0003800000 */
[----:B------:R-:W-:-:S05]  /*afe0*/  LEA R22, R24, R1, 0x2 ;  /* 0x0000000118167211 */ /* 0x000fca00078e10ff */
[----:B------:R-:W3:Y:S04]  /*aff0*/  LDL R5, [R22+0x50] ;  /* 0x0000500016057983 */ /* 0x000ee80000100800 */
[----:B01----:R-:W4:Y:S04]  /*b000*/  LDL R11, [R22+0x54] ;  /* 0x00005400160b7983 */ /* 0x003f280000100800 */
[----:B------:R-:W5:Y:S04]  /*b010*/  LDL R12, [R22+0x58] ;  /* 0x00005800160c7983 */ /* 0x000f680000100800 */
[----:B------:R-:W5:Y:S04]  /*b020*/  LDL R14, [R22+0x5c] ;  /* 0x00005c00160e7983 */ /* 0x000f680000100800 */
[----:B--2---:R-:W2:Y:S04]  /*b030*/  LDL R15, [R22+0x60] ;  /* 0x00006000160f7983 */ /* 0x004ea80000100800 */
[----:B------:R-:W2:Y:S04]  /*b040*/  LDL R16, [R22+0x64] ;  /* 0x0000640016107983 */ /* 0x000ea80000100800 */
[----:B------:R-:W2:Y:S04]  /*b050*/  LDL R17, [R22+0x68] ;  /* 0x0000680016117983 */ /* 0x000ea80000100800 */
[----:B------:R-:W2:Y:S01]  /*b060*/  LDL R19, [R22+0x6c] ;  /* 0x00006c0016137983 */ /* 0x000ea20000100800 */
[----:B------:R-:W-:-:S03]  /*b070*/  VIADD R24, R24, 0x8 ;  /* 0x0000000818187836 */ /* 0x000fc60000000000 */
[----:B---3--:R3:W-:Y:S04]  /*b080*/  STL [R22+0x28], R5 ;  /* 0x0000280516007387 */ /* 0x0087e80000100800 */
[----:B------:R3:W-:Y:S04]  /*b090*/  STL [R22], R5 ;  /* 0x0000000516007387 */ /* 0x0007e80000100800 */
[----:B----4-:R3:W-:Y:S04]  /*b0a0*/  STL [R22+0x2c], R11 ;  /* 0x00002c0b16007387 */ /* 0x0107e80000100800 */
[----:B------:R3:W-:Y:S04]  /*b0b0*/  STL [R22+0x4], R11 ;  /* 0x0000040b16007387 */ /* 0x0007e80000100800 */
[----:B-----5:R3:W-:Y:S04]  /*b0c0*/  STL [R22+0x30], R12 ;  /* 0x0000300c16007387 */ /* 0x0207e80000100800 */
[----:B------:R3:W-:Y:S04]  /*b0d0*/  STL [R22+0x8], R12 ;  /* 0x0000080c16007387 */ /* 0x0007e80000100800 */
[----:B------:R3:W-:Y:S04]  /*b0e0*/  STL [R22+0x34], R14 ;  /* 0x0000340e16007387 */ /* 0x0007e80000100800 */
[----:B------:R3:W-:Y:S04]  /*b0f0*/  STL [R22+0xc], R14 ;  /* 0x00000c0e16007387 */ /* 0x0007e80000100800 */
[----:B--2---:R3:W-:Y:S04]  /*b100*/  STL [R22+0x38], R15 ;  /* 0x0000380f16007387 */ /* 0x0047e80000100800 */
[----:B------:R3:W-:Y:S04]  /*b110*/  STL [R22+0x10], R15 ;  /* 0x0000100f16007387 */ /* 0x0007e80000100800 */
[----:B------:R3:W-:Y:S04]  /*b120*/  STL [R22+0x3c], R16 ;  /* 0x00003c1016007387 */ /* 0x0007e80000100800 */
[----:B------:R3:W-:Y:S04]  /*b130*/  STL [R22+0x14], R16 ;  /* 0x0000141016007387 */ /* 0x0007e80000100800 */
[----:B------:R3:W-:Y:S04]  /*b140*/  STL [R22+0x40], R17 ;  /* 0x0000401116007387 */ /* 0x0007e80000100800 */
[----:B------:R3:W-:Y:S04]  /*b150*/  STL [R22+0x18], R17 ;  /* 0x0000181116007387 */ /* 0x0007e80000100800 */
[----:B------:R3:W-:Y:S04]  /*b160*/  STL [R22+0x44], R19 ;  /* 0x0000441316007387 */ /* 0x0007e80000100800 */
[----:B------:R3:W-:Y:S02]  /*b170*/  STL [R22+0x1c], R19 ;  /* 0x00001c1316007387 */ /* 0x0007e40000100800 */
.L_x_71:
[----:B------:R-:W-:Y:S05]  /*b180*/  @!P1 BRA `(.L_x_57) ;  /* 0x0000000000809947 */ /* 0x000fea0003800000 */
[----:B------:R-:W-:Y:S02]  /*b190*/  ISETP.GE.U32.AND P0, PT, R23, 0x4, PT ;  /* 0x000000041700780c */ /* 0x000fe40003f06070 */
[----:B0123--:R-:W-:-:S04]  /*b1a0*/  LOP3.LUT R15, R9, 0x3, RZ, 0xc0, !PT ;  /* 0x00000003090f7812 */ /* 0x00ffc800078ec0ff */
[----:B------:R-:W-:-:S07]  /*b1b0*/  ISETP.NE.AND P1, PT, R15, RZ, PT ;  /* 0x000000ff0f00720c */ /* 0x000fce0003f25270 */
[----:B------:R-:W-:Y:S06]  /*b1c0*/  @!P0 BRA `(.L_x_72) ;  /* 0x0000000000388947 */ /* 0x000fec0003800000 */
[----:B------:R-:W-:-:S05]  /*b1d0*/  IMAD R16, R24, 0x4, R1 ;  /* 0x0000000418107824 */ /* 0x000fca00078e0201 */
[----:B------:R-:W2:Y:S04]  /*b1e0*/  LDL R5, [R16+0x50] ;  /* 0x0000500010057983 */ /* 0x000ea80000100800 */
[----:B------:R-:W3:Y:S04]  /*b1f0*/  LDL R11, [R16+0x54] ;  /* 0x00005400100b7983 */ /* 0x000ee80000100800 */
[----:B------:R-:W4:Y:S04]  /*b200*/  LDL R12, [R16+0x58] ;  /* 0x00005800100c7983 */ /* 0x000f280000100800 */
[----:B------:R-:W5:Y:S01]  /*b210*/  LDL R14, [R16+0x5c] ;  /* 0x00005c00100e7983 */ /* 0x000f620000100800 */
        /* <DEDUP_REMOVED lines=9> */
.L_x_72:
[----:B------:R-:W-:Y:S05]  /*b2b0*/  @!P1 BRA `(.L_x_57) ;  /* 0x0000000000349947 */ /* 0x000fea0003800000 */
[----:B0-----:R-:W-:Y:S02]  /*b2c0*/  IMAD.MOV R5, RZ, RZ, -R15 ;  /* 0x000000ffff057224 */ /* 0x001fe400078e0a0f */
[C---:B------:R-:W-:Y:S02]  /*b2d0*/  IMAD R11, R24.reuse, 0x4, R4 ;  /* 0x00000004180b7824 */ /* 0x040fe400078e0204 */
[C---:B------:R-:W-:Y:S02]  /*b2e0*/  IMAD R17, R24.reuse, 0x4, R1 ;  /* 0x0000000418117824 */ /* 0x040fe400078e0201 */
[----:B------:R-:W-:-:S07]  /*b2f0*/  IMAD R15, R24, 0x4, R10 ;  /* 0x00000004180f7824 */ /* 0x000fce00078e020a */
.L_x_73:
[----:B------:R0:W2:Y:S01]  /*b300*/  LDL R4, [R11] ;  /* 0x000000000b047983 */ /* 0x0000a20000100800 */
[----:B------:R-:W-:-:S05]  /*b310*/  VIADD R5, R5, 0x1 ;  /* 0x0000000105057836 */ /* 0x000fca0000000000 */
[----:B------:R-:W-:Y:S02]  /*b320*/  ISETP.NE.AND P0, PT, R5, RZ, PT ;  /* 0x000000ff0500720c */ /* 0x000fe40003f05270 */
[----:B0-----:R-:W-:Y:S01]  /*b330*/  IADD3 R11, PT, PT, R11, 0x4, RZ ;  /* 0x000000040b0b7810 */ /* 0x001fe20007ffe0ff */
[----:B--2---:R0:W-:Y:S04]  /*b340*/  STL [R15], R4 ;  /* 0x000000040f007387 */ /* 0x0041e80000100800 */
[----:B------:R1:W-:Y:S01]  /*b350*/  STL [R17], R4 ;  /* 0x0000000411007387 */ /* 0x0003e20000100800 */
[----:B0-----:R-:W-:Y:S02]  /*b360*/  VIADD R15, R15, 0x4 ;  /* 0x000000040f0f7836 */ /* 0x001fe40000000000 */
[----:B-1----:R-:W-:-:S03]  /*b370*/  VIADD R17, R17, 0x4 ;  /* 0x0000000411117836 */ /* 0x002fc60000000000 */
[----:B------:R-:W-:Y:S05]  /*b380*/  @P0 BRA `(.L_x_73) ;  /* 0xfffffffc00dc0947 */ /* 0x000fea000383ffff */
.L_x_57:
[----:B0--3--:R-:W0:Y:S08]  /*b390*/  LDC.64 R4, c[0x0][0x3a0] ;  /* 0x0000e800ff047b82 */ /* 0x009e300000000a00 */
[----:B------:R-:W3:Y:S01]  /*b3a0*/  LDC R22, c[0x0][0x3a8] ;  /* 0x0000ea00ff167b82 */ /* 0x000ee20000000800 */
[----:B0-----:R-:W4:Y:S01]  /*b3b0*/  LDG.E R4, desc[UR6][R4.64] ;  /* 0x0000000604047981 */ /* 0x001f22000c1e1900 */
[----:B-12---:R-:W-:Y:S01]  /*b3c0*/  IMAD R15, R0, 0x4, R1 ;  /* 0x00000004000f7824 */ /* 0x006fe200078e0201 */
[----:B---3--:R-:W-:-:S05]  /*b3d0*/  LEA R14, R22, R1, 0x2 ;  /* 0x00000001160e7211 */ /* 0x008fca00078e10ff */
[----:B------:R-:W-:Y:S04]  /*b3e0*/  STL [R14+0x20], R6 ;  /* 0x000020060e007387 */ /* 0x000fe80000100800 */
[----:B------:R-:W-:Y:S04]  /*b3f0*/  STL [R14+-0x8], R6 ;  /* 0xfffff8060e007387 */ /* 0x000fe80000100800 */
[----:B------:R-:W-:Y:S04]  /*b400*/  STL [R14+0x24], R13 ;  /* 0x0000240d0e007387 */ /* 0x000fe80000100800 */
[----:B------:R0:W-:Y:S04]  /*b410*/  STL [R14+-0x4], R13 ;  /* 0xfffffc0d0e007387 */ /* 0x0001e80000100800 */
[----:B------:R-:W2:Y:S01]  /*b420*/  LDL R11, [R15] ;  /* 0x000000000f0b7983 */ /* 0x000ea20000100800 */
[----:B----4-:R-:W-:-:S05]  /*b430*/  IMAD R16, R4, 0x4, R1 ;  /* 0x0000000404107824 */ /* 0x010fca00078e0201 */
[----:B------:R-:W3:Y:S01]  /*b440*/  LDL R12, [R16] ;  /* 0x00000000100c7983 */ /* 0x000ee20000100800 */
[----:B------:R-:W-:Y:S01]  /*b450*/  ISETP.GE.AND P0, PT, R22, 0x1, PT ;  /* 0x000000011600780c */ /* 0x000fe20003f06270 */
[----:B------:R-:W-:Y:S02]  /*b460*/  IMAD R2, R8, R2, R6 ;  /* 0x0000000208027224 */ /* 0x000fe400078e0206 */
[----:B------:R-:W-:Y:S01]  /*b470*/  HFMA2 R17, -RZ, RZ, 0, 0 ;  /* 0x00000000ff117431 */ /* 0x000fe200000001ff */
[----:B--2---:R1:W-:Y:S01]  /*b480*/  STL [R16+0x28], R11 ;  /* 0x0000280b10007387 */ /* 0x0043e20000100800 */
[----:B0-----:R-:W-:-:S03]  /*b490*/  IMAD R13, R7, R2, R13 ;  /* 0x00000002070d7224 */ /* 0x001fc600078e020d */
[----:B---3--:R1:W-:Y:S05]  /*b4a0*/  STL [R15+0x28], R12 ;  /* 0x0000280c0f007387 */ /* 0x0083ea0000100800 */
[----:B------:R-:W-:Y:S05]  /*b4b0*/  @!P0 BRA `(.L_x_74) ;  /* 0x0000003400188947 */ /* 0x000fea0003800000 */
[----:B------:R-:W-:Y:S01]  /*b4c0*/  ISETP.GE.U32.AND P1, PT, R3, 0xf, PT ;  /* 0x0000000f0300780c */ /* 0x000fe20003f26070 */
[----:B-1----:R-:W-:Y:S01]  /*b4d0*/  IMAD.MOV.U32 R11, RZ, RZ, RZ ;  /* 0x000000ffff0b7224 */ /* 0x002fe200078e00ff */
[----:B------:R-:W-:Y:S01]  /*b4e0*/  LOP3.LUT R2, R22, 0xf, RZ, 0xc0, !PT ;  /* 0x0000000f16027812 */ /* 0x000fe200078ec0ff */
[----:B------:R-:W-:-:S03]  /*b4f0*/  IMAD.MOV.U32 R17, RZ, RZ, RZ ;  /* 0x000000ffff117224 */ /* 0x000fc600078e00ff */
[----:B------:R-:W-:-:S07]  /*b500*/  ISETP.NE.AND P0, PT, R2, RZ, PT ;  /* 0x000000ff0200720c */ /* 0x000fce0003f05270 */
[----:B------:R-:W-:Y:S06]  /*b510*/  @!P1 BRA `(.L_x_75) ;  /* 0x0000001c00149947 */ /* 0x000fec0003800000 */
[----:B------:R-:W0:Y:S01]  /*b520*/  LDCU.64 UR4, c[0x0][0x398] ;  /* 0x00007300ff0477ac */ /* 0x000e220008000a00 */
[----:B------:R-:W-:Y:S01]  /*b530*/  LOP3.LUT R11, R22, 0x7ffffff0, RZ, 0xc0, !PT ;  /* 0x7ffffff0160b7812 */ /* 0x000fe200078ec0ff */
[----:B------:R-:W-:Y:S01]  /*b540*/  IMAD.MOV.U32 R17, RZ, RZ, RZ ;  /* 0x000000ffff117224 */ /* 0x000fe200078e00ff */
[----:B------:R-:W-:-:S03]  /*b550*/  IADD3 R3, PT, PT, R1, 0x48, RZ ;  /* 0x0000004801037810 */ /* 0x000fc60007ffe0ff */
[----:B------:R-:W-:Y:S01]  /*b560*/  IMAD.MOV R5, RZ, RZ, -R11 ;  /* 0x000000ffff057224 */ /* 0x000fe200078e0a0b */
[----:B0-----:R-:W-:-:S04]  /*b570*/  UIADD3 UR4, UP0, UPT, UR4, 0x20, URZ ;  /* 0x0000002004047890 */ /* 0x001fc8000ff1e0ff */
[----:B------:R-:W-:Y:S02]  /*b580*/  UIADD3.X UR5, UPT, UPT, URZ, UR5, URZ, UP0, !UPT ;  /* 0x00000005ff057290 */ /* 0x000fe400087fe4ff */
[----:B------:R-:W-:-:S04]  /*b590*/  MOV R22, UR4 ;  /* 0x0000000400167c02 */ /* 0x000fc80008000f00 */
[----:B------:R-:W-:-:S07]  /*b5a0*/  IMAD.U32 R23, RZ, RZ, UR5 ;  /* 0x00000005ff177e24 */ /* 0x000fce000f8e00ff */
.L_x_76:
[----:B------:R-:W2:Y:S04]  /*b5b0*/  LDG.E R19, desc[UR6][R22.64+-0x20] ;  /* 0xffffe00616137981 */ /* 0x000ea8000c1e1900 */
[----:B------:R-:W3:Y:S04]  /*b5c0*/  LDG.E R16, desc[UR6][R22.64+-0x1c] ;  /* 0xffffe40616107981 */ /* 0x000ee8000c1e1900 */
[----:B------:R-:W4:Y:S04]  /*b5d0*/  LDG.E R12, desc[UR6][R22.64+-0x18] ;  /* 0xffffe806160c7981 */ /* 0x000f28000c1e1900 */
[----:B------:R-:W5:Y:S01]  /*b5e0*/  LDL.64 R14, [R3+-0x20] ;  /* 0xffffe000030e7983 */ /* 0x000f620000100a00 */
[----:B------:R-:W-:Y:S01]  /*b5f0*/  IMAD.MOV.U32 R24, RZ, RZ, RZ ;  /* 0x000000ffff187224 */ /* 0x000fe200078e00ff */
[----:B--2---:R-:W-:-:S04]  /*b600*/  IABS R26, R19 ;  /* 0x00000013001a7213 */ /* 0x004fc80000000000 */
[----:B------:R-:W0:Y:S08]  /*b610*/  I2F.RP R27, R26 ;  /* 0x0000001a001b7306 */ /* 0x000e300000209400 */
[----:B0-----:R-:W0:Y:S02]  /*b620*/  MUFU.RCP R27, R27 ;  /* 0x0000001b001b7308 */ /* 0x001e240000001000 */
[----:B0-----:R-:W-:-:S06]  /*b630*/  VIADD R28, R27, 0xffffffe ;  /* 0x0ffffffe1b1c7836 */ /* 0x001fcc0000000000 */
[----:B------:R-:W0:Y:S02]  /*b640*/  F2I.FTZ.U32.TRUNC.NTZ R25, R28 ;  /* 0x0000001c00197305 */ /* 0x000e24000021f000 */
[----:B0-----:R-:W-:-:S05]  /*b650*/  IADD3 R29, PT, PT, RZ, -R25, RZ ;  /* 0x80000019ff1d7210 */ /* 0x001fca0007ffe0ff */
[----:B------:R-:W-:-:S04]  /*b660*/  IMAD R29, R29, R26, RZ ;  /* 0x0000001a1d1d7224 */ /* 0x000fc800078e02ff */
[----:B------:R-:W-:Y:S01]  /*b670*/  IMAD.HI.U32 R25, R25, R29, R24 ;  /* 0x0000001d19197227 */ /* 0x000fe200078e0018 */
[----:B------:R-:W-:Y:S02]  /*b680*/  IABS R24, R18 ;  /* 0x0000001200187213 */ /* 0x000fe40000000000 */
[-C--:B------:R-:W-:Y:S02]  /*b690*/  IABS R29, R19.reuse ;  /* 0x00000013001d7213 */ /* 0x080fe40000000000 */
[----:B------:R-:W-:Y:S01]  /*b6a0*/  LOP3.LUT R18, R18, R19, RZ, 0x3c, !PT ;  /* 0x0000001312127212 */ /* 0x000fe200078e3cff */
[----:B------:R-:W-:-:S03]  /*b6b0*/  IMAD.HI.U32 R25, R25, R24, RZ ;  /* 0x0000001819197227 */ /* 0x000fc600078e00ff */
[----:B------:R-:W-:Y:S01]  /*b6c0*/  ISETP.GE.AND P3, PT, R18, RZ, PT ;  /* 0x000000ff1200720c */ /* 0x000fe20003f66270 */
[----:B------:R-:W-:-:S04]  /*b6d0*/  IMAD.MOV R27, RZ, RZ, -R29 ;  /* 0x000000ffff1b7224 */ /* 0x000fc800078e0a1d */
[----:B------:R-:W-:Y:S02]  /*b6e0*/  IMAD R27, R25, R27, R24 ;  /* 0x0000001b191b7224 */ /* 0x000fe400078e0218 */
[----:B------:R-:W2:Y:S03]  /*b6f0*/  LDG.E R24, desc[UR6][R22.64+-0x14] ;  /* 0xffffec0616187981 */ /* 0x000ea6000c1e1900 */
[----:B------:R-:W-:-:S13]  /*b700*/  ISETP.GT.U32.AND P2, PT, R26, R27, PT ;  /* 0x0000001b1a00720c */ /* 0x000fda0003f44070 */
[-C--:B------:R-:W-:Y:S01]  /*b710*/  @!P2 IADD3 R27, PT, PT, R27, -R26.reuse, RZ ;  /* 0x8000001a1b1ba210 */ /* 0x080fe20007ffe0ff */
[----:B------:R-:W-:Y:S01]  /*b720*/  @!P2 VIADD R25, R25, 0x1 ;  /* 0x000000011919a836 */ /* 0x000fe20000000000 */
[----:B------:R-:W-:Y:S02]  /*b730*/  ISETP.NE.AND P2, PT, R19, RZ, PT ;  /* 0x000000ff1300720c */ /* 0x000fe40003f45270 */
[----:B------:R-:W-:Y:S02]  /*b740*/  ISETP.GE.U32.AND P1, PT, R27, R26, PT ;  /* 0x0000001a1b00720c */ /* 0x000fe40003f26070 */
[----:B---3--:R-:W-:-:S04]  /*b750*/  IABS R26, R16 ;  /* 0x00000010001a7213 */ /* 0x008fc80000000000 */
[----:B------:R-:W0:Y:S07]  /*b760*/  I2F.RP R27, R26 ;  /* 0x0000001a001b7306 */ /* 0x000e2e0000209400 */
[----:B------:R-:W-:Y:S01]  /*b770*/  @P1 VIADD R25, R25, 0x1 ;  /* 0x0000000119191836 */ /* 0x000fe20000000000 */
[----:B0-----:R-:W0:Y:S04]  /*b780*/  MUFU.RCP R27, R27 ;  /* 0x0000001b001b7308 */ /* 0x001e280000001000 */
[----:B------:R-:W-:-:S02]  /*b790*/  @!P3 IADD3 R25, PT, PT, -R25, RZ, RZ ;  /* 0x000000ff1919b210 */ /* 0x000fc40007ffe1ff */
[----:B------:R-:W-:Y:S01]  /*b7a0*/  @!P2 LOP3.LUT R25, RZ, R19, RZ, 0x33, !PT ;  /* 0x00000013ff19a212 */ /* 0x000fe200078e33ff */
[----:B0-----:R-:W-:-:S04]  /*b7b0*/  VIADD R28, R27, 0xffffffe ;  /* 0x0ffffffe1b1c7836 */ /* 0x001fc80000000000 */
[----:B------:R-:W0:Y:S01]  /*b7c0*/  F2I.FTZ.U32.TRUNC.NTZ R19, R28 ;  /* 0x0000001c00137305 */ /* 0x000e22000021f000 */
[----:B------:R-:W-:Y:S01]  /*b7d0*/  MOV R18, RZ ;  /* 0x000000ff00127202 */ /* 0x000fe20000000f00 */
        /* <DEDUP_REMOVED lines=11> */
[----:B----4-:R-:W-:-:S04]  /*b890*/  IABS R19, R12 ;  /* 0x0000000c00137213 */ /* 0x010fc80000000000 */
[----:B------:R-:W0:Y:S08]  /*b8a0*/  I2F.RP R26, R19 ;  /* 0x00000013001a7306 */ /* 0x000e300000209400 */
[----:B0-----:R-:W0:Y:S01]  /*b8b0*/  MUFU.RCP R26, R26 ;  /* 0x0000001a001a7308 */ /* 0x001e220000001000 */
[C---:B-----5:R-:W-:Y:S01]  /*b8c0*/  IMAD R14, R25.reuse, R14, R17 ;  /* 0x0000000e190e7224 */ /* 0x060fe200078e0211 */
[----:B------:R-:W-:Y:S01]  /*b8d0*/  LOP3.LUT R25, R25, R16, RZ, 0x3c, !PT ;  /* 0x0000001019197212 */ /* 0x000fe200078e3cff */
[----:B------:R-:W-:-:S03]  /*b8e0*/  @!P2 VIADD R18, R18, 0x1 ;  /* 0x000000011212a836 */ /* 0x000fc60000000000 */
[----:B------:R-:W-:Y:S01]  /*b8f0*/  ISETP.GE.AND P3, PT, R25, RZ, PT ;  /* 0x000000ff1900720c */ /* 0x000fe20003f66270 */
[----:B------:R-:W-:Y:S01]  /*b900*/  @P1 VIADD R18, R18, 0x1 ;  /* 0x0000000112121836 */ /* 0x000fe20000000000 */
[----:B------:R-:W-:Y:S02]  /*b910*/  ISETP.NE.AND P1, PT, R16, RZ, PT ;  /* 0x000000ff1000720c */ /* 0x000fe40003f25270 */
[----:B0-----:R-:W-:-:S06]  /*b920*/  IADD3 R17, PT, PT, R26, 0xffffffe, RZ ;  /* 0x0ffffffe1a117810 */ /* 0x001fcc0007ffe0ff */
[----:B------:R-:W0:Y:S01]  /*b930*/  F2I.FTZ.U32.TRUNC.NTZ R17, R17 ;  /* 0x0000001100117305 */ /* 0x000e22000021f000 */
[----:B------:R-:W-:-:S05]  /*b940*/  MOV R25, R18 ;  /* 0x0000001200197202 */ /* 0x000fca0000000f00 */
[----:B------:R-:W-:Y:S01]  /*b950*/  @!P3 IMAD.MOV R25, RZ, RZ, -R25 ;  /* 0x000000ffff19b224 */ /* 0x000fe200078e0a19 */
[----:B------:R-:W-:Y:S01]  /*b960*/  @!P1 LOP3.LUT R25, RZ, R16, RZ, 0x33, !PT ;  /* 0x00000010ff199212 */ /* 0x000fe200078e33ff */
[----:B------:R-:W-:Y:S02]  /*b970*/  HFMA2 R16, -RZ, RZ, 0, 0 ;  /* 0x00000000ff107431 */ /* 0x000fe400000001ff */
[----:B0-----:R-:W-:-:S04]  /*b980*/  IMAD.MOV R18, RZ, RZ, -R17 ;  /* 0x000000ffff127224 */ /* 0x001fc800078e0a11 */
[----:B------:R-:W-:Y:S02]  /*b990*/  IMAD R27, R18, R19, RZ ;  /* 0x00000013121b7224 */ /* 0x000fe400078e02ff */
[----:B------:R-:W3:Y:S02]  /*b9a0*/  LDG.E R18, desc[UR6][R22.64+-0x10] ;  /* 0xfffff00616127981 */ /* 0x000ee4000c1e1900 */
        /* <DEDUP_REMOVED lines=8> */
[----:B------:R-:W-:-:S05]  /*ba30*/  @!P2 IMAD.IADD R28, R28, 0x1, -R19 ;  /* 0x000000011c1ca824 */ /* 0x000fca00078e0a13 */
[----:B------:R-:W-:Y:S01]  /*ba40*/  ISETP.GE.U32.AND P1, PT, R28, R19, PT ;  /* 0x000000131c00720c */ /* 0x000fe20003f26070 */
[----:B------:R-:W-:Y:S01]  /*ba50*/  IMAD R19, R15, R25, R14 ;  /* 0x000000190f137224 */ /* 0x000fe200078e020e */
[----:B------:R-:W-:Y:S01]  /*ba60*/  LOP3.LUT R14, R25, R12, RZ, 0x3c, !PT ;  /* 0x0000000c190e7212 */ /* 0x000fe200078e3cff */
[----:B------:R-:W-:Y:S01]  /*ba70*/  @!P2 VIADD R26, R26, 0x1 ;  /* 0x000000011a1aa836 */ /* 0x000fe20000000000 */
[----:B------:R-:W-:Y:S02]  /*ba80*/  ISETP.NE.AND P2, PT, R12, RZ, PT ;  /* 0x000000ff0c00720c */ /* 0x000fe40003f45270 */
[----:B------:R-:W-:Y:S02]  /*ba90*/  ISETP.GE.AND P3, PT, R14, RZ, PT ;  /* 0x000000ff0e00720c */ /* 0x000fe40003f66270 */
[----:B--2---:R-:W-:-:S04]  /*baa0*/  IABS R15, R24 ;  /* 0x00000018000f7213 */ /* 0x004fc80000000000 */
[----:B------:R-:W-:-:S04]  /*bab0*/  MOV R25, R15 ;  /* 0x0000000f00197202 */ /* 0x000fc80000000f00 */
[----:B------:R-:W0:Y:S08]  /*bac0*/  I2F.RP R27, R25 ;  /* 0x00000019001b7306 */ /* 0x000e300000209400 */
[----:B0-----:R-:W0:Y:S02]  /*bad0*/  MUFU.RCP R27, R27 ;  /* 0x0000001b001b7308 */ /* 0x001e240000001000 */
[----:B0-----:R-:W-:-:S06]  /*bae0*/  VIADD R15, R27, 0xffffffe ;  /* 0x0ffffffe1b0f7836 */ /* 0x001fcc0000000000 */
[----:B------:R-:W0:Y:S01]  /*baf0*/  F2I.FTZ.U32.TRUNC.NTZ R15, R15 ;  /* 0x0000000f000f7305 */ /* 0x000e22000021f000 */
[----:B------:R-:W-:Y:S02]  /*bb00*/  @P1 VIADD R26, R26, 0x1 ;  /* 0x000000011a1a1836 */ /* 0x000fe40000000000 */
[----:B0-----:R-:W-:-:S04]  /*bb10*/  IMAD.MOV R14, RZ, RZ, -R15 ;  /* 0x000000ffff0e7224 */ /* 0x001fc800078e0a0f */
[----:B------:R-:W-:Y:S02]  /*bb20*/  IMAD R29, R14, R25, RZ ;  /* 0x000000190e1d7224 */ /* 0x000fe400078e02ff */
[----:B------:R-:W-:Y:S01]  /*bb30*/  HFMA2 R14, -RZ, RZ, 0, 0 ;  /* 0x00000000ff0e7431 */ /* 0x000fe200000001ff */
[----:B------:R-:W-:Y:S02]  /*bb40*/  @!P3 IADD3 R26, PT, PT, -R26, RZ, RZ ;  /* 0x000000ff1a1ab210 */ /* 0x000fe40007ffe1ff */
[----:B------:R-:W-:Y:S02]  /*bb50*/  @!P2 LOP3.LUT R26, RZ, R12, RZ, 0x33, !PT ;  /* 0x0000000cff1aa212 */ /* 0x000fe400078e33ff */
[----:B------:R-:W-:Y:S01]  /*bb60*/  IABS R27, R24 ;  /* 0x00000018001b7213 */ /* 0x000fe20000000000 */
[----:B------:R-:W2:Y:S01]  /*bb70*/  LDG.E R12, desc[UR6][R22.64+-0xc] ;  /* 0xfffff406160c7981 */ /* 0x000ea2000c1e1900 */
[----:B------:R-:W-:Y:S01]  /*bb80*/  IMAD.HI.U32 R14, R15, R29, R14 ;  /* 0x0000001d0f0e7227 */ /* 0x000fe200078e000e */
[----:B------:R-:W-:-:S03]  /*bb90*/  IABS R15, R26 ;  /* 0x0000001a000f7213 */ /* 0x000fc60000000000 */
[----:B------:R-:W-:Y:S02]  /*bba0*/  IMAD.MOV R28, RZ, RZ, -R27 ;  /* 0x000000ffff1c7224 */ /* 0x000fe400078e0a1b */
[----:B------:R-:W-:-:S04]  /*bbb0*/  IMAD.HI.U32 R14, R14, R15, RZ ;  /* 0x0000000f0e0e7227 */ /* 0x000fc800078e00ff */
[----:B------:R-:W-:-:S05]  /*bbc0*/  IMAD R28, R14, R28, R15 ;  /* 0x0000001c0e1c7224 */ /* 0x000fca00078e020f */
[----:B------:R-:W-:-:S13]  /*bbd0*/  ISETP.GT.U32.AND P2, PT, R25, R28, PT ;  /* 0x0000001c1900720c */ /* 0x000fda0003f44070 */
[----:B------:R-:W-:-:S05]  /*bbe0*/  @!P2 IMAD.IADD R28, R28, 0x1, -R25 ;  /* 0x000000011c1ca824 */ /* 0x000fca00078e0a19 */
[----:B------:R-:W-:Y:S01]  /*bbf0*/  ISETP.GE.U32.AND P1, PT, R28, R25, PT ;  /* 0x000000191c00720c */ /* 0x000fe20003f26070 */
[----:B------:R-:W-:-:S12]  /*bc00*/  @!P2 VIADD R14, R14, 0x1 ;  /* 0x000000010e0ea836 */ /* 0x000fd80000000000 */
[----:B------:R-:W-:Y:S01]  /*bc10*/  @P1 VIADD R14, R14, 0x1 ;  /* 0x000000010e0e1836 */ /* 0x000fe20000000000 */
[----:B------:R-:W-:-:S04]  /*bc20*/  ISETP.NE.AND P1, PT, R24, RZ, PT ;  /* 0x000000ff1800720c */ /* 0x000fc80003f25270 */
[----:B------:R-:W-:Y:S02]  /*bc30*/  MOV R27, R14 ;  /* 0x0000000e001b7202 */ /* 0x000fe40000000f00 */
[----:B---3--:R-:W-:Y:S01]  /*bc40*/  IABS R25, R18 ;  /* 0x0000001200197213 */ /* 0x008fe20000000000 */
[----:B----4-:R-:W-:-:S03]  /*bc50*/  IMAD R16, R26, R16, R19 ;  /* 0x000000101a107224 */ /* 0x010fc600078e0213 */
[----:B------:R-:W0:Y:S08]  /*bc60*/  I2F.RP R19, R25 ;  /* 0x0000001900137306 */ /* 0x000e300000209400 */
[----:B0-----:R-:W0:Y:S02]  /*bc70*/  MUFU.RCP R19, R19 ;  /* 0x0000001300137308 */ /* 0x001e240000001000 */
[----:B0-----:R-:W-:-:S06]  /*bc80*/  IADD3 R15, PT, PT, R19, 0xffffffe, RZ ;  /* 0x0ffffffe130f7810 */ /* 0x001fcc0007ffe0ff */
[----:B------:R-:W0:Y:S01]  /*bc90*/  F2I.FTZ.U32.TRUNC.NTZ R15, R15 ;  /* 0x0000000f000f7305 */ /* 0x000e22000021f000 */
[----:B------:R-:W-:-:S04]  /*bca0*/  LOP3.LUT R26, R26, R24, RZ, 0x3c, !PT ;  /* 0x000000181a1a7212 */ /* 0x000fc800078e3cff */
[----:B------:R-:W-:Y:S01]  /*bcb0*/  ISETP.GE.AND P3, PT, R26, RZ, PT ;  /* 0x000000ff1a00720c */ /* 0x000fe20003f66270 */
[----:B0-----:R-:W-:-:S04]  /*bcc0*/  IMAD.MOV R14, RZ, RZ, -R15 ;  /* 0x000000ffff0e7224 */ /* 0x001fc800078e0a0f */
[----:B------:R-:W-:Y:S02]  /*bcd0*/  IMAD R19, R14, R25, RZ ;  /* 0x000000190e137224 */ /* 0x000fe400078e02ff */
[----:B------:R-:W-:-:S06]  /*bce0*/  HFMA2 R14, -RZ, RZ, 0, 0 ;  /* 0x00000000ff0e7431 */ /* 0x000fcc00000001ff */
[----:B------:R-:W-:Y:S01]  /*bcf0*/  @!P3 IMAD.MOV R27, RZ, RZ, -R27 ;  /* 0x000000ffff1bb224 */ /* 0x000fe200078e0a1b */
[----:B------:R-:W-:Y:S01]  /*bd00*/  @!P1 LOP3.LUT R27, RZ, R24, RZ, 0x33, !PT ;  /* 0x00000018ff1b9212 */ /* 0x000fe200078e33ff */
[----:B------:R-:W-:Y:S02]  /*bd10*/  IMAD.HI.U32 R24, R15, R19, R14 ;  /* 0x000000130f187227 */ /* 0x000fe400078e000e */
[----:B------:R-:W3:Y:S04]  /*bd20*/  LDG.E R19, desc[UR6][R22.64+-0x8] ;  /* 0xfffff80616137981 */ /* 0x000ee8000c1e1900 */
        /* <DEDUP_REMOVED lines=10> */
[----:B------:R-:W-:-:S04]  /*bdd0*/  LOP3.LUT R27, R27, R18, RZ, 0x3c, !PT ;  /* 0x000000121b1b7212 */ /* 0x000fc800078e3cff */
[----:B------:R-:W-:Y:S02]  /*bde0*/  ISETP.GE.AND P3, PT, R27, RZ, PT ;  /* 0x000000ff1b00720c */ /* 0x000fe40003f66270 */
[----:B------:R-:W-:Y:S02]  /*bdf0*/  @!P2 IADD3 R24, PT, PT, R24, 0x1, RZ ;  /* 0x000000011818a810 */ /* 0x000fe40007ffe0ff */
[----:B------:R-:W-:-:S03]  /*be00*/  ISETP.NE.AND P2, PT, R18, RZ, PT ;  /* 0x000000ff1200720c */ /* 0x000fc60003f45270 */
[----:B------:R-:W-:Y:S01]  /*be10*/  @P1 VIADD R24, R24, 0x1 ;  /* 0x0000000118181836 */ /* 0x000fe20000000000 */
[----:B--2---:R-:W-:-:S04]  /*be20*/  IABS R26, R12 ;  /* 0x0000000c001a7213 */ /* 0x004fc80000000000 */
[----:B------:R-:W0:Y:S08]  /*be30*/  I2F.RP R27, R26 ;  /* 0x0000001a001b7306 */ /* 0x000e300000209400 */
[----:B0-----:R-:W0:Y:S02]  /*be40*/  MUFU.RCP R27, R27 ;  /* 0x0000001b001b7308 */ /* 0x001e240000001000 */
[----:B0-----:R-:W-:-:S06]  /*be50*/  IADD3 R17, PT, PT, R27, 0xffffffe, RZ ;  /* 0x0ffffffe1b117810 */ /* 0x001fcc0007ffe0ff */
[----:B------:R-:W0:Y:S01]  /*be60*/  F2I.FTZ.U32.TRUNC.NTZ R17, R17 ;  /* 0x0000001100117305 */ /* 0x000e22000021f000 */
[----:B------:R-:W-:Y:S02]  /*be70*/  IMAD.MOV.U32 R27, RZ, RZ, R24 ;  /* 0x000000ffff1b7224 */ /* 0x000fe400078e0018 */
[----:B------:R-:W-:-:S03]  /*be80*/  IMAD.MOV.U32 R16, RZ, RZ, RZ ;  /* 0x000000ffff107224 */ /* 0x000fc600078e00ff */
[----:B------:R-:W-:Y:S02]  /*be90*/  @!P3 IADD3 R27, PT, PT, -R27, RZ, RZ ;  /* 0x000000ff1b1bb210 */ /* 0x000fe40007ffe1ff */
[----:B------:R-:W-:Y:S01]  /*bea0*/  @!P2 LOP3.LUT R27, RZ, R18, RZ, 0x33, !PT ;  /* 0x00000012ff1ba212 */ /* 0x000fe200078e33ff */
[----:B0-----:R-:W-:-:S04]  /*beb0*/  IMAD.MOV R29, RZ, RZ, -R17 ;  /* 0x000000ffff1d7224 */ /* 0x001fc800078e0a11 */
[----:B------:R-:W-:Y:S01]  /*bec0*/  IMAD R29, R29, R26, RZ ;  /* 0x0000001a1d1d7224 */ /* 0x000fe200078e02ff */
[----:B------:R-:W-:-:S03]  /*bed0*/  IABS R18, R12 ;  /* 0x0000000c00127213 */ /* 0x000fc60000000000 */
[----:B------:R-:W-:Y:S01]  /*bee0*/  IMAD.HI.U32 R16, R17, R29, R16 ;  /* 0x0000001d11107227 */ /* 0x000fe200078e0010 */
[----:B------:R-:W-:-:S03]  /*bef0*/  IABS R17, R27 ;  /* 0x0000001b00117213 */ /* 0x000fc60000000000 */
[----:B------:R-:W-:Y:S02]  /*bf00*/  IMAD.MOV R18, RZ, RZ, -R18 ;  /* 0x000000ffff127224 */ /* 0x000fe400078e0a12 */
[----:B------:R-:W-:-:S04]  /*bf10*/  IMAD.HI.U32 R16, R16, R17, RZ ;  /* 0x0000001110107227 */ /* 0x000fc800078e00ff */
[----:B------:R-:W-:Y:S02]  /*bf20*/  IMAD R17, R16, R18, R17 ;  /* 0x0000001210117224 */ /* 0x000fe400078e0211 */
[----:B------:R-:W2:Y:S03]  /*bf30*/  LDG.E R18, desc[UR6][R22.64+-0x4] ;  /* 0xfffffc0616127981 */ /* 0x000ea6000c1e1900 */
[----:B------:R-:W-:-:S13]  /*bf40*/  ISETP.GT.U32.AND P2, PT, R26, R17, PT ;  /* 0x000000111a00720c */ /* 0x000fda0003f44070 */
[----:B------:R-:W-:-:S05]  /*bf50*/  @!P2 IMAD.IADD R17, R17, 0x1, -R26 ;  /* 0x000000011111a824 */ /* 0x000fca00078e0a1a */
[----:B------:R-:W-:Y:S01]  /*bf60*/  ISETP.GE.U32.AND P1, PT, R17, R26, PT ;  /* 0x0000001a1100720c */ /* 0x000fe20003f26070 */
[----:B------:R-:W-:-:S12]  /*bf70*/  @!P2 VIADD R16, R16, 0x1 ;  /* 0x000000011010a836 */ /* 0x000fd80000000000 */
[----:B------:R-:W-:Y:S01]  /*bf80*/  @P1 VIADD R16, R16, 0x1 ;  /* 0x0000000110101836 */ /* 0x000fe20000000000 */
[----:B------:R-:W-:Y:S02]  /*bf90*/  ISETP.NE.AND P1, PT, R12, RZ, PT ;  /* 0x000000ff0c00720c */ /* 0x000fe40003f25270 */
[----:B---3--:R-:W-:-:S04]  /*bfa0*/  IABS R24, R19 ;  /* 0x0000001300187213 */ /* 0x008fc80000000000 */
[----:B------:R-:W0:Y:S08]  /*bfb0*/  I2F.RP R26, R24 ;  /* 0x00000018001a7306 */ /* 0x000e300000209400 */
[----:B0-----:R-:W0:Y:S01]  /*bfc0*/  MUFU.RCP R26, R26 ;  /* 0x0000001a001a7308 */ /* 0x001e220000001000 */
[C---:B----4-:R-:W-:Y:S01]  /*bfd0*/  IMAD R25, R27.reuse, R14, R25 ;  /* 0x0000000e1b197224 */ /* 0x050fe200078e0219 */
[----:B------:R-:W-:-:S02]  /*bfe0*/  LOP3.LUT R27, R27, R12, RZ, 0x3c, !PT ;  /* 0x0000000c1b1b7212 */ /* 0x000fc400078e3cff */
[----:B0-----:R-:W-:-:S06]  /*bff0*/  IADD3 R17, PT, PT, R26, 0xffffffe, RZ ;  /* 0x0ffffffe1a117810 */ /* 0x001fcc0007ffe0ff */
[----:B------:R-:W0:Y:S01]  /*c000*/  F2I.FTZ.U32.TRUNC.NTZ R17, R17 ;  /* 0x0000001100117305 */ /* 0x000e22000021f000 */
[----:B------:R-:W-:Y:S02]  /*c010*/  ISETP.GE.AND P3, PT, R27, RZ, PT ;  /* 0x000000ff1b00720c */ /* 0x000fe40003f66270 */
[----:B------:R-:W-:Y:S01]  /*c020*/  MOV R14, R16 ;  /* 0x00000010000e7202 */ /* 0x000fe20000000f00 */
[----:B------:R-:W-:Y:S02]  /*c030*/  HFMA2 R16, -RZ, RZ, 0, 0 ;  /* 0x00000000ff107431 */ /* 0x000fe400000001ff */
[----:B0-----:R-:W-:-:S08]  /*c040*/  IMAD.MOV R27, RZ, RZ, -R17 ;  /* 0x000000ffff1b7224 */ /* 0x001fd000078e0a11 */
[----:B------:R-:W-:Y:S01]  /*c050*/  @!P3 IMAD.MOV R14, RZ, RZ, -R14 ;  /* 0x000000ffff0eb224 */ /* 0x000fe200078e0a0e */
[----:B------:R-:W-:Y:S01]  /*c060*/  @!P1 LOP3.LUT R14, RZ, R12, RZ, 0x33, !PT ;  /* 0x0000000cff0e9212 */ /* 0x000fe200078e33ff */
[----:B------:R-:W-:Y:S01]  /*c070*/  IMAD R27, R27, R24, RZ ;  /* 0x000000181b1b7224 */ /* 0x000fe200078e02ff */
[----:B------:R-:W3:Y:S03]  /*c080*/  LDG.E R12, desc[UR6][R22.64] ;  /* 0x00000006160c7981 */ /* 0x000ee6000c1e1900 */
[----:B------:R-:W-:Y:S02]  /*c090*/  IMAD.HI.U32 R27, R17, R27, R16 ;  /* 0x0000001b111b7227 */ /* 0x000fe400078e0010 */
[----:B------:R-:W4:Y:S01]  /*c0a0*/  LDL.64 R16, [R3+-0x8] ;  /* 0xfffff80003107983 */ /* 0x000f220000100a00 */
[----:B------:R-:W-:Y:S02]  /*c0b0*/  IABS R28, R19 ;  /* 0x00000013001c7213 */ /* 0x000fe40000000000 */
[----:B------:R-:W-:-:S03]  /*c0c0*/  IABS R26, R14 ;  /* 0x0000000e001a7213 */ /* 0x000fc60000000000 */
[----:B------:R-:W-:Y:S02]  /*c0d0*/  IMAD.MOV R28, RZ, RZ, -R28 ;  /* 0x000000ffff1c7224 */ /* 0x000fe400078e0a1c */
[----:B------:R-:W-:-:S04]  /*c0e0*/  IMAD.HI.U32 R27, R27, R26, RZ ;  /* 0x0000001a1b1b7227 */ /* 0x000fc800078e00ff */
[----:B------:R-:W-:-:S05]  /*c0f0*/  IMAD R29, R27, R28, R26 ;  /* 0x0000001c1b1d7224 */ /* 0x000fca00078e021a */
[----:B------:R-:W-:Y:S01]  /*c100*/  ISETP.GT.U32.AND P2, PT, R24, R29, PT ;  /* 0x0000001d1800720c */ /* 0x000fe20003f44070 */
[----:B------:R-:W-:Y:S01]  /*c110*/  IMAD R26, R15, R14, R25 ;  /* 0x0000000e0f1a7224 */ /* 0x000fe200078e0219 */
[----:B------:R-:W-:-:S11]  /*c120*/  LOP3.LUT R14, R14, R19, RZ, 0x3c, !PT ;  /* 0x000000130e0e7212 */ /* 0x000fd600078e3cff */
[----:B------:R-:W-:-:S05]  /*c130*/  @!P2 IMAD.IADD R29, R29, 0x1, -R24 ;  /* 0x000000011d1da824 */ /* 0x000fca00078e0a18 */
[----:B------:R-:W-:Y:S02]  /*c140*/  ISETP.GE.U32.AND P1, PT, R29, R24, PT ;  /* 0x000000181d00720c */ /* 0x000fe40003f26070 */
[----:B------:R-:W-:Y:S01]  /*c150*/  ISETP.GE.AND P3, PT, R14, RZ, PT ;  /* 0x000000ff0e00720c */ /* 0x000fe20003f66270 */
[----:B------:R-:W5:Y:S01]  /*c160*/  LDG.E R24, desc[UR6][R22.64+0x4] ;  /* 0x0000040616187981 */ /* 0x000f62000c1e1900 */
[----:B------:R-:W-:Y:S02]  /*c170*/  @!P2 IADD3 R27, PT, PT, R27, 0x1, RZ ;  /* 0x000000011b1ba810 */ /* 0x000fe40007ffe0ff */
[----:B------:R-:W-:-:S07]  /*c180*/  ISETP.NE.AND P2, PT, R19, RZ, PT ;  /* 0x000000ff1300720c */ /* 0x000fce0003f45270 */
[----:B------:R-:W-:-:S04]  /*c190*/  @P1 VIADD R27, R27, 0x1 ;  /* 0x000000011b1b1836 */ /* 0x000fc80000000000 */
[----:B------:R-:W-:-:S04]  /*c1a0*/  IMAD.MOV.U32 R25, RZ, RZ, R27 ;  /* 0x000000ffff197224 */ /* 0x000fc800078e001b */
[----:B------:R-:W-:Y:S01]  /*c1b0*/  @!P3 IMAD.MOV R25, RZ, RZ, -R25 ;  /* 0x000000ffff19b224 */ /* 0x000fe200078e0a19 */
[----:B------:R-:W-:Y:S02]  /*c1c0*/  @!P2 LOP3.LUT R25, RZ, R19, RZ, 0x33, !PT ;  /* 0x00000013ff19a212 */ /* 0x000fe400078e33ff */
[----:B--2---:R-:W-:-:S04]  /*c1d0*/  IABS R14, R18 ;  /* 0x00000012000e7213 */ /* 0x004fc80000000000 */
[----:B------:R-:W-:-:S04]  /*c1e0*/  MOV R27, R14 ;  /* 0x0000000e001b7202 */ /* 0x000fc80000000f00 */
[----:B------:R-:W0:Y:S08]  /*c1f0*/  I2F.RP R19, R27 ;  /* 0x0000001b00137306 */ /* 0x000e300000209400 */
[----:B0-----:R-:W0:Y:S02]  /*c200*/  MUFU.RCP R19, R19 ;  /* 0x0000001300137308 */ /* 0x001e240000001000 */
[----:B0-----:R-:W-:-:S06]  /*c210*/  VIADD R28, R19, 0xffffffe ;  /* 0x0ffffffe131c7836 */ /* 0x001fcc0000000000 */
        /* <DEDUP_REMOVED lines=14> */
[----:B------:R-:W-:Y:S02]  /*c300*/  @P1 IADD3 R14, PT, PT, R14, 0x1, RZ ;  /* 0x000000010e0e1810 */ /* 0x000fe40007ffe0ff */
[----:B------:R-:W-:Y:S02]  /*c310*/  ISETP.NE.AND P1, PT, R18, RZ, PT ;  /* 0x000000ff1200720c */ /* 0x000fe40003f25270 */
[----:B---3--:R-:W-:Y:S01]  /*c320*/  IABS R19, R12 ;  /* 0x0000000c00137213 */ /* 0x008fe20000000000 */
[----:B----4-:R-:W-:-:S03]  /*c330*/  IMAD R16, R25, R16, R26 ;  /* 0x0000001019107224 */ /* 0x010fc600078e021a */
[----:B------:R-:W0:Y:S08]  /*c340*/  I2F.RP R26, R19 ;  /* 0x00000013001a7306 */ /* 0x000e300000209400 */
[----:B0-----:R-:W0:Y:S01]  /*c350*/  MUFU.RCP R26, R26 ;  /* 0x0000001a001a7308 */ /* 0x001e220000001000 */
[----:B------:R-:W-:Y:S01]  /*c360*/  LOP3.LUT R25, R25, R18, RZ, 0x3c, !PT ;  /* 0x0000001219197212 */ /* 0x000fe200078e3cff */
[----:B0-----:R-:W-:-:S06]  /*c370*/  VIADD R15, R26, 0xffffffe ;  /* 0x0ffffffe1a0f7836 */ /* 0x001fcc0000000000 */
[----:B------:R-:W0:Y:S01]  /*c380*/  F2I.FTZ.U32.TRUNC.NTZ R15, R15 ;  /* 0x0000000f000f7305 */ /* 0x000e22000021f000 */
[----:B------:R-:W-:Y:S01]  /*c390*/  ISETP.GE.AND P3, PT, R25, RZ, PT ;  /* 0x000000ff1900720c */ /* 0x000fe20003f66270 */
[----:B------:R-:W-:Y:S02]  /*c3a0*/  IMAD.MOV.U32 R25, RZ, RZ, R14 ;  /* 0x000000ffff197224 */ /* 0x000fe400078e000e */
[----:B0-----:R-:W-:-:S10]  /*c3b0*/  IMAD.MOV R14, RZ, RZ, -R15 ;  /* 0x000000ffff0e7224 */ /* 0x001fd400078e0a0f */
[----:B------:R-:W-:Y:S01]  /*c3c0*/  @!P3 IADD3 R25, PT, PT, -R25, RZ, RZ ;  /* 0x000000ff1919b210 */ /* 0x000fe20007ffe1ff */
[----:B------:R-:W-:Y:S02]  /*c3d0*/  IMAD R27, R14, R19, RZ ;  /* 0x000000130e1b7224 */ /* 0x000fe400078e02ff */
[----:B------:R-:W-:Y:S01]  /*c3e0*/  IMAD.MOV.U32 R14, RZ, RZ, RZ ;  /* 0x000000ffff0e7224 */ /* 0x000fe200078e00ff */
[----:B------:R-:W-:Y:S02]  /*c3f0*/  @!P1 LOP3.LUT R25, RZ, R18, RZ, 0x33, !PT ;  /* 0x00000012ff199212 */ /* 0x000fe400078e33ff */
[----:B------:R-:W2:Y:S01]  /*c400*/  LDG.E R18, desc[UR6][R22.64+0x8] ;  /* 0x0000080616127981 */ /* 0x000ea2000c1e1900 */
[----:B------:R-:W-:-:S03]  /*c410*/  IMAD.HI.U32 R26, R15, R27, R14 ;  /* 0x0000001b0f1a7227 */ /* 0x000fc600078e000e */
[----:B------:R-:W3:Y:S01]  /*c420*/  LDL.64 R14, [R3] ;  /* 0x00000000030e7983 */ /* 0x000ee20000100a00 */
        /* <DEDUP_REMOVED lines=8> */
[----:B------:R-:W-:Y:S01]  /*c4b0*/  IMAD R19, R17, R25, R16 ;  /* 0x0000001911137224 */ /* 0x000fe200078e0210 */
[----:B------:R-:W-:Y:S01]  /*c4c0*/  LOP3.LUT R16, R25, R12, RZ, 0x3c, !PT ;  /* 0x0000000c19107212 */ /* 0x000fe200078e3cff */
[----:B------:R-:W-:Y:S01]  /*c4d0*/  @!P2 VIADD R26, R26, 0x1 ;  /* 0x000000011a1aa836 */ /* 0x000fe20000000000 */
[----:B------:R-:W-:Y:S02]  /*c4e0*/  ISETP.NE.AND P2, PT, R12, RZ, PT ;  /* 0x000000ff0c00720c */ /* 0x000fe40003f45270 */
[----:B------:R-:W-:-:S07]  /*c4f0*/  ISETP.GE.AND P3, PT, R16, RZ, PT ;  /* 0x000000ff1000720c */ /* 0x000fce0003f66270 */
[----:B------:R-:W-:-:S06]  /*c500*/  @P1 IADD3 R26, PT, PT, R26, 0x1, RZ ;  /* 0x000000011a1a1810 */ /* 0x000fcc0007ffe0ff */
[----:B------:R-:W-:Y:S01]  /*c510*/  @!P3 IMAD.MOV R26, RZ, RZ, -R26 ;  /* 0x000000ffff1ab224 */ /* 0x000fe200078e0a1a */
[----:B------:R-:W-:Y:S02]  /*c520*/  @!P2 LOP3.LUT R26, RZ, R12, RZ, 0x33, !PT ;  /* 0x0000000cff1aa212 */ /* 0x000fe400078e33ff */
[----:B------:R-:W4:Y:S01]  /*c530*/  LDG.E R12, desc[UR6][R22.64+0xc] ;  /* 0x00000c06160c7981 */ /* 0x000f22000c1e1900 */
[----:B-----5:R-:W-:-:S05]  /*c540*/  IABS R17, R24 ;  /* 0x0000001800117213 */ /* 0x020fca0000000000 */
[----:B------:R-:W-:-:S04]  /*c550*/  IMAD.MOV.U32 R25, RZ, RZ, R17 ;  /* 0x000000ffff197224 */ /* 0x000fc800078e0011 */
[----:B------:R-:W0:Y:S08]  /*c560*/  I2F.RP R27, R25 ;  /* 0x00000019001b7306 */ /* 0x000e300000209400 */
[----:B0-----:R-:W0:Y:S02]  /*c570*/  MUFU.RCP R27, R27 ;  /* 0x0000001b001b7308 */ /* 0x001e240000001000 */
[----:B0-----:R-:W-:-:S06]  /*c580*/  VIADD R17, R27, 0xffffffe ;  /* 0x0ffffffe1b117836 */ /* 0x001fcc0000000000 */
[----:B------:R-:W0:Y:S01]  /*c590*/  F2I.FTZ.U32.TRUNC.NTZ R17, R17 ;  /* 0x0000001100117305 */ /* 0x000e22000021f000 */
[----:B------:R-:W-:Y:S02]  /*c5a0*/  IABS R27, R24 ;  /* 0x00000018001b7213 */ /* 0x000fe40000000000 */
[----:B0-----:R-:W-:-:S05]  /*c5b0*/  IADD3 R16, PT, PT, RZ, -R17, RZ ;  /* 0x80000011ff107210 */ /* 0x001fca0007ffe0ff */
[----:B------:R-:W-:Y:S02]  /*c5c0*/  IMAD R29, R16, R25, RZ ;  /* 0x00000019101d7224 */ /* 0x000fe400078e02ff */
[----:B------:R-:W-:-:S04]  /*c5d0*/  IMAD.MOV.U32 R16, RZ, RZ, RZ ;  /* 0x000000ffff107224 */ /* 0x000fc800078e00ff */
[----:B------:R-:W-:Y:S01]  /*c5e0*/  IMAD.HI.U32 R16, R17, R29, R16 ;  /* 0x0000001d11107227 */ /* 0x000fe200078e0010 */
        /* <DEDUP_REMOVED lines=9> */
[----:B------:R-:W-:-:S03]  /*c680*/  ISETP.NE.AND P1, PT, R24, RZ, PT ;  /* 0x000000ff1800720c */ /* 0x000fc60003f25270 */
[----:B------:R-:W-:Y:S01]  /*c690*/  IMAD.MOV.U32 R27, RZ, RZ, R16 ;  /* 0x000000ffff1b7224 */ /* 0x000fe200078e0010 */
[----:B--2---:R-:W-:Y:S01]  /*c6a0*/  IABS R25, R18 ;  /* 0x0000001200197213 */ /* 0x004fe20000000000 */
[----:B---3--:R-:W-:-:S03]  /*c6b0*/  IMAD R14, R26, R14, R19 ;  /* 0x0000000e1a0e7224 */ /* 0x008fc600078e0213 */
[----:B------:R-:W0:Y:S08]  /*c6c0*/  I2F.RP R19, R25 ;  /* 0x0000001900137306 */ /* 0x000e300000209400 */
[----:B0-----:R-:W0:Y:S01]  /*c6d0*/  MUFU.RCP R19, R19 ;  /* 0x0000001300137308 */ /* 0x001e220000001000 */
[----:B------:R-:W-:Y:S01]  /*c6e0*/  LOP3.LUT R26, R26, R24, RZ, 0x3c, !PT ;  /* 0x000000181a1a7212 */ /* 0x000fe200078e3cff */
[----:B0-----:R-:W-:-:S06]  /*c6f0*/  VIADD R17, R19, 0xffffffe ;  /* 0x0ffffffe13117836 */ /* 0x001fcc0000000000 */
[----:B------:R-:W0:Y:S01]  /*c700*/  F2I.FTZ.U32.TRUNC.NTZ R17, R17 ;  /* 0x0000001100117305 */ /* 0x000e22000021f000 */
[----:B------:R-:W-:Y:S01]  /*c710*/  ISETP.GE.AND P3, PT, R26, RZ, PT ;  /* 0x000000ff1a00720c */ /* 0x000fe20003f66270 */
[----:B0-----:R-:W-:-:S12]  /*c720*/  IMAD.MOV R16, RZ, RZ, -R17 ;  /* 0x000000ffff107224 */ /* 0x001fd800078e0a11 */
[----:B------:R-:W-:Y:S01]  /*c730*/  @!P3 IADD3 R27, PT, PT, -R27, RZ, RZ ;  /* 0x000000ff1b1bb210 */ /* 0x000fe20007ffe1ff */
[----:B------:R-:W-:Y:S02]  /*c740*/  IMAD R19, R16, R25, RZ ;  /* 0x0000001910137224 */ /* 0x000fe400078e02ff */
[----:B------:R-:W-:Y:S01]  /*c750*/  IMAD.MOV.U32 R16, RZ, RZ, RZ ;  /* 0x000000ffff107224 */ /* 0x000fe200078e00ff */
[----:B------:R-:W-:-:S03]  /*c760*/  @!P1 LOP3.LUT R27, RZ, R24, RZ, 0x33, !PT ;  /* 0x00000018ff1b9212 */ /* 0x000fc600078e33ff */
[----:B------:R-:W-:Y:S02]  /*c770*/  IMAD.HI.U32 R24, R17, R19, R16 ;  /* 0x0000001311187227 */ /* 0x000fe400078e0010 */
[----:B------:R-:W2:Y:S04]  /*c780*/  LDG.E R19, desc[UR6][R22.64+0x10] ;  /* 0x0000100616137981 */ /* 0x000ea8000c1e1900 */
[----:B------:R-:W3:Y:S01]  /*c790*/  LDL.64 R16, [R3+0x8] ;  /* 0x0000080003107983 */ /* 0x000ee20000100a00 */
        /* <DEDUP_REMOVED lines=9> */
[----:B------:R-:W-:Y:S02]  /*c830*/  LOP3.LUT R27, R27, R18, RZ, 0x3c, !PT ;  /* 0x000000121b1b7212 */ /* 0x000fe400078e3cff */
[----:B----4-:R-:W-:Y:S02]  /*c840*/  IABS R26, R12 ;  /* 0x0000000c001a7213 */ /* 0x010fe40000000000 */
[----:B------:R-:W-:Y:S02]  /*c850*/  ISETP.GE.AND P3, PT, R27, RZ, PT ;  /* 0x000000ff1b00720c */ /* 0x000fe40003f66270 */
[----:B------:R-:W0:Y:S08]  /*c860*/  I2F.RP R27, R26 ;  /* 0x0000001a001b7306 */ /* 0x000e300000209400 */
[----:B0-----:R-:W0:Y:S01]  /*c870*/  MUFU.RCP R27, R27 ;  /* 0x0000001b001b7308 */ /* 0x001e220000001000 */
[----:B------:R-:W-:Y:S01]  /*c880*/  @!P2 VIADD R24, R24, 0x1 ;  /* 0x000000011818a836 */ /* 0x000fe20000000000 */
[----:B------:R-:W-:Y:S01]  /*c890*/  ISETP.NE.AND P2, PT, R18, RZ, PT ;  /* 0x000000ff1200720c */ /* 0x000fe20003f45270 */
[----:B0-----:R-:W-:-:S06]  /*c8a0*/  VIADD R15, R27, 0xffffffe ;  /* 0x0ffffffe1b0f7836 */ /* 0x001fcc0000000000 */
[----:B------:R-:W0:Y:S01]  /*c8b0*/  F2I.FTZ.U32.TRUNC.NTZ R15, R15 ;  /* 0x0000000f000f7305 */ /* 0x000e22000021f000 */
[----:B------:R-:W-:Y:S02]  /*c8c0*/  @P1 VIADD R24, R24, 0x1 ;  /* 0x0000000118181836 */ /* 0x000fe40000000000 */
[----:B------:R-:W-:-:S03]  /*c8d0*/  HFMA2 R14, -RZ, RZ, 0, 0 ;  /* 0x00000000ff0e7431 */ /* 0x000fc600000001ff */
[----:B------:R-:W-:-:S05]  /*c8e0*/  MOV R27, R24 ;  /* 0x00000018001b7202 */ /* 0x000fca0000000f00 */
[----:B------:R-:W-:Y:S02]  /*c8f0*/  @!P3 IMAD.MOV R27, RZ, RZ, -R27 ;  /* 0x000000ffff1bb224 */ /* 0x000fe400078e0a1b */
[----:B0-----:R-:W-:Y:S01]  /*c900*/  IMAD.MOV R29, RZ, RZ, -R15 ;  /* 0x000000ffff1d7224 */ /* 0x001fe200078e0a0f */
[----:B------:R-:W-:-:S03]  /*c910*/  @!P2 LOP3.LUT R27, RZ, R18, RZ, 0x33, !PT ;  /* 0x00000012ff1ba212 */ /* 0x000fc600078e33ff */
[----:B------:R-:W-:Y:S01]  /*c920*/  IMAD R29, R29, R26, RZ ;  /* 0x0000001a1d1d7224 */ /* 0x000fe200078e02ff */
[----:B------:R-:W-:-:S03]  /*c930*/  IABS R18, R12 ;  /* 0x0000000c00127213 */ /* 0x000fc60000000000 */
[----:B------:R-:W-:Y:S01]  /*c940*/  IMAD.HI.U32 R14, R15, R29, R14 ;  /* 0x0000001d0f0e7227 */ /* 0x000fe200078e000e */
[----:B------:R-:W-:-:S03]  /*c950*/  IABS R15, R27 ;  /* 0x0000001b000f7213 */ /* 0x000fc60000000000 */
[----:B------:R-:W-:Y:S02]  /*c960*/  IMAD.MOV R18, RZ, RZ, -R18 ;  /* 0x000000ffff127224 */ /* 0x000fe400078e0a12 */
[----:B------:R-:W-:-:S04]  /*c970*/  IMAD.HI.U32 R14, R14, R15, RZ ;  /* 0x0000000f0e0e7227 */ /* 0x000fc800078e00ff */
[----:B------:R-:W-:Y:S02]  /*c980*/  IMAD R15, R14, R18, R15 ;  /* 0x000000120e0f7224 */ /* 0x000fe400078e020f */
[----:B------:R-:W4:Y:S03]  /*c990*/  LDG.E R18, desc[UR6][R22.64+0x14] ;  /* 0x0000140616127981 */ /* 0x000f26000c1e1900 */
[----:B------:R-:W-:-:S13]  /*c9a0*/  ISETP.GT.U32.AND P2, PT, R26, R15, PT ;  /* 0x0000000f1a00720c */ /* 0x000fda0003f44070 */
[----:B------:R-:W-:-:S04]  /*c9b0*/  @!P2 IADD3 R15, PT, PT, R15, -R26, RZ ;  /* 0x8000001a0f0fa210 */ /* 0x000fc80007ffe0ff */
[----:B------:R-:W-:Y:S01]  /*c9c0*/  ISETP.GE.U32.AND P1, PT, R15, R26, PT ;  /* 0x0000001a0f00720c */ /* 0x000fe20003f26070 */
[----:B------:R-:W-:-:S12]  /*c9d0*/  @!P2 VIADD R14, R14, 0x1 ;  /* 0x000000010e0ea836 */ /* 0x000fd80000000000 */
[----:B------:R-:W-:Y:S02]  /*c9e0*/  @P1 IADD3 R14, PT, PT, R14, 0x1, RZ ;  /* 0x000000010e0e1810 */ /* 0x000fe40007ffe0ff */
[----:B------:R-:W-:Y:S02]  /*c9f0*/  ISETP.NE.AND P1, PT, R12, RZ, PT ;  /* 0x000000ff0c00720c */ /* 0x000fe40003f25270 */
[----:B--2---:R-:W-:-:S04]  /*ca00*/  IABS R24, R19 ;  /* 0x0000001300187213 */ /* 0x004fc80000000000 */
[----:B------:R-:W0:Y:S08]  /*ca10*/  I2F.RP R26, R24 ;  /* 0x00000018001a7306 */ /* 0x000e300000209400 */
[----:B0-----:R-:W0:Y:S01]  /*ca20*/  MUFU.RCP R26, R26 ;  /* 0x0000001a001a7308 */ /* 0x001e220000001000 */
[----:B---3--:R-:W-:Y:S02]  /*ca30*/  IMAD R25, R27, R16, R25 ;  /* 0x000000101b197224 */ /* 0x008fe400078e0219 */
[----:B0-----:R-:W-:-:S06]  /*ca40*/  VIADD R15, R26, 0xffffffe ;  /* 0x0ffffffe1a0f7836 */ /* 0x001fcc0000000000 */
[----:B------:R-:W0:Y:S01]  /*ca50*/  F2I.FTZ.U32.TRUNC.NTZ R15, R15 ;  /* 0x0000000f000f7305 */ /* 0x000e22000021f000 */
[----:B------:R-:W-:Y:S01]  /*ca60*/  LOP3.LUT R27, R27, R12, RZ, 0x3c, !PT ;  /* 0x0000000c1b1b7212 */ /* 0x000fe200078e3cff */
[----:B------:R-:W-:-:S03]  /*ca70*/  IMAD.MOV.U32 R16, RZ, RZ, R14 ;  /* 0x000000ffff107224 */ /* 0x000fc600078e000e */
[----:B------:R-:W-:Y:S01]  /*ca80*/  ISETP.GE.AND P3, PT, R27, RZ, PT ;  /* 0x000000ff1b00720c */ /* 0x000fe20003f66270 */
[----:B------:R-:W-:Y:S02]  /*ca90*/  IMAD.MOV.U32 R14, RZ, RZ, RZ ;  /* 0x000000ffff0e7224 */ /* 0x000fe400078e00ff */
[----:B0-----:R-:W-:-:S04]  /*caa0*/  IMAD.MOV R27, RZ, RZ, -R15 ;  /* 0x000000ffff1b7224 */ /* 0x001fc800078e0a0f */
[----:B------:R-:W-:-:S04]  /*cab0*/  IMAD R27, R27, R24, RZ ;  /* 0x000000181b1b7224 */ /* 0x000fc800078e02ff */
[----:B------:R-:W-:Y:S02]  /*cac0*/  IMAD.HI.U32 R26, R15, R27, R14 ;  /* 0x0000001b0f1a7227 */ /* 0x000fe400078e000e */
[----:B------:R-:W2:Y:S01]  /*cad0*/  LDL.64 R14, [R3+0x10] ;  /* 0x00001000030e7983 */ /* 0x000ea20000100a00 */
[----:B------:R-:W-:Y:S02]  /*cae0*/  @!P3 IADD3 R16, PT, PT, -R16, RZ, RZ ;  /* 0x000000ff1010b210 */ /* 0x000fe40007ffe1ff */
[----:B------:R-:W-:Y:S02]  /*caf0*/  @!P1 LOP3.LUT R16, RZ, R12, RZ, 0x33, !PT ;  /* 0x0000000cff109212 */ /* 0x000fe400078e33ff */
[----:B------:R-:W3:Y:S01]  /*cb00*/  LDG.E R12, desc[UR6][R22.64+0x18] ;  /* 0x00001806160c7981 */ /* 0x000ee2000c1e1900 */
        /* <DEDUP_REMOVED lines=8> */
[----:B------:R-:W-:-:S04]  /*cb90*/  @!P2 IADD3 R27, PT, PT, R27, -R24, RZ ;  /* 0x800000181b1ba210 */ /* 0x000fc80007ffe0ff */
[----:B------:R-:W-:Y:S02]  /*cba0*/  ISETP.GE.U32.AND P1, PT, R27, R24, PT ;  /* 0x000000181b00720c */ /* 0x000fe40003f26070 */
[----:B------:R-:W5:Y:S01]  /*cbb0*/  LDG.E R24, desc[UR6][R22.64+0x1c] ;  /* 0x00001c0616187981 */ /* 0x000f62000c1e1900 */
[----:B------:R-:W-:Y:S01]  /*cbc0*/  ISETP.GE.AND P3, PT, R16, RZ, PT ;  /* 0x000000ff1000720c */ /* 0x000fe20003f66270 */
[----:B------:R-:W-:Y:S01]  /*cbd0*/  @!P2 VIADD R26, R26, 0x1 ;  /* 0x000000011a1aa836 */ /* 0x000fe20000000000 */
[----:B------:R-:W-:-:S08]  /*cbe0*/  ISETP.NE.AND P2, PT, R19, RZ, PT ;  /* 0x000000ff1300720c */ /* 0x000fd00003f45270 */
[----:B------:R-:W-:Y:S01]  /*cbf0*/  @P1 VIADD R26, R26, 0x1 ;  /* 0x000000011a1a1836 */ /* 0x000fe20000000000 */
[----:B----4-:R-:W-:-:S04]  /*cc00*/  IABS R27, R18 ;  /* 0x00000012001b7213 */ /* 0x010fc80000000000 */
[----:B------:R-:W-:Y:S02]  /*cc10*/  @!P3 IADD3 R26, PT, PT, -R26, RZ, RZ ;  /* 0x000000ff1a1ab210 */ /* 0x000fe40007ffe1ff */
[----:B------:R-:W-:Y:S02]  /*cc20*/  @!P2 LOP3.LUT R26, RZ, R19, RZ, 0x33, !PT ;  /* 0x00000013ff1aa212 */ /* 0x000fe400078e33ff */
[----:B------:R-:W0:Y:S08]  /*cc30*/  I2F.RP R19, R27 ;  /* 0x0000001b00137306 */ /* 0x000e300000209400 */
[----:B0-----:R-:W0:Y:S02]  /*cc40*/  MUFU.RCP R19, R19 ;  /* 0x0000001300137308 */ /* 0x001e240000001000 */
[----:B0-----:R-:W-:-:S06]  /*cc50*/  VIADD R28, R19, 0xffffffe ;  /* 0x0ffffffe131c7836 */ /* 0x001fcc0000000000 */
        /* <DEDUP_REMOVED lines=13> */
[----:B------:R-:W4:Y:S01]  /*cd30*/  LDL.64 R16, [R3+0x18] ;  /* 0x0000180003107983 */ /* 0x000f220000100a00 */
[----:B------:R-:W-:-:S10]  /*cd40*/  @!P2 IADD3 R19, PT, PT, R19, 0x1, RZ ;  /* 0x000000011313a810 */ /* 0x000fd40007ffe0ff */
[----:B------:R-:W-:Y:S01]  /*cd50*/  @P1 VIADD R19, R19, 0x1 ;  /* 0x0000000113131836 */ /* 0x000fe20000000000 */
[----:B------:R-:W-:Y:S01]  /*cd60*/  ISETP.NE.AND P2, PT, R18, RZ, PT ;  /* 0x000000ff1200720c */ /* 0x000fe20003f45270 */
[C---:B--2---:R-:W-:Y:S01]  /*cd70*/  IMAD R25, R26.reuse, R14, R25 ;  /* 0x0000000e1a197224 */ /* 0x044fe200078e0219 */
[----:B------:R-:W-:-:S04]  /*cd80*/  LOP3.LUT R26, R26, R18, RZ, 0x3c, !PT ;  /* 0x000000121a1a7212 */ /* 0x000fc800078e3cff */
[----:B------:R-:W-:Y:S02]  /*cd90*/  ISETP.GE.AND P3, PT, R26, RZ, PT ;  /* 0x000000ff1a00720c */ /* 0x000fe40003f66270 */
[----:B---3--:R-:W-:-:S04]  /*cda0*/  IABS R26, R12 ;  /* 0x0000000c001a7213 */ /* 0x008fc80000000000 */
[----:B------:R-:W0:Y:S08]  /*cdb0*/  I2F.RP R27, R26 ;  /* 0x0000001a001b7306 */ /* 0x000e300000209400 */
[----:B0-----:R-:W0:Y:S01]  /*cdc0*/  MUFU.RCP R27, R27 ;  /* 0x0000001b001b7308 */ /* 0x001e220000001000 */
[----:B------:R-:W-:Y:S02]  /*cdd0*/  IMAD.MOV.U32 R14, RZ, RZ, R19 ;  /* 0x000000ffff0e7224 */ /* 0x000fe400078e0013 */
[----:B0-----:R-:W-:-:S05]  /*cde0*/  VIADD R28, R27, 0xffffffe ;  /* 0x0ffffffe1b1c7836 */ /* 0x001fca0000000000 */
[----:B------:R-:W0:Y:S01]  /*cdf0*/  F2I.FTZ.U32.TRUNC.NTZ R19, R28 ;  /* 0x0000001c00137305 */ /* 0x000e22000021f000 */
[----:B------:R-:W-:Y:S02]  /*ce00*/  @!P3 IADD3 R14, PT, PT, -R14, RZ, RZ ;  /* 0x000000ff0e0eb210 */ /* 0x000fe40007ffe1ff */
[----:B------:R-:W-:Y:S02]  /*ce10*/  @!P2 LOP3.LUT R14, RZ, R18, RZ, 0x33, !PT ;  /* 0x00000012ff0ea212 */ /* 0x000fe400078e33ff */
        /* <DEDUP_REMOVED lines=15> */
[----:B------:R-:W-:Y:S01]  /*cf10*/  IMAD R25, R15, R14, R25 ;  /* 0x0000000e0f197224 */ /* 0x000fe200078e0219 */
[----:B------:R-:W-:-:S02]  /*cf20*/  LOP3.LUT R14, R14, R12, RZ, 0x3c, !PT ;  /* 0x0000000c0e0e7212 */ /* 0x000fc400078e3cff */
[----:B------:R-:W-:Y:S02]  /*cf30*/  @!P2 IADD3 R18, PT, PT, R18, 0x1, RZ ;  /* 0x000000011212a810 */ /* 0x000fe40007ffe0ff */
[----:B0-----:R-:W-:-:S06]  /*cf40*/  IADD3 R15, PT, PT, R26, 0xffffffe, RZ ;  /* 0x0ffffffe1a0f7810 */ /* 0x001fcc0007ffe0ff */
[----:B------:R-:W0:Y:S01]  /*cf50*/  F2I.FTZ.U32.TRUNC.NTZ R15, R15 ;  /* 0x0000000f000f7305 */ /* 0x000e22000021f000 */
[----:B------:R-:W-:Y:S02]  /*cf60*/  ISETP.GE.AND P3, PT, R14, RZ, PT ;  /* 0x000000ff0e00720c */ /* 0x000fe40003f66270 */
[----:B------:R-:W-:Y:S01]  /*cf70*/  ISETP.NE.AND P2, PT, R12, RZ, PT ;  /* 0x000000ff0c00720c */ /* 0x000fe20003f45270 */
[----:B------:R-:W-:Y:S02]  /*cf80*/  @P1 VIADD R18, R18, 0x1 ;  /* 0x0000000112121836 */ /* 0x000fe40000000000 */
[----:B0-----:R-:W-:-:S08]  /*cf90*/  IMAD.MOV R14, RZ, RZ, -R15 ;  /* 0x000000ffff0e7224 */ /* 0x001fd000078e0a0f */
[----:B------:R-:W-:Y:S02]  /*cfa0*/  @!P3 IMAD.MOV R18, RZ, RZ, -R18 ;  /* 0x000000ffff12b224 */ /* 0x000fe400078e0a12 */
[----:B------:R-:W-:Y:S01]  /*cfb0*/  IMAD R27, R14, R19, RZ ;  /* 0x000000130e1b7224 */ /* 0x000fe200078e02ff */
[----:B------:R-:W-:Y:S01]  /*cfc0*/  @!P2 LOP3.LUT R18, RZ, R12, RZ, 0x33, !PT ;  /* 0x0000000cff12a212 */ /* 0x000fe200078e33ff */
[----:B------:R-:W-:Y:S01]  /*cfd0*/  IMAD.MOV.U32 R14, RZ, RZ, RZ ;  /* 0x000000ffff0e7224 */ /* 0x000fe200078e00ff */
[----:B------:R-:W-:-:S03]  /*cfe0*/  IABS R12, R24 ;  /* 0x00000018000c7213 */ /* 0x000fc60000000000 */
[----:B------:R-:W-:Y:S01]  /*cff0*/  IMAD.HI.U32 R14, R15, R27, R14 ;  /* 0x0000001b0f0e7227 */ /* 0x000fe200078e000e */
[----:B------:R-:W-:Y:S02]  /*d000*/  IABS R15, R18 ;  /* 0x00000012000f7213 */ /* 0x000fe40000000000 */
[----:B------:R-:W-:-:S03]  /*d010*/  IADD3 R12, PT, PT, RZ, -R12, RZ ;  /* 0x8000000cff0c7210 */ /* 0x000fc60007ffe0ff */
[----:B------:R-:W-:-:S04]  /*d020*/  IMAD.HI.U32 R14, R14, R15, RZ ;  /* 0x0000000f0e0e7227 */ /* 0x000fc800078e00ff */
[----:B------:R-:W-:-:S05]  /*d030*/  IMAD R12, R14, R12, R15 ;  /* 0x0000000c0e0c7224 */ /* 0x000fca00078e020f */
[----:B------:R-:W-:-:S13]  /*d040*/  ISETP.GT.U32.AND P2, PT, R19, R12, PT ;  /* 0x0000000c1300720c */ /* 0x000fda0003f44070 */
[----:B------:R-:W-:-:S05]  /*d050*/  @!P2 IMAD.IADD R12, R12, 0x1, -R19 ;  /* 0x000000010c0ca824 */ /* 0x000fca00078e0a13 */
[----:B------:R-:W-:Y:S02]  /*d060*/  ISETP.GE.U32.AND P1, PT, R12, R19, PT ;  /* 0x000000130c00720c */ /* 0x000fe40003f26070 */
[----:B------:R-:W-:Y:S01]  /*d070*/  LOP3.LUT R12, R18, R24, RZ, 0x3c, !PT ;  /* 0x00000018120c7212 */ /* 0x000fe200078e3cff */
[----:B------:R-:W-:Y:S02]  /*d080*/  @!P2 VIADD R14, R14, 0x1 ;  /* 0x000000010e0ea836 */ /* 0x000fe40000000000 */
[----:B------:R-:W-:Y:S01]  /*d090*/  VIADD R5, R5, 0x10 ;  /* 0x0000001005057836 */ /* 0x000fe20000000000 */
[----:B------:R-:W-:Y:S02]  /*d0a0*/  ISETP.GE.AND P3, PT, R12, RZ, PT ;  /* 0x000000ff0c00720c */ /* 0x000fe40003f66270 */
[----:B------:R-:W-:-:S05]  /*d0b0*/  ISETP.NE.AND P2, PT, R24, RZ, PT ;  /* 0x000000ff1800720c */ /* 0x000fca0003f45270 */
[----:B------:R-:W-:Y:S02]  /*d0c0*/  @P1 IADD3 R14, PT, PT, R14, 0x1, RZ ;  /* 0x000000010e0e1810 */ /* 0x000fe40007ffe0ff */
[----:B------:R-:W-:Y:S01]  /*d0d0*/  ISETP.NE.AND P1, PT, R5, RZ, PT ;  /* 0x000000ff0500720c */ /* 0x000fe20003f25270 */
[----:B----4-:R-:W-:-:S03]  /*d0e0*/  IMAD R16, R18, R16, R25 ;  /* 0x0000001012107224 */ /* 0x010fc600078e0219 */
[----:B------:R-:W-:Y:S02]  /*d0f0*/  @!P3 IMAD.MOV R14, RZ, RZ, -R14 ;  /* 0x000000ffff0eb224 */ /* 0x000fe400078e0a0e */
[----:B------:R-:W-:Y:S02]  /*d100*/  @!P2 LOP3.LUT R14, RZ, R24, RZ, 0x33, !PT ;  /* 0x00000018ff0ea212 */ /* 0x000fe400078e33ff */
[----:B------:R-:W-:Y:S01]  /*d110*/  IADD3 R22, P2, PT, R22, 0x40, RZ ;  /* 0x0000004016167810 */ /* 0x000fe20007f5e0ff */
[----:B------:R-:W-:Y:S02]  /*d120*/  VIADD R3, R3, 0x40 ;  /* 0x0000004003037836 */ /* 0x000fe40000000000 */
[----:B------:R-:W-:Y:S01]  /*d130*/  IMAD R17, R17, R14, R16 ;  /* 0x0000000e11117224 */ /* 0x000fe200078e0210 */
[----:B------:R-:W-:Y:S01]  /*d140*/  IADD3.X R23, PT, PT, RZ, R23, RZ, P2, !PT ;  /* 0x00000017ff177210 */ /* 0x000fe200017fe4ff */
[----:B------:R-:W-:Y:S01]  /*d150*/  IMAD.MOV.U32 R18, RZ, RZ, R14 ;  /* 0x000000ffff127224 */ /* 0x000fe200078e000e */
[----:B------:R-:W-:Y:S07]  /*d160*/  @P1 BRA `(.L_x_76) ;  /* 0xffffffe400101947 */ /* 0x000fee000383ffff */
.L_x_75:
[----:B------:R-:W-:Y:S05]  /*d170*/  @!P0 BRA `(.L_x_74) ;  /* 0x0000001400e88947 */ /* 0x000fea0003800000 */
[----:B------:R-:W0:Y:S01]  /*d180*/  LDCU UR4, c[0x0][0x3a8] ;  /* 0x00007500ff0477ac */ /* 0x000e220008000800 */
[----:B------:R-:W-:Y:S01]  /*d190*/  ISETP.GE.U32.AND P0, PT, R2, 0x8, PT ;  /* 0x000000080200780c */ /* 0x000fe20003f06070 */
[----:B0-----:R-:W-:-:S04]  /*d1a0*/  ULOP3.LUT UR5, UR4, 0x7, URZ, 0xc0, !UPT ;  /* 0x0000000704057892 */ /* 0x001fc8000f8ec0ff */
[----:B------:R-:W-:-:S08]  /*d1b0*/  UISETP.NE.AND UP0, UPT, UR5, URZ, UPT ;  /* 0x000000ff0500728c */ /* 0x000fd0000bf05270 */
[----:B------:R-:W-:Y:S05]  /*d1c0*/  @!P0 BRA `(.L_x_77) ;  /* 0x0000000c00688947 */ /* 0x000fea0003800000 */
[----:B------:R-:W0:Y:S02]  /*d1d0*/  LDC.64 R14, c[0x0][0x398] ;  /* 0x0000e600ff0e7b82 */ /* 0x000e240000000a00 */
[----:B0-----:R-:W-:-:S05]  /*d1e0*/  IMAD.WIDE.U32 R14, R11, 0x4, R14 ;  /* 0x000000040b0e7825 */ /* 0x001fca00078e000e */
[----:B------:R-:W2:Y:S04]  /*d1f0*/  LDG.E R19, desc[UR6][R14.64] ;  /* 0x000000060e137981 */ /* 0x000ea8000c1e1900 */
[----:B------:R-:W3:Y:S04]  /*d200*/  LDG.E R12, desc[UR6][R14.64+0x4] ;  /* 0x000004060e0c7981 */ /* 0x000ee8000c1e1900 */
[----:B------:R-:W4:Y:S01]  /*d210*/  LDG.E R16, desc[UR6][R14.64+0x8] ;  /* 0x000008060e107981 */ /* 0x000f22000c1e1900 */
[----:B--2---:R-:W-:-:S04]  /*d220*/  IABS R25, R19 ;  /* 0x0000001300197213 */ /* 0x004fc80000000000 */
[----:B------:R-:W0:Y:S01]  /*d230*/  I2F.RP R5, R25 ;  /* 0x0000001900057306 */ /* 0x000e220000209400 */
[----:B---3--:R-:W-:-:S07]  /*d240*/  IABS R24, R12 ;  /* 0x0000000c00187213 */ /* 0x008fce0000000000 */
[----:B------:R-:W1:Y:S08]  /*d250*/  I2F.RP R26, R24 ;  /* 0x00000018001a7306 */ /* 0x000e700000209400 */
[----:B0-----:R-:W0:Y:S08]  /*d260*/  MUFU.RCP R5, R5 ;  /* 0x0000000500057308 */ /* 0x001e300000001000 */
[----:B-1----:R-:W1:Y:S01]  /*d270*/  MUFU.RCP R26, R26 ;  /* 0x0000001a001a7308 */ /* 0x002e620000001000 */
[----:B0-----:R-:W-:-:S02]  /*d280*/  IADD3 R22, PT, PT, R5, 0xffffffe, RZ ;  /* 0x0ffffffe05167810 */ /* 0x001fc40007ffe0ff */
[----:B------:R-:W-:-:S05]  /*d290*/  IABS R5, R19 ;  /* 0x0000001300057213 */ /* 0x000fca0000000000 */
[----:B------:R0:W2:Y:S01]  /*d2a0*/  F2I.FTZ.U32.TRUNC.NTZ R23, R22 ;  /* 0x0000001600177305 */ /* 0x0000a2000021f000 */
[----:B-1----:R-:W-:Y:S02]  /*d2b0*/  VIADD R3, R26, 0xffffffe ;  /* 0x0ffffffe1a037836 */ /* 0x002fe40000000000 */
[----:B------:R-:W-:Y:S02]  /*d2c0*/  IMAD.MOV R26, RZ, RZ, -R5 ;  /* 0x000000ffff1a7224 */ /* 0x000fe400078e0a05 */
[----:B0-----:R-:W-:-:S03]  /*d2d0*/  HFMA2 R22, -RZ, RZ, 0, 0 ;  /* 0x00000000ff167431 */ /* 0x001fc600000001ff */
[----:B------:R-:W0:Y:S01]  /*d2e0*/  F2I.FTZ.U32.TRUNC.NTZ R3, R3 ;  /* 0x0000000300037305 */ /* 0x000e22000021f000 */
[----:B--2---:R-:W-:-:S04]  /*d2f0*/  IMAD.MOV R2, RZ, RZ, -R23 ;  /* 0x000000ffff027224 */ /* 0x004fc800078e0a17 */
[----:B------:R-:W-:Y:S01]  /*d300*/  IMAD R27, R2, R25, RZ ;  /* 0x00000019021b7224 */ /* 0x000fe200078e02ff */
[----:B------:R-:W-:-:S03]  /*d310*/  IABS R2, R18 ;  /* 0x0000001200027213 */ /* 0x000fc60000000000 */
[----:B------:R-:W-:-:S04]  /*d320*/  IMAD.HI.U32 R23, R23, R27, R22 ;  /* 0x0000001b17177227 */ /* 0x000fc800078e0016 */
[----:B0-----:R-:W-:Y:S02]  /*d330*/  IMAD.MOV R5, RZ, RZ, -R3 ;  /* 0x000000ffff057224 */ /* 0x001fe400078e0a03 */
[----:B------:R-:W-:Y:S02]  /*d340*/  IMAD.HI.U32 R27, R23, R2, RZ ;  /* 0x00000002171b7227 */ /* 0x000fe400078e00ff */
[----:B------:R-:W2:Y:S02]  /*d350*/  LDG.E R23, desc[UR6][R14.64+0xc] ;  /* 0x00000c060e177981 */ /* 0x000ea4000c1e1900 */
[----:B------:R-:W-:Y:S01]  /*d360*/  IMAD R26, R27, R26, R2 ;  /* 0x0000001a1b1a7224 */ /* 0x000fe200078e0202 */
[----:B------:R-:W-:Y:S01]  /*d370*/  MOV R2, RZ ;  /* 0x000000ff00027202 */ /* 0x000fe20000000f00 */
[----:B------:R-:W-:-:S04]  /*d380*/  IMAD R5, R5, R24, RZ ;  /* 0x0000001805057224 */ /* 0x000fc800078e02ff */
[----:B------:R-:W-:-:S04]  /*d390*/  IMAD.HI.U32 R22, R3, R5, R2 ;  /* 0x0000000503167227 */ /* 0x000fc800078e0002 */
[----:B------:R-:W-:-:S05]  /*d3a0*/  IMAD R5, R11, 0x4, R1 ;  /* 0x000000040b057824 */ /* 0x000fca00078e0201 */
[----:B------:R-:W3:Y:S01]  /*d3b0*/  LDL.64 R2, [R5+0x28] ;  /* 0x0000280005027983 */ /* 0x000ee20000100a00 */
[----:B------:R-:W-:Y:S02]  /*d3c0*/  ISETP.GT.U32.AND P1, PT, R25, R26, PT ;  /* 0x0000001a1900720c */ /* 0x000fe40003f24070 */
[----:B------:R-:W-:-:S11]  /*d3d0*/  LOP3.LUT R18, R18, R19, RZ, 0x3c, !PT ;  /* 0x0000001312127212 */ /* 0x000fd600078e3cff */
[----:B------:R-:W-:Y:S01]  /*d3e0*/  @!P1 IMAD.IADD R26, R26, 0x1, -R25 ;  /* 0x000000011a1a9824 */ /* 0x000fe200078e0a19 */
[----:B------:R-:W-:-:S04]  /*d3f0*/  ISETP.GE.AND P2, PT, R18, RZ, PT ;  /* 0x000000ff1200720c */ /* 0x000fc80003f46270 */
[----:B------:R-:W-:Y:S02]  /*d400*/  ISETP.GE.U32.AND P0, PT, R26, R25, PT ;  /* 0x000000191a00720c */ /* 0x000fe40003f06070 */
[----:B------:R-:W-:Y:S02]  /*d410*/  @!P1 IADD3 R27, PT, PT, R27, 0x1, RZ ;  /* 0x000000011b1b9810 */ /* 0x000fe40007ffe0ff */
[----:B------:R-:W-:-:S09]  /*d420*/  ISETP.NE.AND P1, PT, R19, RZ, PT ;  /* 0x000000ff1300720c */ /* 0x000fd20003f25270 */
[----:B------:R-:W-:-:S04]  /*d430*/  @P0 VIADD R27, R27, 0x1 ;  /* 0x000000011b1b0836 */ /* 0x000fc80000000000 */
[----:B------:R-:W-:Y:S01]  /*d440*/  @!P2 IMAD.MOV R27, RZ, RZ, -R27 ;  /* 0x000000ffff1ba224 */ /* 0x000fe200078e0a1b */
[----:B------:R-:W-:Y:S02]  /*d450*/  @!P1 LOP3.LUT R27, RZ, R19, RZ, 0x33, !PT ;  /* 0x00000013ff1b9212 */ /* 0x000fe400078e33ff */
[----:B----4-:R-:W-:Y:S02]  /*d460*/  IABS R26, R16 ;  /* 0x00000010001a7213 */ /* 0x010fe40000000000 */
[----:B------:R-:W-:Y:S02]  /*d470*/  IABS R19, R27 ;  /* 0x0000001b00137213 */ /* 0x000fe40000000000 */
[----:B------:R-:W-:-:S03]  /*d480*/  IABS R18, R12 ;  /* 0x0000000c00127213 */ /* 0x000fc60000000000 */
[----:B------:R-:W-:Y:S02]  /*d490*/  IMAD.HI.U32 R25, R22, R19, RZ ;  /* 0x0000001316197227 */ /* 0x000fe400078e00ff */
[----:B------:R-:W0:Y:S01]  /*d4a0*/  I2F.RP R22, R26 ;  /* 0x0000001a00167306 */ /* 0x000e220000209400 */
[----:B------:R-:W-:-:S05]  /*d4b0*/  IADD3 R18, PT, PT, RZ, -R18, RZ ;  /* 0x80000012ff127210 */ /* 0x000fca0007ffe0ff */
[----:B------:R-:W-:-:S05]  /*d4c0*/  IMAD R19, R25, R18, R19 ;  /* 0x0000001219137224 */ /* 0x000fca00078e0213 */
[----:B------:R-:W-:Y:S01]  /*d4d0*/  ISETP.GT.U32.AND P1, PT, R24, R19, PT ;  /* 0x000000131800720c */ /* 0x000fe20003f24070 */
[----:B0-----:R-:W0:-:S12]  /*d4e0*/  MUFU.RCP R22, R22 ;  /* 0x0000001600167308 */ /* 0x001e180000001000 */
[----:B------:R-:W-:-:S05]  /*d4f0*/  @!P1 IMAD.IADD R19, R19, 0x1, -R24 ;  /* 0x0000000113139824 */ /* 0x000fca00078e0a18 */
[----:B------:R-:W-:Y:S01]  /*d500*/  ISETP.GE.U32.AND P0, PT, R19, R24, PT ;  /* 0x000000181300720c */ /* 0x000fe20003f06070 */
[----:B0-----:R-:W-:Y:S02]  /*d510*/  VIADD R19, R22, 0xffffffe ;  /* 0x0ffffffe16137836 */ /* 0x001fe40000000000 */
[----:B------:R-:W4:Y:S01]  /*d520*/  LDG.E R22, desc[UR6][R14.64+0x10] ;  /* 0x000010060e167981 */ /* 0x000f22000c1e1900 */
[----:B------:R-:W-:-:S03]  /*d530*/  @!P1 IADD3 R25, PT, PT, R25, 0x1, RZ ;  /* 0x0000000119199810 */ /* 0x000fc60007ffe0ff */
[----:B------:R-:W0:Y:S01]  /*d540*/  F2I.FTZ.U32.TRUNC.NTZ R19, R19 ;  /* 0x0000001300137305 */ /* 0x000e22000021f000 */
[----:B------:R-:W-:-:S05]  /*d550*/  LOP3.LUT R18, R27, R12, RZ, 0x3c, !PT ;  /* 0x0000000c1b127212 */ /* 0x000fca00078e3cff */
[----:B------:R-:W-:Y:S01]  /*d560*/  @P0 VIADD R25, R25, 0x1 ;  /* 0x0000000119190836 */ /* 0x000fe20000000000 */
[----:B------:R-:W-:Y:S02]  /*d570*/  ISETP.GE.AND P2, PT, R18, RZ, PT ;  /* 0x000000ff1200720c */ /* 0x000fe40003f46270 */
[----:B------:R-:W-:Y:S01]  /*d580*/  ISETP.NE.AND P0, PT, R12, RZ, PT ;  /* 0x000000ff0c00720c */ /* 0x000fe20003f05270 */
[----:B------:R-:W-:Y:S02]  /*d590*/  IMAD.MOV.U32 R18, RZ, RZ, RZ ;  /* 0x000000ffff127224 */ /* 0x000fe400078e00ff */
[----:B0-----:R-:W-:-:S08]  /*d5a0*/  IMAD.MOV R29, RZ, RZ, -R19 ;  /* 0x000000ffff1d7224 */ /* 0x001fd000078e0a13 */
[----:B------:R-:W-:Y:S01]  /*d5b0*/  @!P2 IADD3 R25, PT, PT, -R25, RZ, RZ ;  /* 0x000000ff1919a210 */ /* 0x000fe20007ffe1ff */
[----:B------:R-:W-:Y:S01]  /*d5c0*/  IMAD R29, R29, R26, RZ ;  /* 0x0000001a1d1d7224 */ /* 0x000fe200078e02ff */
[----:B------:R-:W-:Y:S02]  /*d5d0*/  @!P0 LOP3.LUT R25, RZ, R12, RZ, 0x33, !PT ;  /* 0x0000000cff198212 */ /* 0x000fe400078e33ff */
[----:B------:R-:W-:Y:S01]  /*d5e0*/  IABS R12, R16 ;  /* 0x00000010000c7213 */ /* 0x000fe20000000000 */
        /* <DEDUP_REMOVED lines=10> */
[----:B------:R-:W5:Y:S01]  /*d690*/  LDG.E R12, desc[UR6][R14.64+0x14] ;  /* 0x000014060e0c7981 */ /* 0x000f62000c1e1900 */
[----:B------:R-:W-:Y:S01]  /*d6a0*/  @!P1 VIADD R24, R24, 0x1 ;  /* 0x0000000118189836 */ /* 0x000fe20000000000 */
[----:B------:R-:W-:Y:S01]  /*d6b0*/  ISETP.NE.AND P1, PT, R16, RZ, PT ;  /* 0x000000ff1000720c */ /* 0x000fe20003f25270 */
[----:B------:R-:W-:-:S06]  /*d6c0*/  HFMA2 R18, -RZ, RZ, 0, 0 ;  /* 0x00000000ff127431 */ /* 0x000fcc00000001ff */
[----:B------:R-:W-:-:S05]  /*d6d0*/  @P0 VIADD R24, R24, 0x1 ;  /* 0x0000000118180836 */ /* 0x000fca0000000000 */
[----:B------:R-:W-:Y:S02]  /*d6e0*/  @!P2 IADD3 R24, PT, PT, -R24, RZ, RZ ;  /* 0x000000ff1818a210 */ /* 0x000fe40007ffe1ff */
[----:B------:R-:W-:Y:S02]  /*d6f0*/  @!P1 LOP3.LUT R24, RZ, R16, RZ, 0x33, !PT ;  /* 0x00000010ff189212 */ /* 0x000fe400078e33ff */
[----:B--2---:R-:W-:-:S04]  /*d700*/  IABS R26, R23 ;  /* 0x00000017001a7213 */ /* 0x004fc80000000000 */
[----:B------:R-:W0:Y:S08]  /*d710*/  I2F.RP R28, R26 ;  /* 0x0000001a001c7306 */ /* 0x000e300000209400 */
[----:B0-----:R-:W0:Y:S02]  /*d720*/  MUFU.RCP R28, R28 ;  /* 0x0000001c001c7308 */ /* 0x001e240000001000 */
[----:B0-----:R-:W-:-:S06]  /*d730*/  VIADD R19, R28, 0xffffffe ;  /* 0x0ffffffe1c137836 */ /* 0x001fcc0000000000 */
[----:B------:R-:W0:Y:S01]  /*d740*/  F2I.FTZ.U32.TRUNC.NTZ R19, R19 ;  /* 0x0000001300137305 */ /* 0x000e22000021f000 */
[----:B---3--:R-:W-:Y:S02]  /*d750*/  IMAD R2, R27, R2, R17 ;  /* 0x000000021b027224 */ /* 0x008fe400078e0211 */
[----:B0-----:R-:W-:-:S04]  /*d760*/  IMAD.MOV R17, RZ, RZ, -R19 ;  /* 0x000000ffff117224 */ /* 0x001fc800078e0a13 */
[----:B------:R-:W-:-:S04]  /*d770*/  IMAD R17, R17, R26, RZ ;  /* 0x0000001a11117224 */ /* 0x000fc800078e02ff */
[----:B------:R-:W-:Y:S02]  /*d780*/  IMAD.HI.U32 R18, R19, R17, R18 ;  /* 0x0000001113127227 */ /* 0x000fe400078e0012 */
[----:B------:R-:W2:Y:S02]  /*d790*/  LDL.64 R16, [R5+0x30] ;  /* 0x0000300005107983 */ /* 0x000ea40000100a00 */
[----:B------:R-:W-:Y:S01]  /*d7a0*/  IMAD R25, R25, R3, R2 ;  /* 0x0000000319197224 */ /* 0x000fe200078e0202 */
[----:B------:R-:W-:Y:S01]  /*d7b0*/  IABS R2, R23 ;  /* 0x0000001700027213 */ /* 0x000fe20000000000 */
[----:B------:R-:W3:Y:S01]  /*d7c0*/  LDG.E R19, desc[UR6][R14.64+0x18] ;  /* 0x000018060e137981 */ /* 0x000ee2000c1e1900 */
        /* <DEDUP_REMOVED lines=17> */
[----:B------:R-:W-:Y:S02]  /*d8e0*/  @!P2 IADD3 R18, PT, PT, -R18, RZ, RZ ;  /* 0x000000ff1212a210 */ /* 0x000fe40007ffe1ff */
[----:B------:R-:W-:Y:S01]  /*d8f0*/  @!P1 LOP3.LUT R18, RZ, R23, RZ, 0x33, !PT ;  /* 0x00000017ff129212 */ /* 0x000fe200078e33ff */
[----:B------:R-:W-:Y:S02]  /*d900*/  IMAD.MOV.U32 R2, RZ, RZ, RZ ;  /* 0x000000ffff027224 */ /* 0x000fe400078e00ff */
[----:B0-----:R-:W-:-:S04]  /*d910*/  IMAD.MOV R23, RZ, RZ, -R3 ;  /* 0x000000ffff177224 */ /* 0x001fc800078e0a03 */
[----:B------:R-:W-:-:S04]  /*d920*/  IMAD R23, R23, R26, RZ ;  /* 0x0000001a17177224 */ /* 0x000fc800078e02ff */
[----:B------:R-:W-:Y:S01]  /*d930*/  IMAD.HI.U32 R2, R3, R23, R2 ;  /* 0x0000001703027227 */ /* 0x000fe200078e0002 */
[----:B------:R-:W-:Y:S02]  /*d940*/  IABS R23, R22 ;  /* 0x0000001600177213 */ /* 0x000fe40000000000 */
[----:B------:R-:W-:Y:S02]  /*d950*/  IABS R3, R18 ;  /* 0x0000001200037213 */ /* 0x000fe40000000000 */
[----:B------:R-:W-:-:S03]  /*d960*/  IADD3 R23, PT, PT, RZ, -R23, RZ ;  /* 0x80000017ff177210 */ /* 0x000fc60007ffe0ff */
[----:B------:R-:W-:-:S04]  /*d970*/  IMAD.HI.U32 R2, R2, R3, RZ ;  /* 0x0000000302027227 */ /* 0x000fc800078e00ff */
[----:B------:R-:W-:Y:S02]  /*d980*/  IMAD R3, R2, R23, R3 ;  /* 0x0000001702037224 */ /* 0x000fe400078e0203 */
[----:B------:R0:W4:Y:S03]  /*d990*/  LDG.E R23, desc[UR6][R14.64+0x1c] ;  /* 0x00001c060e177981 */ /* 0x000126000c1e1900 */
[----:B------:R-:W-:-:S13]  /*d9a0*/  ISETP.GT.U32.AND P1, PT, R26, R3, PT ;  /* 0x000000031a00720c */ /* 0x000fda0003f24070 */
[----:B------:R-:W-:-:S05]  /*d9b0*/  @!P1 IMAD.IADD R3, R3, 0x1, -R26 ;  /* 0x0000000103039824 */ /* 0x000fca00078e0a1a */
[----:B------:R-:W-:Y:S02]  /*d9c0*/  ISETP.GE.U32.AND P0, PT, R3, R26, PT ;  /* 0x0000001a0300720c */ /* 0x000fe40003f06070 */
[----:B-----5:R-:W-:-:S04]  /*d9d0*/  IABS R26, R12 ;  /* 0x0000000c001a7213 */ /* 0x020fc80000000000 */
[----:B------:R-:W1:Y:S01]  /*d9e0*/  I2F.RP R27, R26 ;  /* 0x0000001a001b7306 */ /* 0x000e620000209400 */
[----:B------:R-:W-:-:S07]  /*d9f0*/  LOP3.LUT R3, R18, R22, RZ, 0x3c, !PT ;  /* 0x0000001612037212 */ /* 0x000fce00078e3cff */
[----:B-1----:R-:W1:Y:S01]  /*da00*/  MUFU.RCP R27, R27 ;  /* 0x0000001b001b7308 */ /* 0x002e620000001000 */
[----:B------:R-:W-:Y:S02]  /*da10*/  ISETP.GE.AND P2, PT, R3, RZ, PT ;  /* 0x000000ff0300720c */ /* 0x000fe40003f46270 */
[----:B------:R-:W-:Y:S01]  /*da20*/  @!P1 IADD3 R2, PT, PT, R2, 0x1, RZ ;  /* 0x0000000102029810 */ /* 0x000fe20007ffe0ff */
[----:B-1----:R-:W-:-:S06]  /*da30*/  VIADD R3, R27, 0xffffffe ;  /* 0x0ffffffe1b037836 */ /* 0x002fcc0000000000 */
[----:B------:R-:W0:Y:S01]  /*da40*/  F2I.FTZ.U32.TRUNC.NTZ R3, R3 ;  /* 0x0000000300037305 */ /* 0x000e22000021f000 */
[----:B------:R-:W-:Y:S01]  /*da50*/  ISETP.NE.AND P1, PT, R22, RZ, PT ;  /* 0x000000ff1600720c */ /* 0x000fe20003f25270 */
[----:B------:R-:W-:Y:S02]  /*da60*/  @P0 VIADD R2, R2, 0x1 ;  /* 0x0000000102020836 */ /* 0x000fe40000000000 */
[----:B0-----:R-:W-:-:S04]  /*da70*/  IMAD.MOV R15, RZ, RZ, -R3 ;  /* 0x000000ffff0f7224 */ /* 0x001fc800078e0a03 */
[----:B------:R-:W-:Y:S02]  /*da80*/  IMAD R15, R15, R26, RZ ;  /* 0x0000001a0f0f7224 */ /* 0x000fe400078e02ff */
[----:B--2---:R-:W-:Y:S01]  /*da90*/  IMAD R25, R24, R16, R25 ;  /* 0x0000001018197224 */ /* 0x004fe200078e0219 */
[----:B------:R-:W-:Y:S01]  /*daa0*/  MOV R16, R2 ;  /* 0x0000000200107202 */ /* 0x000fe20000000f00 */
[----:B------:R-:W-:-:S04]  /*dab0*/  IMAD.MOV.U32 R2, RZ, RZ, RZ ;  /* 0x000000ffff027224 */ /* 0x000fc800078e00ff */
[----:B------:R-:W-:Y:S01]  /*dac0*/  @!P2 IMAD.MOV R16, RZ, RZ, -R16 ;  /* 0x000000ffff10a224 */ /* 0x000fe200078e0a10 */
[----:B------:R-:W-:Y:S01]  /*dad0*/  @!P1 LOP3.LUT R16, RZ, R22, RZ, 0x33, !PT ;  /* 0x00000016ff109212 */ /* 0x000fe200078e33ff */
[----:B------:R-:W-:Y:S01]  /*dae0*/  IMAD.HI.U32 R2, R3, R15, R2 ;  /* 0x0000000f03027227 */ /* 0x000fe200078e0002 */
[----:B------:R-:W-:Y:S01]  /*daf0*/  IABS R3, R12 ;  /* 0x0000000c00037213 */ /* 0x000fe20000000000 */
[----:B------:R-:W2:Y:S01]  /*db00*/  LDL.64 R14, [R5+0x40] ;  /* 0x00004000050e7983 */ /* 0x000ea20000100a00 */
[----:B------:R-:W-:Y:S02]  /*db10*/  IABS R27, R16 ;  /* 0x00000010001b7213 */ /* 0x000fe40000000000 */
[----:B------:R-:W-:-:S03]  /*db20*/  IADD3 R3, PT, PT, RZ, -R3, RZ ;  /* 0x80000003ff037210 */ /* 0x000fc60007ffe0ff */
[----:B------:R-:W-:-:S04]  /*db30*/  IMAD.HI.U32 R22, R2, R27, RZ ;  /* 0x0000001b02167227 */ /* 0x000fc800078e00ff */
[----:B------:R-:W-:Y:S02]  /*db40*/  IMAD R27, R22, R3, R27 ;  /* 0x00000003161b7224 */ /* 0x000fe400078e021b */
[----:B------:R0:W5:Y:S01]  /*db50*/  LDL.64 R2, [R5+0x38] ;  /* 0x0000380005027983 */ /* 0x0001620000100a00 */
[----:B---3--:R-:W-:-:S04]  /*db60*/  IABS R24, R19 ;  /* 0x0000001300187213 */ /* 0x008fc80000000000 */
[----:B------:R-:W1:Y:S01]  /*db70*/  I2F.RP R28, R24 ;  /* 0x00000018001c7306 */ /* 0x000e620000209400 */
[----:B------:R-:W-:-:S07]  /*db80*/  ISETP.GT.U32.AND P1, PT, R26, R27, PT ;  /* 0x0000001b1a00720c */ /* 0x000fce0003f24070 */
[----:B-1----:R-:W1:Y:S06]  /*db90*/  MUFU.RCP R28, R28 ;  /* 0x0000001c001c7308 */ /* 0x002e6c0000001000 */
[----:B------:R-:W-:-:S05]  /*dba0*/  @!P1 IMAD.IADD R27, R27, 0x1, -R26 ;  /* 0x000000011b1b9824 */ /* 0x000fca00078e0a1a */
[----:B------:R-:W-:Y:S02]  /*dbb0*/  ISETP.GE.U32.AND P0, PT, R27, R26, PT ;  /* 0x0000001a1b00720c */ /* 0x000fe40003f06070 */
[----:B0-----:R-:W-:Y:S01]  /*dbc0*/  LOP3.LUT R5, R16, R12, RZ, 0x3c, !PT ;  /* 0x0000000c10057212 */ /* 0x001fe200078e3cff */
[----:B-1----:R-:W-:-:S04]  /*dbd0*/  VIADD R26, R28, 0xffffffe ;  /* 0x0ffffffe1c1a7836 */ /* 0x002fc80000000000 */
[----:B------:R0:W1:Y:S01]  /*dbe0*/  F2I.FTZ.U32.TRUNC.NTZ R27, R26 ;  /* 0x0000001a001b7305 */ /* 0x000062000021f000 */
[----:B------:R-:W-:Y:S02]  /*dbf0*/  ISETP.GE.AND P2, PT, R5, RZ, PT ;  /* 0x000000ff0500720c */ /* 0x000fe40003f46270 */
[----:B------:R-:W-:Y:S02]  /*dc00*/  @!P1 IADD3 R22, PT, PT, R22, 0x1, RZ ;  /* 0x0000000116169810 */ /* 0x000fe40007ffe0ff */
[----:B------:R-:W-:-:S03]  /*dc10*/  ISETP.NE.AND P1, PT, R12, RZ, PT ;  /* 0x000000ff0c00720c */ /* 0x000fc60003f25270 */
[----:B------:R-:W-:Y:S02]  /*dc20*/  @P0 VIADD R22, R22, 0x1 ;  /* 0x0000000116160836 */ /* 0x000fe40000000000 */
[----:B0-----:R-:W-:Y:S02]  /*dc30*/  IMAD.MOV.U32 R26, RZ, RZ, RZ ;  /* 0x000000ffff1a7224 */ /* 0x001fe400078e00ff */
[----:B-1----:R-:W-:Y:S02]  /*dc40*/  IMAD.MOV R5, RZ, RZ, -R27 ;  /* 0x000000ffff057224 */ /* 0x002fe400078e0a1b */
[----:B------:R-:W-:Y:S02]  /*dc50*/  @!P2 IADD3 R22, PT, PT, -R22, RZ, RZ ;  /* 0x000000ff1616a210 */ /* 0x000fe40007ffe1ff */
[----:B------:R-:W-:Y:S02]  /*dc60*/  IMAD R5, R5, R24, RZ ;  /* 0x0000001805057224 */ /* 0x000fe400078e02ff */
[----:B------:R-:W-:-:S02]  /*dc70*/  @!P1 LOP3.LUT R22, RZ, R12, RZ, 0x33, !PT ;  /* 0x0000000cff169212 */ /* 0x000fc400078e33ff */
[----:B------:R-:W-:Y:S01]  /*dc80*/  IMAD.HI.U32 R12, R27, R5, R26 ;  /* 0x000000051b0c7227 */ /* 0x000fe200078e001a */
[----:B------:R-:W-:-:S03]  /*dc90*/  IABS R5, R19 ;  /* 0x0000001300057213 */ /* 0x000fc60000000000 */
[----:B------:R-:W-:Y:S02]  /*dca0*/  IMAD R17, R18, R17, R25 ;  /* 0x0000001112117224 */ /* 0x000fe400078e0219 */
[----:B------:R-:W-:Y:S01]  /*dcb0*/  IMAD.MOV R18, RZ, RZ, -R5 ;  /* 0x000000ffff127224 */ /* 0x000fe200078e0a05 */
[----:B------:R-:W-:Y:S02]  /*dcc0*/  IABS R27, R22 ;  /* 0x00000016001b7213 */ /* 0x000fe40000000000 */
[----:B----4-:R-:W-:-:S04]  /*dcd0*/  IABS R5, R23 ;  /* 0x0000001700057213 */ /* 0x010fc80000000000 */
[----:B------:R-:W0:Y:S01]  /*dce0*/  I2F.RP R26, R5 ;  /* 0x00000005001a7306 */ /* 0x000e220000209400 */
[----:B------:R-:W-:-:S04]  /*dcf0*/  IMAD.HI.U32 R12, R12, R27, RZ ;  /* 0x0000001b0c0c7227 */ /* 0x000fc800078e00ff */
[----:B------:R-:W-:-:S03]  /*dd00*/  IMAD R27, R12, R18, R27 ;  /* 0x000000120c1b7224 */ /* 0x000fc600078e021b */
[----:B0-----:R-:W0:Y:S02]  /*dd10*/  MUFU.RCP R26, R26 ;  /* 0x0000001a001a7308 */ /* 0x001e240000001000 */
[----:B------:R-:W-:Y:S02]  /*dd20*/  ISETP.GT.U32.AND P1, PT, R24, R27, PT ;  /* 0x0000001b1800720c */ /* 0x000fe40003f24070 */
[----:B0-----:R-:W-:-:S11]  /*dd30*/  IADD3 R25, PT, PT, R26, 0xffffffe, RZ ;  /* 0x0ffffffe1a197810 */ /* 0x001fd60007ffe0ff */
[----:B------:R-:W-:Y:S01]  /*dd40*/  @!P1 IMAD.IADD R27, R27, 0x1, -R24 ;  /* 0x000000011b1b9824 */ /* 0x000fe200078e0a18 */
[----:B------:R-:W0:Y:S04]  /*dd50*/  F2I.FTZ.U32.TRUNC.NTZ R25, R25 ;  /* 0x0000001900197305 */ /* 0x000e28000021f000 */
[----:B------:R-:W-:Y:S02]  /*dd60*/  ISETP.GE.U32.AND P0, PT, R27, R24, PT ;  /* 0x000000181b00720c */ /* 0x000fe40003f06070 */
[----:B------:R-:W-:Y:S01]  /*dd70*/  LOP3.LUT R18, R22, R19, RZ, 0x3c, !PT ;  /* 0x0000001316127212 */ /* 0x000fe200078e3cff */
[----:B------:R-:W-:Y:S01]  /*dd80*/  @!P1 VIADD R12, R12, 0x1 ;  /* 0x000000010c0c9836 */ /* 0x000fe20000000000 */
[----:B------:R-:W-:Y:S02]  /*dd90*/  ISETP.NE.AND P1, PT, R19, RZ, PT ;  /* 0x000000ff1300720c */ /* 0x000fe40003f25270 */
[----:B------:R-:W-:Y:S01]  /*dda0*/  ISETP.GE.AND P2, PT, R18, RZ, PT ;  /* 0x000000ff1200720c */ /* 0x000fe20003f46270 */
[----:B0-----:R-:W-:-:S06]  /*ddb0*/  IMAD.MOV R24, RZ, RZ, -R25 ;  /* 0x000000ffff187224 */ /* 0x001fcc00078e0a19 */
[----:B------:R-:W-:Y:S02]  /*ddc0*/  @P0 VIADD R12, R12, 0x1 ;  /* 0x000000010c0c0836 */ /* 0x000fe40000000000 */
[----:B------:R-:W-:Y:S02]  /*ddd0*/  IMAD R27, R24, R5, RZ ;  /* 0x00000005181b7224 */ /* 0x000fe400078e02ff */
[----:B------:R-:W-:Y:S02]  /*dde0*/  HFMA2 R24, -RZ, RZ, 0, 0 ;  /* 0x00000000ff187431 */ /* 0x000fe400000001ff */
[----:B------:R-:W-:Y:S02]  /*ddf0*/  @!P2 IADD3 R12, PT, PT, -R12, RZ, RZ ;  /* 0x000000ff0c0ca210 */ /* 0x000fe40007ffe1ff */
[----:B------:R-:W-:Y:S02]  /*de00*/  @!P1 LOP3.LUT R12, RZ, R19, RZ, 0x33, !PT ;  /* 0x00000013ff0c9212 */ /* 0x000fe400078e33ff */
[----:B------:R-:W-:-:S02]  /*de10*/  IABS R18, R23 ;  /* 0x0000001700127213 */ /* 0x000fc40000000000 */
[----:B------:R-:W-:Y:S01]  /*de20*/  IABS R19, R12 ;  /* 0x0000000c00137213 */ /* 0x000fe20000000000 */
[----:B------:R-:W-:-:S04]  /*de30*/  IMAD.HI.U32 R24, R25, R27, R24 ;  /* 0x0000001b19187227 */ /* 0x000fc800078e0018 */
[----:B------:R-:W-:Y:S02]  /*de40*/  IMAD.MOV R18, RZ, RZ, -R18 ;  /* 0x000000ffff127224 */ /* 0x000fe400078e0a12 */
[----:B------:R-:W-:-:S04]  /*de50*/  IMAD.HI.U32 R24, R24, R19, RZ ;  /* 0x0000001318187227 */ /* 0x000fc800078e00ff */
[----:B------:R-:W-:-:S05]  /*de60*/  IMAD R18, R24, R18, R19 ;  /* 0x0000001218127224 */ /* 0x000fca00078e0213 */
[----:B------:R-:W-:-:S13]  /*de70*/  ISETP.GT.U32.AND P1, PT, R5, R18, PT ;  /* 0x000000120500720c */ /* 0x000fda0003f24070 */
[----:B------:R-:W-:-:S05]  /*de80*/  @!P1 IMAD.IADD R18, R18, 0x1, -R5 ;  /* 0x0000000112129824 */ /* 0x000fca00078e0a05 */
[----:B------:R-:W-:Y:S02]  /*de90*/  ISETP.GE.U32.AND P0, PT, R18, R5, PT ;  /* 0x000000051200720c */ /* 0x000fe40003f06070 */
[----:B------:R-:W-:Y:S02]  /*dea0*/  LOP3.LUT R5, R12, R23, RZ, 0x3c, !PT ;  /* 0x000000170c057212 */ /* 0x000fe400078e3cff */
[----:B------:R-:W-:Y:S02]  /*deb0*/  @!P1 IADD3 R24, PT, PT, R24, 0x1, RZ ;  /* 0x0000000118189810 */ /* 0x000fe40007ffe0ff */
[----:B------:R-:W-:Y:S02]  /*dec0*/  ISETP.GE.AND P2, PT, R5, RZ, PT ;  /* 0x000000ff0500720c */ /* 0x000fe40003f46270 */
[----:B------:R-:W-:-:S05]  /*ded0*/  ISETP.NE.AND P1, PT, R23, RZ, PT ;  /* 0x000000ff1700720c */ /* 0x000fca0003f25270 */
[----:B------:R-:W-:-:S04]  /*dee0*/  @P0 VIADD R24, R24, 0x1 ;  /* 0x0000000118180836 */ /* 0x000fc80000000000 */
[----:B------:R-:W-:-:S05]  /*def0*/  IMAD.MOV.U32 R18, RZ, RZ, R24 ;  /* 0x000000ffff127224 */ /* 0x000fca00078e0018 */
[----:B------:R-:W-:Y:S02]  /*df00*/  @!P2 IADD3 R18, PT, PT, -R18, RZ, RZ ;  /* 0x000000ff1212a210 */ /* 0x000fe40007ffe1ff */
[----:B------:R-:W-:Y:S01]  /*df10*/  @!P1 LOP3.LUT R18, RZ, R23, RZ, 0x33, !PT ;  /* 0x00000017ff129212 */ /* 0x000fe200078e33ff */
[----:B------:R-:W-:Y:S02]  /*df20*/  VIADD R11, R11, 0x8 ;  /* 0x000000080b0b7836 */ /* 0x000fe40000000000 */
[----:B-----5:R-:W-:-:S04]  /*df30*/  IMAD R2, R16, R2, R17 ;  /* 0x0000000210027224 */ /* 0x020fc800078e0211 */
[----:B------:R-:W-:-:S04]  /*df40*/  IMAD R3, R22, R3, R2 ;  /* 0x0000000316037224 */ /* 0x000fc800078e0202 */
[----:B--2---:R-:W-:-:S04]  /*df50*/  IMAD R3, R12, R14, R3 ;  /* 0x0000000e0c037224 */ /* 0x004fc800078e0203 */
[----:B------:R-:W-:-:S07]  /*df60*/  IMAD R17, R18, R15, R3 ;  /* 0x0000000f12117224 */ /* 0x000fce00078e0203 */
.L_x_77:
[----:B------:R-:W-:Y:S05]  /*df70*/  BRA.U !UP0, `(.L_x_74) ;  /* 0x0000000908687547 */ /* 0x000fea000b800000 */
[----:B------:R-:W-:Y:S02]  /*df80*/  UISETP.GE.U32.AND UP0, UPT, UR5, 0x4, UPT ;  /* 0x000000040500788c */ /* 0x000fe4000bf06070 */
[----:B------:R-:W-:-:S04]  /*df90*/  ULOP3.LUT UR4, UR4, 0x3, URZ, 0xc0, !UPT ;  /* 0x0000000304047892 */ /* 0x000fc8000f8ec0ff */
[----:B------:R-:W-:-:S03]  /*dfa0*/  UISETP.NE.AND UP1, UPT, UR4, URZ, UPT ;  /* 0x000000ff0400728c */ /* 0x000fc6000bf25270 */
[----:B------:R-:W-:Y:S08]  /*dfb0*/  BRA.U !UP0, `(.L_x_78) ;  /* 0x0000000508bc7547 */ /* 0x000ff0000b800000 */
[----:B------:R-:W0:Y:S02]  /*dfc0*/  LDC.64 R22, c[0x0][0x398] ;  /* 0x0000e600ff167b82 */ /* 0x000e240000000a00 */
[----:B0-----:R-:W-:-:S05]  /*dfd0*/  IMAD.WIDE.U32 R22, R11, 0x4, R22 ;  /* 0x000000040b167825 */ /* 0x001fca00078e0016 */
[----:B------:R-:W2:Y:S04]  /*dfe0*/  LDG.E R19, desc[UR6][R22.64] ;  /* 0x0000000616137981 */ /* 0x000ea8000c1e1900 */
[----:B------:R-:W3:Y:S04]  /*dff0*/  LDG.E R12, desc[UR6][R22.64+0x4] ;  /* 0x00000406160c7981 */ /* 0x000ee8000c1e1900 */
[----:B------:R-:W4:Y:S04]  /*e000*/  LDG.E R5, desc[UR6][R22.64+0x8] ;  /* 0x0000080616057981 */ /* 0x000f28000c1e1900 */
[----:B------:R4:W5:Y:S01]  /*e010*/  LDG.E R22, desc[UR6][R22.64+0xc] ;  /* 0x00000c0616167981 */ /* 0x000962000c1e1900 */
[----:B--2---:R-:W-:-:S04]  /*e020*/  IABS R25, R19 ;  /* 0x0000001300197213 */ /* 0x004fc80000000000 */
[----:B------:R-:W0:Y:S01]  /*e030*/  I2F.RP R24, R25 ;  /* 0x0000001900187306 */ /* 0x000e220000209400 */
[----:B---3--:R-:W-:-:S07]  /*e040*/  IABS R16, R12 ;  /* 0x0000000c00107213 */ /* 0x008fce0000000000 */
[----:B------:R-:W1:Y:S08]  /*e050*/  I2F.RP R27, R16 ;  /* 0x00000010001b7306 */ /* 0x000e700000209400 */
[----:B0-----:R-:W0:Y:S08]  /*e060*/  MUFU.RCP R24, R24 ;  /* 0x0000001800187308 */ /* 0x001e300000001000 */
[----:B-1----:R-:W1:Y:S01]  /*e070*/  MUFU.RCP R27, R27 ;  /* 0x0000001b001b7308 */ /* 0x002e620000001000 */
[----:B0-----:R-:W-:Y:S01]  /*e080*/  VIADD R26, R24, 0xffffffe ;  /* 0x0ffffffe181a7836 */ /* 0x001fe20000000000 */
[----:B------:R-:W-:-:S06]  /*e090*/  IABS R24, R19 ;  /* 0x0000001300187213 */ /* 0x000fcc0000000000 */
[----:B------:R0:W2:Y:S01]  /*e0a0*/  F2I.FTZ.U32.TRUNC.NTZ R15, R26 ;  /* 0x0000001a000f7305 */ /* 0x0000a2000021f000 */
[----:B-1----:R-:W-:-:S07]  /*e0b0*/  VIADD R2, R27, 0xffffffe ;  /* 0x0ffffffe1b027836 */ /* 0x002fce0000000000 */
[----:B------:R1:W3:Y:S01]  /*e0c0*/  F2I.FTZ.U32.TRUNC.NTZ R3, R2 ;  /* 0x0000000200037305 */ /* 0x0002e2000021f000 */
[----:B0-----:R-:W-:Y:S02]  /*e0d0*/  IADD3 R26, PT, PT, RZ, -R24, RZ ;  /* 0x80000018ff1a7210 */ /* 0x001fe40007ffe0ff */
[----:B--2---:R-:W-:Y:S01]  /*e0e0*/  IADD3 R14, PT, PT, RZ, -R15, RZ ;  /* 0x8000000fff0e7210 */ /* 0x004fe20007ffe0ff */
[----:B-1----:R-:W-:-:S04]  /*e0f0*/  IMAD.MOV.U32 R2, RZ, RZ, RZ ;  /* 0x000000ffff027224 */ /* 0x002fc800078e00ff */
[----:B------:R-:W-:Y:S02]  /*e100*/  IMAD R29, R14, R25, RZ ;  /* 0x000000190e1d7224 */ /* 0x000fe400078e02ff */
[----:B------:R-:W-:Y:S02]  /*e110*/  IMAD.MOV.U32 R14, RZ, RZ, RZ ;  /* 0x000000ffff0e7224 */ /* 0x000fe400078e00ff */
[----:B---3--:R-:W-:Y:S02]  /*e120*/  IMAD.MOV R27, RZ, RZ, -R3 ;  /* 0x000000ffff1b7224 */ /* 0x008fe400078e0a03 */
[----:B------:R-:W-:Y:S01]  /*e130*/  IMAD.HI.U32 R14, R15, R29, R14 ;  /* 0x0000001d0f0e7227 */ /* 0x000fe200078e000e */
[----:B------:R-:W-:-:S05]  /*e140*/  IABS R15, R18 ;  /* 0x00000012000f7213 */ /* 0x000fca0000000000 */
[----:B------:R-:W-:-:S04]  /*e150*/  IMAD.HI.U32 R24, R14, R15, RZ ;  /* 0x0000000f0e187227 */ /* 0x000fc800078e00ff */
[----:B------:R-:W-:Y:S02]  /*e160*/  IMAD R14, R24, R26, R15 ;  /* 0x0000001a180e7224 */ /* 0x000fe400078e020f */
[----:B------:R-:W-:-:S03]  /*e170*/  IMAD R15, R27, R16, RZ ;  /* 0x000000101b0f7224 */ /* 0x000fc600078e02ff */
[----:B------:R-:W-:Y:S01]  /*e180*/  ISETP.GT.U32.AND P1, PT, R25, R14, PT ;  /* 0x0000000e1900720c */ /* 0x000fe20003f24070 */
[----:B------:R-:W-:Y:S01]  /*e190*/  IMAD.HI.U32 R26, R3, R15, R2 ;  /* 0x0000000f031a7227 */ /* 0x000fe200078e0002 */
[----:B------:R-:W-:-:S05]  /*e1a0*/  LEA R27, R11, R1, 0x2 ;  /* 0x000000010b1b7211 */ /* 0x000fca00078e10ff */
[----:B------:R-:W2:Y:S06]  /*e1b0*/  LDL.64 R2, [R27+0x28] ;  /* 0x000028001b027983 */ /* 0x000eac0000100a00 */
[----:B------:R-:W-:-:S05]  /*e1c0*/  @!P1 IMAD.IADD R14, R14, 0x1, -R25 ;  /* 0x000000010e0e9824 */ /* 0x000fca00078e0a19 */
[----:B------:R-:W-:Y:S02]  /*e1d0*/  ISETP.GE.U32.AND P0, PT, R14, R25, PT ;  /* 0x000000190e00720c */ /* 0x000fe40003f06070 */
[----:B------:R0:W3:Y:S01]  /*e1e0*/  LDL.64 R14, [R27+0x30] ;  /* 0x000030001b0e7983 */ /* 0x0000e20000100a00 */
[----:B------:R-:W-:Y:S01]  /*e1f0*/  LOP3.LUT R18, R18, R19, RZ, 0x3c, !PT ;  /* 0x0000001312127212 */ /* 0x000fe200078e3cff */
[----:B------:R-:W-:Y:S01]  /*e200*/  @!P1 VIADD R24, R24, 0x1 ;  /* 0x0000000118189836 */ /* 0x000fe20000000000 */
[----:B------:R-:W-:Y:S02]  /*e210*/  ISETP.NE.AND P1, PT, R19, RZ, PT ;  /* 0x000000ff1300720c */ /* 0x000fe40003f25270 */
[----:B------:R-:W-:Y:S02]  /*e220*/  ISETP.GE.AND P2, PT, R18, RZ, PT ;  /* 0x000000ff1200720c */ /* 0x000fe40003f46270 */
[----:B----4-:R-:W-:-:S04]  /*e230*/  IABS R23, R5 ;  /* 0x0000000500177213 */ /* 0x010fc80000000000 */
[----:B------:R-:W-:Y:S01]  /*e240*/  @P0 IADD3 R24, PT, PT, R24, 0x1, RZ ;  /* 0x0000000118180810 */ /* 0x000fe20007ffe0ff */
[----:B0-----:R-:W0:Y:S01]  /*e250*/  I2F.RP R27, R23 ;  /* 0x00000017001b7306 */ /* 0x001e220000209400 */
[----:B------:R-:W-:-:S05]  /*e260*/  IABS R18, R12 ;  /* 0x0000000c00127213 */ /* 0x000fca0000000000 */
[----:B------:R-:W-:Y:S01]  /*e270*/  @!P2 IMAD.MOV R24, RZ, RZ, -R24 ;  /* 0x000000ffff18a224 */ /* 0x000fe200078e0a18 */
[----:B------:R-:W-:-:S04]  /*e280*/  @!P1 LOP3.LUT R24, RZ, R19, RZ, 0x33, !PT ;  /* 0x00000013ff189212 */ /* 0x000fc800078e33ff */
[----:B------:R-:W-:Y:S01]  /*e290*/  IABS R25, R24 ;  /* 0x0000001800197213 */ /* 0x000fe20000000000 */
[----:B------:R-:W-:-:S04]  /*e2a0*/  IMAD.MOV R18, RZ, RZ, -R18 ;  /* 0x000000ffff127224 */ /* 0x000fc800078e0a12 */
[----:B------:R-:W-:Y:S01]  /*e2b0*/  IMAD.HI.U32 R26, R26, R25, RZ ;  /* 0x000000191a1a7227 */ /* 0x000fe200078e00ff */
[----:B0-----:R-:W0:Y:S03]  /*e2c0*/  MUFU.RCP R27, R27 ;  /* 0x0000001b001b7308 */ /* 0x001e260000001000 */
[----:B------:R-:W-:-:S05]  /*e2d0*/  IMAD R25, R26, R18, R25 ;  /* 0x000000121a197224 */ /* 0x000fca00078e0219 */
        /* <DEDUP_REMOVED lines=8> */
[----:B------:R-:W-:-:S07]  /*e360*/  ISETP.GE.AND P2, PT, R16, RZ, PT ;  /* 0x000000ff1000720c */ /* 0x000fce0003f46270 */
[----:B------:R-:W-:Y:S02]  /*e370*/  @P0 VIADD R26, R26, 0x1 ;  /* 0x000000011a1a0836 */ /* 0x000fe40000000000 */
[----:B0-----:R-:W-:-:S03]  /*e380*/  IMAD.MOV R18, RZ, RZ, -R19 ;  /* 0x000000ffff127224 */ /* 0x001fc600078e0a13 */
[----:B------:R-:W-:Y:S01]  /*e390*/  MOV R16, R26 ;  /* 0x0000001a00107202 */ /* 0x000fe20000000f00 */
[----:B------:R-:W-:Y:S01]  /*e3a0*/  IMAD R25, R18, R23, RZ ;  /* 0x0000001712197224 */ /* 0x000fe200078e02ff */
[----:B------:R-:W-:-:S03]  /*e3b0*/  MOV R18, RZ ;  /* 0x000000ff00127202 */ /* 0x000fc60000000f00 */
[----:B------:R-:W-:Y:S01]  /*e3c0*/  @!P2 IMAD.MOV R16, RZ, RZ, -R16 ;  /* 0x000000ffff10a224 */ /* 0x000fe200078e0a10 */
[----:B------:R-:W-:Y:S01]  /*e3d0*/  @!P1 LOP3.LUT R16, RZ, R12, RZ, 0x33, !PT ;  /* 0x0000000cff109212 */ /* 0x000fe200078e33ff */
[----:B------:R-:W-:Y:S01]  /*e3e0*/  IMAD.HI.U32 R18, R19, R25, R18 ;  /* 0x0000001913127227 */ /* 0x000fe200078e0012 */
[----:B------:R-:W-:Y:S02]  /*e3f0*/  IABS R12, R5 ;  /* 0x00000005000c7213 */ /* 0x000fe40000000000 */
[----:B------:R-:W-:-:S03]  /*e400*/  IABS R19, R16 ;  /* 0x0000001000137213 */ /* 0x000fc60000000000 */
[----:B------:R-:W-:Y:S01]  /*e410*/  IMAD.MOV R26, RZ, RZ, -R12 ;  /* 0x000000ffff1a7224 */ /* 0x000fe200078e0a0c */
[----:B-----5:R-:W-:Y:S01]  /*e420*/  IABS R12, R22 ;  /* 0x00000016000c7213 */ /* 0x020fe20000000000 */
[----:B------:R-:W-:-:S04]  /*e430*/  IMAD.HI.U32 R25, R18, R19, RZ ;  /* 0x0000001312197227 */ /* 0x000fc800078e00ff */
[----:B------:R-:W-:Y:S02]  /*e440*/  IMAD R18, R25, R26, R19 ;  /* 0x0000001a19127224 */ /* 0x000fe400078e0213 */
[----:B------:R-:W0:Y:S03]  /*e450*/  I2F.RP R26, R12 ;  /* 0x0000000c001a7306 */ /* 0x000e260000209400 */
[----:B------:R-:W-:-:S05]  /*e460*/  ISETP.GT.U32.AND P1, PT, R23, R18, PT ;  /* 0x000000121700720c */ /* 0x000fca0003f24070 */
[----:B0-----:R-:W0:Y:S08]  /*e470*/  MUFU.RCP R26, R26 ;  /* 0x0000001a001a7308 */ /* 0x001e300000001000 */
[----:B------:R-:W-:-:S05]  /*e480*/  @!P1 IMAD.IADD R18, R18, 0x1, -R23 ;  /* 0x0000000112129824 */ /* 0x000fca00078e0a17 */
[----:B------:R-:W-:Y:S02]  /*e490*/  ISETP.GE.U32.AND P0, PT, R18, R23, PT ;  /* 0x000000171200720c */ /* 0x000fe40003f06070 */
[----:B------:R-:W-:Y:S02]  /*e4a0*/  LOP3.LUT R18, R16, R5, RZ, 0x3c, !PT ;  /* 0x0000000510127212 */ /* 0x000fe400078e3cff */
[----:B0-----:R-:W-:-:S06]  /*e4b0*/  IADD3 R19, PT, PT, R26, 0xffffffe, RZ ;  /* 0x0ffffffe1a137810 */ /* 0x001fcc0007ffe0ff */
[----:B------:R-:W0:Y:S01]  /*e4c0*/  F2I.FTZ.U32.TRUNC.NTZ R19, R19 ;  /* 0x0000001300137305 */ /* 0x000e22000021f000 */
[----:B------:R-:W-:Y:S01]  /*e4d0*/  ISETP.GE.AND P2, PT, R18, RZ, PT ;  /* 0x000000ff1200720c */ /* 0x000fe20003f46270 */
[----:B------:R-:W-:Y:S01]  /*e4e0*/  @!P1 VIADD R25, R25, 0x1 ;  /* 0x0000000119199836 */ /* 0x000fe20000000000 */
[----:B------:R-:W-:Y:S01]  /*e4f0*/  ISETP.NE.AND P1, PT, R5, RZ, PT ;  /* 0x000000ff0500720c */ /* 0x000fe20003f25270 */
[----:B------:R-:W-:Y:S02]  /*e500*/  HFMA2 R18, -RZ, RZ, 0, 0 ;  /* 0x00000000ff127431 */ /* 0x000fe400000001ff */
[----:B------:R-:W-:Y:S02]  /*e510*/  @P0 VIADD R25, R25, 0x1 ;  /* 0x0000000119190836 */ /* 0x000fe40000000000 */
[----:B0-----:R-:W-:-:S06]  /*e520*/  IMAD.MOV R23, RZ, RZ, -R19 ;  /* 0x000000ffff177224 */ /* 0x001fcc00078e0a13 */
[----:B------:R-:W-:Y:S02]  /*e530*/  @!P2 IADD3 R25, PT, PT, -R25, RZ, RZ ;  /* 0x000000ff1919a210 */ /* 0x000fe40007ffe1ff */
[----:B------:R-:W-:Y:S01]  /*e540*/  @!P1 LOP3.LUT R25, RZ, R5, RZ, 0x33, !PT ;  /* 0x00000005ff199212 */ /* 0x000fe200078e33ff */
[----:B------:R-:W-:-:S03]  /*e550*/  IMAD R23, R23, R12, RZ ;  /* 0x0000000c17177224 */ /* 0x000fc600078e02ff */
[----:B------:R-:W-:Y:S01]  /*e560*/  IABS R5, R25 ;  /* 0x0000001900057213 */ /* 0x000fe20000000000 */
[----:B------:R-:W-:Y:S01]  /*e570*/  IMAD.HI.U32 R18, R19, R23, R18 ;  /* 0x0000001713127227 */ /* 0x000fe200078e0012 */
[----:B------:R-:W-:-:S05]  /*e580*/  IABS R19, R22 ;  /* 0x0000001600137213 */ /* 0x000fca0000000000 */
        /* <DEDUP_REMOVED lines=10> */
[----:B------:R-:W-:-:S06]  /*e630*/  @P0 VIADD R18, R18, 0x1 ;  /* 0x0000000112120836 */ /* 0x000fcc0000000000 */
[----:B------:R-:W-:Y:S02]  /*e640*/  @!P2 IMAD.MOV R18, RZ, RZ, -R18 ;  /* 0x000000ffff12a224 */ /* 0x000fe400078e0a12 */
[----:B------:R-:W-:Y:S02]  /*e650*/  @!P1 LOP3.LUT R18, RZ, R22, RZ, 0x33, !PT ;  /* 0x00000016ff129212 */ /* 0x000fe400078e33ff */
[----:B------:R-:W-:Y:S01]  /*e660*/  IADD3 R11, PT, PT, R11, 0x4, RZ ;  /* 0x000000040b0b7810 */ /* 0x000fe20007ffe0ff */
[----:B--2---:R-:W-:-:S04]  /*e670*/  IMAD R2, R24, R2, R17 ;  /* 0x0000000218027224 */ /* 0x004fc800078e0211 */
[----:B------:R-:W-:-:S04]  /*e680*/  IMAD R2, R16, R3, R2 ;  /* 0x0000000310027224 */ /* 0x000fc800078e0202 */
[----:B---3--:R-:W-:-:S04]  /*e690*/  IMAD R2, R25, R14, R2 ;  /* 0x0000000e19027224 */ /* 0x008fc800078e0202 */
[----:B------:R-:W-:-:S07]  /*e6a0*/  IMAD R17, R18, R15, R2 ;  /* 0x0000000f12117224 */ /* 0x000fce00078e0202 */
.L_x_78:
[----:B------:R-:W-:Y:S05]  /*e6b0*/  BRA.U !UP1, `(.L_x_74) ;  /* 0x0000000109987547 */ /* 0x000fea000b800000 */
[----:B------:R-:W0:Y:S01]  /*e6c0*/  LDC.64 R2, c[0x0][0x398] ;  /* 0x0000e600ff027b82 */ /* 0x000e220000000a00 */
[C---:B------:R-:W-:Y:S01]  /*e6d0*/  IMAD R5, R11.reuse, 0x4, R10 ;  /* 0x000000040b057824 */ /* 0x040fe200078e020a */
[----:B------:R-:W-:Y:S01]  /*e6e0*/  UIADD3 UR4, UPT, UPT, -UR4, URZ, URZ ;  /* 0x000000ff04047290 */ /* 0x000fe2000fffe1ff */
[----:B0-----:R-:W-:-:S11]  /*e6f0*/  IMAD.WIDE.U32 R2, R11, 0x4, R2 ;  /* 0x000000040b027825 */ /* 0x001fd600078e0002 */
.L_x_79:
[----:B------:R-:W2:Y:S04]  /*e700*/  LDG.E R15, desc[UR6][R2.64] ;  /* 0x00000006020f7981 */ /* 0x000ea8000c1e1900 */
[----:B------:R0:W3:Y:S01]  /*e710*/  LDL R12, [R5] ;  /* 0x00000000050c7983 */ /* 0x0000e20000100800 */
[----:B------:R-:W-:Y:S01]  /*e720*/  IABS R22, R18 ;  /* 0x0000001200167213 */ /* 0x000fe20000000000 */
[----:B------:R-:W-:-:S04]  /*e730*/  UIADD3 UR4, UPT, UPT, UR4, 0x1, URZ ;  /* 0x0000000104047890 */ /* 0x000fc8000fffe0ff */
[----:B------:R-:W-:Y:S01]  /*e740*/  UISETP.NE.AND UP0, UPT, UR4, URZ, UPT ;  /* 0x000000ff0400728c */ /* 0x000fe2000bf05270 */
[----:B0-----:R-:W-:Y:S02]  /*e750*/  IADD3 R5, PT, PT, R5, 0x4, RZ ;  /* 0x0000000405057810 */ /* 0x001fe40007ffe0ff */
[-C--:B--2---:R-:W-:Y:S02]  /*e760*/  IABS R14, R15.reuse ;  /* 0x0000000f000e7213 */ /* 0x084fe40000000000 */
        /* <DEDUP_REMOVED lines=20> */
[----:B------:R-:W-:-:S03]  /*e8b0*/  IADD3 R2, P0, PT, R2, 0x4, RZ ;  /* 0x0000000402027810 */ /* 0x000fc60007f1e0ff */
[----:B------:R-:W-:Y:S01]  /*e8c0*/  @!P2 IMAD.MOV R11, RZ, RZ, -R11 ;  /* 0x000000ffff0ba224 */ /* 0x000fe200078e0a0b */
[----:B------:R-:W-:Y:S01]  /*e8d0*/  @!P1 LOP3.LUT R11, RZ, R15, RZ, 0x33, !PT ;  /* 0x0000000fff0b9212 */ /* 0x000fe200078e33ff */
[----:B------:R-:W-:-:S04]  /*e8e0*/  IMAD.X R3, RZ, RZ, R3, P0 ;  /* 0x000000ffff037224 */ /* 0x000fc800000e0603 */
[----:B---3--:R-:W-:Y:S02]  /*e8f0*/  IMAD R17, R11, R12, R17 ;  /* 0x0000000c0b117224 */ /* 0x008fe400078e0211 */
[----:B------:R-:W-:Y:S01]  /*e900*/  IMAD.MOV.U32 R18, RZ, RZ, R11 ;  /* 0x000000ffff127224 */ /* 0x000fe200078e000b */
[----:B------:R-:W-:Y:S06]  /*e910*/  BRA.U UP0, `(.L_x_79) ;  /* 0xfffffffd00787547 */ /* 0x000fec000b83ffff */
.L_x_74:
[----:B------:R-:W-:Y:S01]  /*e920*/  ISETP.NE.AND P0, PT, R0, R9, PT ;  /* 0x000000090000720c */ /* 0x000fe20003f05270 */
[----:B------:R-:W0:-:S12]  /*e930*/  LDCU UR4, c[0x0][0x3a8] ;  /* 0x00007500ff0477ac */ /* 0x000e180008000800 */
[----:B------:R-:W2:Y:S02]  /*e940*/  @!P0 LDC.64 R2, c[0x0][0x390] ;  /* 0x0000e400ff028b82 */ /* 0x000ea40000000a00 */
[----:B--2---:R-:W-:-:S06]  /*e950*/  @!P0 IMAD.WIDE R4, R4, 0x4, R2 ;  /* 0x0000000404048825 */ /* 0x004fcc00078e0202 */
[----:B------:R-:W2:Y:S01]  /*e960*/  @!P0 LDC R3, c[0x0][0x3b0] ;  /* 0x0000ec00ff038b82 */ /* 0x000ea20000000800 */
[----:B------:R-:W2:Y:S01]  /*e970*/  @!P0 LDG.E R4, desc[UR6][R4.64] ;  /* 0x0000000604048981 */ /* 0x000ea2000c1e1900 */
[----:B0-----:R-:W-:Y:S01]  /*e980*/  UISETP.GE.AND UP0, UPT, UR4, 0x1, UPT ;  /* 0x000000010400788c */ /* 0x001fe2000bf06270 */
[----:B------:R-:W-:Y:S01]  /*e990*/  MOV R0, R7 ;  /* 0x0000000700007202 */ /* 0x000fe20000000f00 */
[----:B--2---:R-:W-:-:S04]  /*e9a0*/  @!P0 IMAD R2, R4, R3, RZ ;  /* 0x0000000304028224 */ /* 0x004fc800078e02ff */
[----:B------:R-:W-:-:S03]  /*e9b0*/  @!P0 IMAD R0, R7, R2, RZ ;  /* 0x0000000207008224 */ /* 0x000fc600078e02ff */
[----:B------:R-:W-:Y:S05]  /*e9c0*/  BRA.U !UP0, `(.L_x_80) ;  /* 0x0000000108307547 */ /* 0x000fea000b800000 */
[----:B------:R-:W0:Y:S01]  /*e9d0*/  LDC.64 R4, c[0x0][0x390] ;  /* 0x0000e400ff047b82 */ /* 0x000e220000000a00 */
[----:B------:R-:W-:Y:S01]  /*e9e0*/  IMAD.MOV.U32 R9, RZ, RZ, RZ ;  /* 0x000000ffff097224 */ /* 0x000fe200078e00ff */
[----:B------:R-:W2:Y:S06]  /*e9f0*/  LDCU UR4, c[0x0][0x3a8] ;  /* 0x00007500ff0477ac */ /* 0x000eac0008000800 */
.L_x_81:
[----:B0-----:R-:W-:-:S04]  /*ea00*/  IMAD.WIDE.U32 R2, R9, 0x4, R4 ;  /* 0x0000000409027825 */ /* 0x001fc800078e0004 */
[C---:B------:R-:W-:Y:S02]  /*ea10*/  IMAD R10, R9.reuse, 0x4, R1 ;  /* 0x00000004090a7824 */ /* 0x040fe400078e0201 */
[----:B------:R-:W3:Y:S04]  /*ea20*/  LDG.E R3, desc[UR6][R2.64] ;  /* 0x0000000602037981 */ /* 0x000ee8000c1e1900 */
[----:B------:R-:W3:Y:S01]  /*ea30*/  LDL R10, [R10] ;  /* 0x000000000a0a7983 */ /* 0x000ee20000100800 */
[----:B------:R-:W-:-:S04]  /*ea40*/  IADD3 R9, PT, PT, R9, 0x1, RZ ;  /* 0x0000000109097810 */ /* 0x000fc80007ffe0ff */
[----:B--2---:R-:W-:Y:S02]  /*ea50*/  ISETP.NE.AND P1, PT, R9, UR4, PT ;  /* 0x0000000409007c0c */ /* 0x004fe4000bf25270 */
[----:B---3--:R-:W-:-:S13]  /*ea60*/  ISETP.GE.AND P0, PT, R10, R3, PT ;  /* 0x000000030a00720c */ /* 0x008fda0003f06270 */
[----:B------:R-:W-:Y:S05]  /*ea70*/  @P0 EXIT ;  /* 0x000000000000094d */ /* 0x000fea0003800000 */
[----:B------:R-:W-:Y:S05]  /*ea80*/  @P1 BRA `(.L_x_81) ;  /* 0xfffffffc00dc1947 */ /* 0x000fea000383ffff */
.L_x_80:
[----:B------:R-:W-:-:S13]  /*ea90*/  ISETP.GE.AND P0, PT, R6, R8, PT ;  /* 0x000000080600720c */ /* 0x000fda0003f06270 */
[----:B------:R-:W-:Y:S05]  /*eaa0*/  @P0 EXIT ;  /* 0x000000000000094d */ /* 0x000fea0003800000 */
[----:B------:R-:W0:Y:S08]  /*eab0*/  LDC.64 R2, c[0x0][0x388] ;  /* 0x0000e200ff027b82 */ /* 0x000e300000000a00 */
[----:B------:R-:W2:Y:S01]  /*eac0*/  LDC.64 R4, c[0x0][0x380] ;  /* 0x0000e000ff047b82 */ /* 0x000ea20000000a00 */
[----:B0-----:R-:W-:-:S05]  /*ead0*/  IMAD.WIDE R2, R13, 0x4, R2 ;  /* 0x000000040d027825 */ /* 0x001fca00078e0202 */
[----:B------:R-:W3:Y:S01]  /*eae0*/  LDG.E R9, desc[UR6][R2.64] ;  /* 0x0000000602097981 */ /* 0x000ee2000c1e1900 */
[----:B--2---:R-:W-:-:S05]  /*eaf0*/  IMAD.WIDE R4, R17, 0x4, R4 ;  /* 0x0000000411047825 */ /* 0x004fca00078e0204 */
[----:B---3--:R0:W-:Y:S04]  /*eb00*/  STG.E desc[UR6][R4.64], R9 ;  /* 0x0000000904007986 */ /* 0x0081e8000c101906 */
[----:B------:R-:W2:Y:S01]  /*eb10*/  LDG.E R8, desc[UR6][R20.64+-0x8] ;  /* 0xfffff80614087981 */ /* 0x000ea2000c1e1900 */
[----:B-1----:R-:W-:-:S05]  /*eb20*/  VIADD R11, R6, 0x1 ;  /* 0x00000001060b7836 */ /* 0x002fca0000000000 */
[----:B--2---:R-:W-:-:S13]  /*eb30*/  ISETP.GE.AND P0, PT, R11, R8, PT ;  /* 0x000000080b00720c */ /* 0x004fda0003f06270 */
[----:B0-----:R-:W-:Y:S05]  /*eb40*/  @P0 EXIT ;  /* 0x000000000000094d */ /* 0x001fea0003800000 */
[----:B------:R-:W-:-:S05]  /*eb50*/  IMAD.WIDE R2, R7, 0x4, R2 ;  /* 0x0000000407027825 */ /* 0x000fca00078e0202 */
[----:B------:R-:W2:Y:S01]  /*eb60*/  LDG.E R9, desc[UR6][R2.64] ;  /* 0x0000000602097981 */ /* 0x000ea2000c1e1900 */
[----:B------:R-:W-:-:S05]  /*eb70*/  IMAD.WIDE R4, R0, 0x4, R4 ;  /* 0x0000000400047825 */ /* 0x000fca00078e0204 */
[----:B--2---:R0:W-:Y:S04]  /*eb80*/  STG.E desc[UR6][R4.64], R9 ;  /* 0x0000000904007986 */ /* 0x0041e8000c101906 */
[----:B------:R-:W2:Y:S01]  /*eb90*/  LDG.E R8, desc[UR6][R20.64+-0x8] ;  /* 0xfffff80614087981 */ /* 0x000ea2000c1e1900 */
[----:B------:R-:W-:-:S05]  /*eba0*/  VIADD R11, R6, 0x2 ;  /* 0x00000002060b7836 */ /* 0x000fca0000000000 */
[----:B--2---:R-:W-:-:S13]  /*ebb0*/  ISETP.GE.AND P0, PT, R11, R8, PT ;  /* 0x000000080b00720c */ /* 0x004fda0003f06270 */
[----:B0-----:R-:W-:Y:S05]  /*ebc0*/  @P0 EXIT ;  /* 0x000000000000094d */ /* 0x001fea0003800000 */
[----:B------:R-:W-:-:S05]  /*ebd0*/  IMAD.WIDE R2, R7, 0x4, R2 ;  /* 0x0000000407027825 */ /* 0x000fca00078e0202 */
[----:B------:R-:W2:Y:S01]  /*ebe0*/  LDG.E R9, desc[UR6][R2.64] ;  /* 0x0000000602097981 */ /* 0x000ea2000c1e1900 */
[----:B------:R-:W-:Y:S01]  /*ebf0*/  IMAD.WIDE R4, R0, 0x4, R4 ;  /* 0x0000000400047825 */ /* 0x000fe200078e0204 */
[----:B------:R-:W-:-:S04]  /*ec00*/  IADD3 R11, PT, PT, R6, 0x3, RZ ;  /* 0x00000003060b7810 */ /* 0x000fc80007ffe0ff */
[----:B--2---:R0:W-:Y:S04]  /*ec10*/  STG.E desc[UR6][R4.64], R9 ;  /* 0x0000000904007986 */ /* 0x0041e8000c101906 */
[----:B------:R-:W2:Y:S02]  /*ec20*/  LDG.E R8, desc[UR6][R20.64+-0x8] ;  /* 0xfffff80614087981 */ /* 0x000ea4000c1e1900 */
        /* <DEDUP_REMOVED lines=226> */
[----:B------:R-:W-:-:S06]  /*fa50*/  IMAD.WIDE R2, R7, 0x4, R2 ;  /* 0x0000000407027825 */ /* 0x000fcc00078e0202 */
[----:B------:R-:W2:Y:S01]  /*fa60*/  LDG.E R3, desc[UR6][R2.64] ;  /* 0x0000000602037981 */ /* 0x000ea2000c1e1900 */
[----:B------:R-:W-:-:S05]  /*fa70*/  IMAD.WIDE R4, R0, 0x4, R4 ;  /* 0x0000000400047825 */ /* 0x000fca00078e0204 */
[----:B--2---:R-:W-:Y:S01]  /*fa80*/  STG.E desc[UR6][R4.64], R3 ;  /* 0x0000000304007986 */ /* 0x004fe2000c101906 */
[----:B------:R-:W-:Y:S05]  /*fa90*/  EXIT ;  /* 0x000000000000794d */ /* 0x000fea0003800000 */
.L_x_82:
        /* <DEDUP_REMOVED lines=14> */
.L_x_223:


//--------------------- .text._Z16transposeInplacePfPKfPKiS3_i --------------------------
	.section	.text._Z16transposeInplacePfPKfPKiS3_i,"ax",@progbits
	.align	128
        .global         _Z16transposeInplacePfPKfPKiS3_i
        .type           _Z16transposeInplacePfPKfPKiS3_i,@function
        .size           _Z16transposeInplacePfPKfPKiS3_i,(.L_x_224 - _Z16transposeInplacePfPKfPKiS3_i)
        .other          _Z16transposeInplacePfPKfPKiS3_i,@"STO_CUDA_ENTRY STV_DEFAULT"
_Z16transposeInplacePfPKfPKiS3_i:
.text._Z16transposeInplacePfPKfPKiS3_i:
[----:B------:R-:W0:Y:S01]  /*0000*/  LDC R1, c[0x0][0x37c] ;  /* 0x0000df00ff017b82 */ /* 0x000e220000000800 */
[----:B------:R-:W1:Y:S07]  /*0010*/  S2R R19, SR_TID.Z ;  /* 0x0000000000137919 */ /* 0x000e6e0000002300 */
[----:B------:R-:W2:Y:S01]  /*0020*/  S2UR UR4, SR_CTAID.Z ;  /* 0x00000000000479c3 */ /* 0x000ea20000002700 */
[----:B------:R-:W3:Y:S01]  /*0030*/  LDCU.64 UR36, c[0x0][0x358] ;  /* 0x00006b00ff2477ac */ /* 0x000ee20008000a00 */
[----:B------:R-:W-:Y:S01]  /*0040*/  BSSY.RECONVERGENT B6, `(.L_x_83) ;  /* 0x0000018000067945 */ /* 0x000fe20003800200 */
[----:B------:R-:W4:Y:S01]  /*0050*/  S2R R2, SR_TID.X ;  /* 0x0000000000027919 */ /* 0x000f220000002100 */
[----:B------:R-:W0:Y:S01]  /*0060*/  S2R R17, SR_TID.Y ;  /* 0x0000000000117919 */ /* 0x000e220000002200 */
[----:B------:R-:W0:Y:S01]  /*0070*/  S2R R16, SR_CTAID.X ;  /* 0x0000000000107919 */ /* 0x000e220000002500 */
[----:B------:R-:W0:Y:S01]  /*0080*/  S2R R18, SR_CTAID.Y ;  /* 0x0000000000127919 */ /* 0x000e220000002600 */
[C---:B-1----:R-:W-:Y:S01]  /*0090*/  ISETP.NE.AND P0, PT, R19.reuse, RZ, PT ;  /* 0x000000ff1300720c */ /* 0x042fe20003f05270 */
[----:B--2---:R-:W-:-:S12]  /*00a0*/  VIADD R19, R19, UR4 ;  /* 0x0000000413137c36 */ /* 0x004fd80008000000 */
[----:B---34-:R-:W-:Y:S05]  /*00b0*/  @!P0 BRA `(.L_x_84) ;  /* 0x0000000000408947 */ /* 0x018fea0003800000 */
[----:B------:R-:W-:Y:S01]  /*00c0*/  MOV R0, 0x18 ;  /* 0x0000001800007802 */ /* 0x000fe20000000f00 */
[----:B------:R-:W1:Y:S01]  /*00d0*/  LDCU.64 UR4, c[0x4][0x8] ;  /* 0x01000100ff0477ac */ /* 0x000e620008000a00 */
[----:B------:R-:W-:Y:S02]  /*00e0*/  HFMA2 R12, -RZ, RZ, 0, 5.9604644775390625e-08 ;  /* 0x00000001ff0c7431 */ /* 0x000fe400000001ff */
[----:B------:R-:W-:Y:S01]  /*00f0*/  IMAD.MOV.U32 R8, RZ, RZ, 0xd8 ;  /* 0x000000d8ff087424 */ /* 0x000fe200078e00ff */
[----:B------:R2:W3:Y:S01]  /*0100*/  LDC.64 R14, c[0x4][R0] ;  /* 0x01000000000e7b82 */ /* 0x0004e20000000a00 */
[----:B------:R-:W4:Y:S01]  /*0110*/  LDCU.64 UR6, c[0x4][0x10] ;  /* 0x01000200ff0677ac */ /* 0x000f220008000a00 */
[----:B------:R-:W-:Y:S01]  /*0120*/  IMAD.MOV.U32 R13, RZ, RZ, RZ ;  /* 0x000000ffff0d7224 */ /* 0x000fe200078e00ff */
[----:B------:R-:W5:Y:S01]  /*0130*/  LDCU.64 UR8, c[0x4][URZ] ;  /* 0x01000000ff0877ac */ /* 0x000f620008000a00 */
[----:B-1----:R-:W-:Y:S01]  /*0140*/  IMAD.U32 R4, RZ, RZ, UR4 ;  /* 0x00000004ff047e24 */ /* 0x002fe2000f8e00ff */
[----:B------:R-:W-:Y:S01]  /*0150*/  MOV R5, UR5 ;  /* 0x0000000500057c02 */ /* 0x000fe20008000f00 */
[----:B----4-:R-:W-:-:S02]  /*0160*/  IMAD.U32 R6, RZ, RZ, UR6 ;  /* 0x00000006ff067e24 */ /* 0x010fc4000f8e00ff */
[----:B------:R-:W-:Y:S01]  /*0170*/  IMAD.U32 R7, RZ, RZ, UR7 ;  /* 0x00000007ff077e24 */ /* 0x000fe2000f8e00ff */
[----:B-----5:R-:W-:Y:S01]  /*0180*/  MOV R10, UR8 ;  /* 0x00000008000a7c02 */ /* 0x020fe20008000f00 */
[----:B--2---:R-:W-:-:S07]  /*0190*/  IMAD.U32 R11, RZ, RZ, UR9 ;  /* 0x00000009ff0b7e24 */ /* 0x004fce000f8e00ff */
[----:B------:R-:W-:-:S07]  /*01a0*/  LEPC R20, `(.L_x_84) ;  /* 0x000000001014794e */ /* 0x000fce0000000000 */
[----:B0--3--:R-:W-:Y:S05]  /*01b0*/  CALL.ABS.NOINC R14 ;  /* 0x000000000e007343 */ /* 0x009fea0003c00000 */
.L_x_84:
[----:B------:R-:W-:Y:S05]  /*01c0*/  BSYNC.RECONVERGENT B6 ;  /* 0x0000000000067941 */ /* 0x000fea0003800200 */
.L_x_83:
[----:B------:R-:W1:Y:S08]  /*01d0*/  LDC.64 R10, c[0x0][0x398] ;  /* 0x0000e600ff0a7b82 */ /* 0x000e700000000a00 */
[----:B------:R-:W2:Y:S01]  /*01e0*/  LDC.64 R8, c[0x0][0x390] ;  /* 0x0000e400ff087b82 */ /* 0x000ea20000000a00 */
[----:B-1----:R-:W3:Y:S04]  /*01f0*/  LDG.E R7, desc[UR36][R10.64] ;  /* 0x000000240a077981 */ /* 0x002ee8000c1e1900 */
[----:B--2---:R1:W5:Y:S04]  /*0200*/  LDG.E R0, desc[UR36][R8.64] ;  /* 0x0000002408007981 */ /* 0x004368000c1e1900 */
[----:B------:R1:W5:Y:S04]  /*0210*/  LDG.E R4, desc[UR36][R8.64+0x4] ;  /* 0x0000042408047981 */ /* 0x000368000c1e1900 */
[----:B------:R1:W5:Y:S01]  /*0220*/  LDG.E R3, desc[UR36][R8.64+0x8] ;  /* 0x0000082408037981 */ /* 0x000362000c1e1900 */
[----:B------:R-:W-:Y:S01]  /*0230*/  MOV R5, 0x400 ;  /* 0x0000040000057802 */ /* 0x000fe20000000f00 */
[----:B------:R-:W2:Y:S03]  /*0240*/  S2R R6, SR_CgaCtaId ;  /* 0x0000000000067919 */ /* 0x000ea60000008800 */
[----:B--2---:R-:W-:-:S05]  /*0250*/  LEA R5, R6, R5, 0x18 ;  /* 0x0000000506057211 */ /* 0x004fca00078ec0ff */
[----:B------:R-:W-:Y:S01]  /*0260*/  IMAD R6, R2, 0x80, R5 ;  /* 0x0000008002067824 */ /* 0x000fe200078e0205 */
[----:B---3--:R-:W-:-:S13]  /*0270*/  ISETP.NE.AND P0, PT, R7, 0x1, PT ;  /* 0x000000010700780c */ /* 0x008fda0003f05270 */
[----:B-1----:R-:W-:Y:S05]  /*0280*/  @P0 BRA `(.L_x_85) ;  /* 0x00000020007c0947 */ /* 0x002fea0003800000 */
[----:B------:R-:W2:Y:S01]  /*0290*/  LDG.E R10, desc[UR36][R10.64+0x4] ;  /* 0x000004240a0a7981 */ /* 0x000ea2000c1e1900 */
[----:B------:R-:W-:Y:S01]  /*02a0*/  BSSY.RECONVERGENT B0, `(.L_x_85) ;  /* 0x000021d000007945 */ /* 0x000fe20003800200 */
[----:B--2---:R-:W-:-:S13]  /*02b0*/  ISETP.NE.AND P0, PT, R10, 0x2, PT ;  /* 0x000000020a00780c */ /* 0x004fda0003f05270 */
[----:B------:R-:W-:Y:S05]  /*02c0*/  @P0 BRA `(.L_x_86) ;  /* 0x0000002000680947 */ /* 0x000fea0003800000 */
[----:B0-----:R-:W-:Y:S01]  /*02d0*/  LEA R8, R16, R2, 0x5 ;  /* 0x0000000210087211 */ /* 0x001fe200078e28ff */
[----:B------:R-:W-:-:S03]  /*02e0*/  IMAD R7, R18, 0x20, R17 ;  /* 0x0000002012077824 */ /* 0x000fc600078e0211 */
[----:B-----5:R-:W-:-:S04]  /*02f0*/  ISETP.GE.AND P0, PT, R8, R3, PT ;  /* 0x000000030800720c */ /* 0x020fc80003f06270 */
[----:B------:R-:W-:-:S04]  /*0300*/  ISETP.GE.OR P0, PT, R19, R0, P0 ;  /* 0x000000001300720c */ /* 0x000fc80000706670 */
[----:B------:R-:W-:-:S13]  /*0310*/  ISETP.GE.OR P0, PT, R7, R4, P0 ;  /* 0x000000040700720c */ /* 0x000fda0000706670 */
[----:B------:R-:W-:Y:S05]  /*0320*/  @P0 BRA `(.L_x_87) ;  /* 0x0000001000440947 */ /* 0x000fea0003800000 */
[----:B------:R-:W-:Y:S01]  /*0330*/  LOP3.LUT R9, RZ, R17, RZ, 0x33, !PT ;  /* 0x00000011ff097212 */ /* 0x000fe200078e33ff */
[----:B------:R-:W-:Y:S01]  /*0340*/  BSSY.RECONVERGENT B2, `(.L_x_88) ;  /* 0x00000f8000027945 */ /* 0x000fe20003800200 */
[----:B------:R-:W-:-:S03]  /*0350*/  IMAD.MOV.U32 R12, RZ, RZ, RZ ;  /* 0x000000ffff0c7224 */ /* 0x000fc600078e00ff */
[----:B------:R-:W-:-:S04]  /*0360*/  IMAD.IADD R9, R4, 0x1, R9 ;  /* 0x0000000104097824 */ /* 0x000fc800078e0209 */
[----:B------:R-:W-:-:S05]  /*0370*/  IMAD R9, R18, -0x20, R9 ;  /* 0xffffffe012097824 */ /* 0x000fca00078e0209 */
[C---:B------:R-:W-:Y:S02]  /*0380*/  ISETP.GE.U32.AND P0, PT, R9.reuse, 0x3, PT ;  /* 0x000000030900780c */ /* 0x040fe40003f06070 */
[----:B------:R-:W-:-:S04]  /*0390*/  VIMNMX.U32 R10, PT, PT, R9, 0x1f, PT ;  /* 0x0000001f090a7848 */ /* 0x000fc80003fe0000 */
[----:B------:R-:W-:Y:S01]  /*03a0*/  IADD3 R11, PT, PT, R10, 0x1, RZ ;  /* 0x000000010a0b7810 */ /* 0x000fe20007ffe0ff */
[----:B------:R-:W-:-:S03]  /*03b0*/  IMAD R10, R19, R4, RZ ;  /* 0x00000004130a7224 */ /* 0x000fc600078e02ff */
[----:B------:R-:W-:-:S03]  /*03c0*/  LOP3.LUT R9, R11, 0x3, RZ, 0xc0, !PT ;  /* 0x000000030b097812 */ /* 0x000fc600078ec0ff */
[----:B------:R-:W-:Y:S05]  /*03d0*/  @!P0 BRA `(.L_x_89) ;  /* 0x0000000c00b88947 */ /* 0x000fea0003800000 */
[----:B------:R-:W-:Y:S01]  /*03e0*/  LOP3.LUT R12, R11, 0x3c, RZ, 0xc0, !PT ;  /* 0x0000003c0b0c7812 */ /* 0x000fe200078ec0ff */
[----:B------:R-:W-:Y:S01]  /*03f0*/  BSSY.RELIABLE B1, `(.L_x_90) ;  /* 0x00000ca000017945 */ /* 0x000fe20003800100 */
[----:B------:R-:W-:Y:S02]  /*0400*/  IMAD.MOV.U32 R26, RZ, RZ, RZ ;  /* 0x000000ffff1a7224 */ /* 0x000fe400078e00ff */
[----:B------:R-:W-:-:S13]  /*0410*/  ISETP.GT.AND P0, PT, R12, RZ, PT ;  /* 0x000000ff0c00720c */ /* 0x000fda0003f04270 */
[----:B------:R-:W-:Y:S05]  /*0420*/  @!P0 BRA `(.L_x_91) ;  /* 0x0000000c00188947 */ /* 0x000fea0003800000 */
[----:B------:R-:W-:Y:S01]  /*0430*/  IADD3 R11, PT, PT, R12, -R26, RZ ;  /* 0x8000001a0c0b7210 */ /* 0x000fe20007ffe0ff */
[----:B------:R-:W-:Y:S01]  /*0440*/  BSSY.RECONVERGENT B3, `(.L_x_92) ;  /* 0x000007f000037945 */ /* 0x000fe20003800200 */
[----:B------:R-:W-:Y:S02]  /*0450*/  PLOP3.LUT P0, PT, PT, PT, PT, 0x80, 0x8 ;  /* 0x000000000008781c */ /* 0x000fe40003f0f070 */
[----:B------:R-:W-:-:S13]  /*0460*/  ISETP.GT.AND P1, PT, R11, 0xc, PT ;  /* 0x0000000c0b00780c */ /* 0x000fda0003f24270 */
[----:B------:R-:W-:Y:S05]  /*0470*/  @!P1 BRA `(.L_x_93) ;  /* 0x0000000400ec9947 */ /* 0x000fea0003800000 */
[----:B------:R-:W-:Y:S01]  /*0480*/  PLOP3.LUT P0, PT, PT, PT, PT, 0x8, 0x80 ;  /* 0x000000000080781c */ /* 0x000fe20003f0e170 */
[----:B------:R-:W-:Y:S02]  /*0490*/  VIADD R13, R12, 0xfffffff4 ;  /* 0xfffffff40c0d7836 */ /* 0x000fe40000000000 */
[----:B------:R-:W-:-:S10]  /*04a0*/  IMAD.IADD R11, R7, 0x1, R10 ;  /* 0x00000001070b7824 */ /* 0x000fd400078e020a */
.L_x_94:
[----:B0-----:R-:W0:Y:S01]  /*04b0*/  LDC.64 R22, c[0x0][0x388] ;  /* 0x0000e200ff167b82 */ /* 0x001e220000000a00 */
[----:B------:R-:W-:-:S05]  /*04c0*/  IADD3 R14, PT, PT, R11, R26, RZ ;  /* 0x0000001a0b0e7210 */ /* 0x000fca0007ffe0ff */
[----:B------:R-:W-:Y:S02]  /*04d0*/  IMAD R21, R3, R14, R8 ;  /* 0x0000000e03157224 */ /* 0x000fe400078e0208 */
[----:B------:R-:W-:Y:S02]  /*04e0*/  VIADD R34, R26, 0x4 ;  /* 0x000000041a227836 */ /* 0x000fe40000000000 */
[----:B0-----:R-:W-:-:S04]  /*04f0*/  IMAD.WIDE R20, R21, 0x4, R22 ;  /* 0x0000000415147825 */ /* 0x001fc800078e0216 */
[----:B------:R-:W-:Y:S01]  /*0500*/  IMAD.IADD R24, R11, 0x1, R34 ;  /* 0x000000010b187824 */ /* 0x000fe200078e0222 */
[----:B------:R0:W2:Y:S01]  /*0510*/  LDG.E R27, desc[UR36][R20.64] ;  /* 0x00000024141b7981 */ /* 0x0000a2000c1e1900 */
[----:B------:R-:W-:-:S05]  /*0520*/  IMAD.WIDE R14, R3, 0x4, R20 ;  /* 0x00000004030e7825 */ /* 0x000fca00078e0214 */
[----:B------:R1:W3:Y:S01]  /*0530*/  LDG.E R33, desc[UR36][R14.64] ;  /* 0x000000240e217981 */ /* 0x0002e2000c1e1900 */
[----:B------:R-:W-:-:S04]  /*0540*/  IMAD.WIDE R30, R3, 0x4, R14 ;  /* 0x00000004031e7825 */ /* 0x000fc800078e020e */
[C---:B------:R-:W-:Y:S02]  /*0550*/  IMAD R25, R3.reuse, R24, R8 ;  /* 0x0000001803197224 */ /* 0x040fe400078e0208 */
[----:B------:R-:W-:Y:S02]  /*0560*/  IMAD.WIDE R28, R3, 0x4, R30 ;  /* 0x00000004031c7825 */ /* 0x000fe400078e021e */
[----:B------:R4:W5:Y:S02]  /*0570*/  LDG.E R30, desc[UR36][R30.64] ;  /* 0x000000241e1e7981 */ /* 0x000964000c1e1900 */
[----:B------:R-:W-:Y:S02]  /*0580*/  IMAD.WIDE R24, R25, 0x4, R22 ;  /* 0x0000000419187825 */ /* 0x000fe400078e0216 */
[----:B------:R-:W5:Y:S02]  /*0590*/  LDG.E R29, desc[UR36][R28.64] ;  /* 0x000000241c1d7981 */ /* 0x000f64000c1e1900 */
[----:B0-----:R-:W-:-:S02]  /*05a0*/  IMAD.WIDE R20, R3, 0x4, R24 ;  /* 0x0000000403147825 */ /* 0x001fc400078e0218 */
[----:B------:R-:W5:Y:S04]  /*05b0*/  LDG.E R36, desc[UR36][R24.64] ;  /* 0x0000002418247981 */ /* 0x000f68000c1e1900 */
[----:B------:R-:W5:Y:S01]  /*05c0*/  LDG.E R35, desc[UR36][R20.64] ;  /* 0x0000002414237981 */ /* 0x000f62000c1e1900 */
[----:B-1----:R-:W-:-:S05]  /*05d0*/  IMAD.WIDE R14, R3, 0x4, R20 ;  /* 0x00000004030e7825 */ /* 0x002fca00078e0214 */
[----:B------:R0:W5:Y:S01]  /*05e0*/  LDG.E R37, desc[UR36][R14.64] ;  /* 0x000000240e257981 */ /* 0x000162000c1e1900 */
[----:B----4-:R-:W-:Y:S02]  /*05f0*/  IADD3 R31, PT, PT, R17, R26, RZ ;  /* 0x0000001a111f7210 */ /* 0x010fe40007ffe0ff */
[----:B------:R-:W-:-:S03]  /*0600*/  IADD3 R34, PT, PT, R2, R34, R17 ;  /* 0x0000002202227210 */ /* 0x000fc60007ffe011 */
[----:B------:R-:W-:Y:S01]  /*0610*/  IMAD.IADD R32, R2, 0x1, R31 ;  /* 0x0000000102207824 */ /* 0x000fe200078e021f */
[----:B------:R-:W-:Y:S01]  /*0620*/  LEA R31, R31, R5, 0x7 ;  /* 0x000000051f1f7211 */ /* 0x000fe200078e38ff */
[----:B------:R-:W-:Y:S02]  /*0630*/  IMAD.SHL.U32 R34, R34, 0x4, RZ ;  /* 0x0000000422227824 */ /* 0x000fe400078e00ff */
[----:B------:R-:W-:Y:S02]  /*0640*/  IMAD.SHL.U32 R32, R32, 0x4, RZ ;  /* 0x0000000420207824 */ /* 0x000fe400078e00ff */
[----:B0-----:R-:W-:Y:S01]  /*0650*/  IMAD.WIDE R14, R3, 0x4, R14 ;  /* 0x00000004030e7825 */ /* 0x001fe200078e020e */
[----:B------:R-:W-:Y:S02]  /*0660*/  LOP3.LUT R34, R34, 0x7c, RZ, 0xc0, !PT ;  /* 0x0000007c22227812 */ /* 0x000fe400078ec0ff */
[C---:B------:R-:W-:Y:S01]  /*0670*/  LOP3.LUT R28, R32.reuse, 0x7c, RZ, 0xc0, !PT ;  /* 0x0000007c201c7812 */ /* 0x040fe200078ec0ff */
[----:B------:R-:W-:-:S02]  /*0680*/  VIADD R24, R32, 0x4 ;  /* 0x0000000420187836 */ /* 0x000fc40000000000 */
[C---:B------:R-:W-:Y:S02]  /*0690*/  VIADD R20, R32.reuse, 0x8 ;  /* 0x0000000820147836 */ /* 0x040fe40000000000 */
[----:B------:R-:W-:Y:S01]  /*06a0*/  VIADD R21, R32, 0xc ;  /* 0x0000000c20157836 */ /* 0x000fe20000000000 */
[----:B------:R-:W-:Y:S01]  /*06b0*/  LOP3.LUT R24, R24, 0x7c, RZ, 0xc0, !PT ;  /* 0x0000007c18187812 */ /* 0x000fe200078ec0ff */
[C---:B------:R-:W-:Y:S01]  /*06c0*/  IMAD.IADD R28, R31.reuse, 0x1, R28 ;  /* 0x000000011f1c7824 */ /* 0x040fe200078e021c */
[----:B------:R-:W-:Y:S02]  /*06d0*/  LOP3.LUT R20, R20, 0x7c, RZ, 0xc0, !PT ;  /* 0x0000007c14147812 */ /* 0x000fe400078ec0ff */
[----:B------:R-:W-:Y:S02]  /*06e0*/  IADD3 R24, PT, PT, R31, R24, RZ ;  /* 0x000000181f187210 */ /* 0x000fe40007ffe0ff */
[----:B------:R-:W-:Y:S02]  /*06f0*/  LOP3.LUT R25, R21, 0x7c, RZ, 0xc0, !PT ;  /* 0x0000007c15197812 */ /* 0x000fe400078ec0ff */
[----:B------:R-:W-:-:S03]  /*0700*/  IADD3 R21, PT, PT, R31, R20, RZ ;  /* 0x000000141f157210 */ /* 0x000fc60007ffe0ff */
[----:B------:R-:W-:Y:S01]  /*0710*/  IMAD.IADD R20, R31, 0x1, R25 ;  /* 0x000000011f147824 */ /* 0x000fe200078e0219 */
[----:B--2---:R0:W-:Y:S04]  /*0720*/  STS [R28], R27 ;  /* 0x0000001b1c007388 */ /* 0x0041e80000000800 */
[----:B---3--:R1:W-:Y:S01]  /*0730*/  STS [R24+0x80], R33 ;  /* 0x0000802118007388 */ /* 0x0083e20000000800 */
[----:B0-----:R-:W-:-:S03]  /*0740*/  IADD3 R28, PT, PT, R26, 0x8, RZ ;  /* 0x000000081a1c7810 */ /* 0x001fc60007ffe0ff */
[----:B------:R0:W2:Y:S01]  /*0750*/  LDG.E R27, desc[UR36][R14.64] ;  /* 0x000000240e1b7981 */ /* 0x0000a2000c1e1900 */
[----:B------:R-:W-:-:S03]  /*0760*/  IADD3 R25, PT, PT, R11, R28, RZ ;  /* 0x0000001c0b197210 */ /* 0x000fc60007ffe0ff */
[----:B-----5:R3:W-:Y:S01]  /*0770*/  STS [R21+0x100], R30 ;  /* 0x0001001e15007388 */ /* 0x0207e20000000800 */
[----:B-1----:R-:W-:Y:S02]  /*0780*/  VIADD R33, R31, 0x200 ;  /* 0x000002001f217836 */ /* 0x002fe40000000000 */
[----:B------:R-:W-:Y:S01]  /*0790*/  VIADD R24, R32, 0x14 ;  /* 0x0000001420187836 */ /* 0x000fe20000000000 */
[----:B------:R1:W-:Y:S01]  /*07a0*/  STS [R20+0x180], R29 ;  /* 0x0001801d14007388 */ /* 0x0003e20000000800 */
[----:B------:R-:W-:-:S03]  /*07b0*/  IMAD R25, R3, R25, R8 ;  /* 0x0000001903197224 */ /* 0x000fc600078e0208 */
[----:B------:R-:W-:Y:S01]  /*07c0*/  LOP3.LUT R24, R24, 0x7c, RZ, 0xc0, !PT ;  /* 0x0000007c18187812 */ /* 0x000fe200078ec0ff */
[----:B---3--:R-:W-:Y:S01]  /*07d0*/  IMAD.IADD R21, R33, 0x1, R34 ;  /* 0x0000000121157824 */ /* 0x008fe200078e0222 */
[----:B------:R-:W-:Y:S01]  /*07e0*/  IADD3 R34, PT, PT, R26, 0xc, RZ ;  /* 0x0000000c1a227810 */ /* 0x000fe20007ffe0ff */
[----:B------:R-:W-:-:S04]  /*07f0*/  VIADD R30, R32, 0x18 ;  /* 0x00000018201e7836 */ /* 0x000fc80000000000 */
[----:B0-----:R-:W-:Y:S02]  /*0800*/  IMAD.IADD R14, R11, 0x1, R34 ;  /* 0x000000010b0e7824 */ /* 0x001fe400078e0222 */
[----:B-1----:R-:W-:Y:S01]  /*0810*/  IMAD.IADD R20, R33, 0x1, R24 ;  /* 0x0000000121147824 */ /* 0x002fe200078e0218 */
[----:B------:R-:W-:Y:S01]  /*0820*/  LOP3.LUT R30, R30, 0x7c, RZ, 0xc0, !PT ;  /* 0x0000007c1e1e7812 */ /* 0x000fe200078ec0ff */
[----:B------:R-:W-:-:S04]  /*0830*/  IMAD.WIDE R24, R25, 0x4, R22 ;  /* 0x0000000419187825 */ /* 0x000fc800078e0216 */
[----:B------:R-:W-:Y:S01]  /*0840*/  IMAD R15, R3, R14, R8 ;  /* 0x0000000e030f7224 */ /* 0x000fe200078e0208 */
[----:B------:R-:W-:Y:S01]  /*0850*/  IADD3 R30, PT, PT, R33, R30, RZ ;  /* 0x0000001e211e7210 */ /* 0x000fe20007ffe0ff */
[----:B------:R-:W-:Y:S02]  /*0860*/  STS [R21], R36 ;  /* 0x0000002415007388 */ /* 0x000fe40000000800 */
[----:B------:R-:W-:Y:S02]  /*0870*/  IMAD.WIDE R22, R15, 0x4, R22 ;  /* 0x000000040f167825 */ /* 0x000fe400078e0216 */
[----:B------:R-:W3:Y:S02]  /*0880*/  LDG.E R29, desc[UR36][R24.64] ;  /* 0x00000024181d7981 */ /* 0x000ee4000c1e1900 */
[C---:B------:R-:W-:Y:S02]  /*0890*/  IMAD.WIDE R14, R3.reuse, 0x4, R24 ;  /* 0x00000004030e7825 */ /* 0x040fe400078e0218 */
[----:B------:R0:W-:Y:S04]  /*08a0*/  STS [R20+0x80], R35 ;  /* 0x0000802314007388 */ /* 0x0001e80000000800 */
[----:B------:R1:W-:Y:S01]  /*08b0*/  STS [R30+0x100], R37 ;  /* 0x000100251e007388 */ /* 0x0003e20000000800 */
[----:B0-----:R-:W-:-:S03]  /*08c0*/  IMAD.WIDE R20, R3, 0x4, R22 ;  /* 0x0000000403147825 */ /* 0x001fc600078e0216 */
[----:B------:R-:W4:Y:S04]  /*08d0*/  LDG.E R35, desc[UR36][R22.64] ;  /* 0x0000002416237981 */ /* 0x000f28000c1e1900 */
[----:B-1----:R0:W5:Y:S04]  /*08e0*/  LDG.E R30, desc[UR36][R14.64] ;  /* 0x000000240e1e7981 */ /* 0x002168000c1e1900 */
[----:B------:R1:W4:Y:S01]  /*08f0*/  LDG.E R36, desc[UR36][R20.64] ;  /* 0x0000002414247981 */ /* 0x000322000c1e1900 */
[----:B0-----:R-:W-:-:S04]  /*0900*/  IMAD.WIDE R14, R3, 0x4, R14 ;  /* 0x00000004030e7825 */ /* 0x001fc800078e020e */
[----:B-1----:R-:W-:-:S04]  /*0910*/  IMAD.WIDE R20, R3, 0x4, R20 ;  /* 0x0000000403147825 */ /* 0x002fc800078e0214 */
[C---:B------:R-:W-:Y:S01]  /*0920*/  IMAD.WIDE R22, R3.reuse, 0x4, R14 ;  /* 0x0000000403167825 */ /* 0x040fe200078e020e */
[----:B------:R-:W4:Y:S03]  /*0930*/  LDG.E R37, desc[UR36][R20.64] ;  /* 0x0000002414257981 */ /* 0x000f26000c1e1900 */
[----:B------:R-:W-:Y:S01]  /*0940*/  IMAD.WIDE R24, R3, 0x4, R20 ;  /* 0x0000000403187825 */ /* 0x000fe200078e0214 */
[----:B------:R0:W4:Y:S04]  /*0950*/  LDG.E R14, desc[UR36][R14.64] ;  /* 0x000000240e0e7981 */ /* 0x000128000c1e1900 */
[----:B------:R1:W4:Y:S04]  /*0960*/  LDG.E R22, desc[UR36][R22.64] ;  /* 0x0000002416167981 */ /* 0x000328000c1e1900 */
[----:B------:R1:W4:Y:S01]  /*0970*/  LDG.E R24, desc[UR36][R24.64] ;  /* 0x0000002418187981 */ /* 0x000322000c1e1900 */
[----:B0-----:R-:W-:Y:S01]  /*0980*/  IADD3 R15, PT, PT, R2, R28, R17 ;  /* 0x0000001c020f7210 */ /* 0x001fe20007ffe011 */
[----:B------:R-:W-:-:S02]  /*0990*/  VIADD R28, R32, 0x1c ;  /* 0x0000001c201c7836 */ /* 0x000fc40000000000 */
[----:B------:R-:W-:Y:S02]  /*09a0*/  VIADD R21, R32, 0x28 ;  /* 0x0000002820157836 */ /* 0x000fe40000000000 */
[----:B------:R-:W-:Y:S01]  /*09b0*/  IMAD.SHL.U32 R15, R15, 0x4, RZ ;  /* 0x000000040f0f7824 */ /* 0x000fe200078e00ff */
[----:B------:R-:W-:Y:S01]  /*09c0*/  LOP3.LUT R28, R28, 0x7c, RZ, 0xc0, !PT ;  /* 0x0000007c1c1c7812 */ /* 0x000fe200078ec0ff */
[C---:B-1----:R-:W-:Y:S01]  /*09d0*/  VIADD R23, R32.reuse, 0x2c ;  /* 0x0000002c20177836 */ /* 0x042fe20000000000 */
[----:B------:R-:W-:Y:S02]  /*09e0*/  IADD3 R20, PT, PT, R32, 0x24, RZ ;  /* 0x0000002420147810 */ /* 0x000fe40007ffe0ff */
[----:B------:R-:W-:Y:S02]  /*09f0*/  IADD3 R28, PT, PT, R33, R28, RZ ;  /* 0x0000001c211c7210 */ /* 0x000fe40007ffe0ff */
[----:B------:R-:W-:Y:S01]  /*0a00*/  LOP3.LUT R33, R15, 0x7c, RZ, 0xc0, !PT ;  /* 0x0000007c0f217812 */ /* 0x000fe200078ec0ff */
[----:B------:R-:W-:Y:S01]  /*0a10*/  VIADD R15, R31, 0x400 ;  /* 0x000004001f0f7836 */ /* 0x000fe20000000000 */
[----:B------:R-:W-:-:S02]  /*0a20*/  LOP3.LUT R21, R21, 0x7c, RZ, 0xc0, !PT ;  /* 0x0000007c15157812 */ /* 0x000fc400078ec0ff */
[----:B------:R-:W-:Y:S02]  /*0a30*/  IADD3 R34, PT, PT, R2, R34, R17 ;  /* 0x0000002202227210 */ /* 0x000fe40007ffe011 */
[----:B------:R-:W-:Y:S02]  /*0a40*/  LOP3.LUT R20, R20, 0x7c, RZ, 0xc0, !PT ;  /* 0x0000007c14147812 */ /* 0x000fe400078ec0ff */
[----:B------:R-:W-:Y:S01]  /*0a50*/  LOP3.LUT R25, R23, 0x7c, RZ, 0xc0, !PT ;  /* 0x0000007c17197812 */ /* 0x000fe200078ec0ff */
[C---:B------:R-:W-:Y:S01]  /*0a60*/  IMAD.IADD R33, R15.reuse, 0x1, R33 ;  /* 0x000000010f217824 */ /* 0x040fe200078e0221 */
[C---:B------:R-:W-:Y:S01]  /*0a70*/  IADD3 R23, PT, PT, R15.reuse, R20, RZ ;  /* 0x000000140f177210 */ /* 0x040fe20007ffe0ff */
[C---:B------:R-:W-:Y:S02]  /*0a80*/  IMAD.IADD R21, R15.reuse, 0x1, R21 ;  /* 0x000000010f157824 */ /* 0x040fe400078e0215 */
[----:B------:R-:W-:Y:S02]  /*0a90*/  IMAD.SHL.U32 R34, R34, 0x4, RZ ;  /* 0x0000000422227824 */ /* 0x000fe400078e00ff */
[----:B------:R-:W-:Y:S01]  /*0aa0*/  IMAD.IADD R15, R15, 0x1, R25 ;  /* 0x000000010f0f7824 */ /* 0x000fe200078e0219 */
[C---:B------:R-:W-:Y:S01]  /*0ab0*/  IADD3 R25, PT, PT, R32.reuse, 0x38, RZ ;  /* 0x0000003820197810 */ /* 0x040fe20007ffe0ff */
[----:B------:R-:W-:-:S02]  /*0ac0*/  VIADD R20, R32, 0x34 ;  /* 0x0000003420147836 */ /* 0x000fc40000000000 */
[----:B------:R-:W-:Y:S01]  /*0ad0*/  VIADD R32, R32, 0x3c ;  /* 0x0000003c20207836 */ /* 0x000fe20000000000 */
[----:B------:R-:W-:Y:S02]  /*0ae0*/  IADD3 R31, PT, PT, R31, 0x600, RZ ;  /* 0x000006001f1f7810 */ /* 0x000fe40007ffe0ff */
[----:B------:R-:W-:Y:S02]  /*0af0*/  LOP3.LUT R34, R34, 0x7c, RZ, 0xc0, !PT ;  /* 0x0000007c22227812 */ /* 0x000fe400078ec0ff */
[----:B------:R-:W-:Y:S02]  /*0b00*/  LOP3.LUT R20, R20, 0x7c, RZ, 0xc0, !PT ;  /* 0x0000007c14147812 */ /* 0x000fe400078ec0ff */
[----:B------:R-:W-:Y:S01]  /*0b10*/  LOP3.LUT R32, R32, 0x7c, RZ, 0xc0, !PT ;  /* 0x0000007c20207812 */ /* 0x000fe200078ec0ff */
[----:B------:R-:W-:Y:S01]  /*0b20*/  IMAD.IADD R34, R31, 0x1, R34 ;  /* 0x000000011f227824 */ /* 0x000fe200078e0222 */
[----:B------:R-:W-:-:S04]  /*0b30*/  IADD3 R26, PT, PT, R26, 0x10, RZ ;  /* 0x000000101a1a7810 */ /* 0x000fc80007ffe0ff */
[----:B------:R-:W-:Y:S01]  /*0b40*/  ISETP.GE.AND P1, PT, R26, R13, PT ;  /* 0x0000000d1a00720c */ /* 0x000fe20003f26270 */
[----:B--2---:R0:W-:Y:S02]  /*0b50*/  STS [R28+0x180], R27 ;  /* 0x0001801b1c007388 */ /* 0x0041e40000000800 */
[----:B0-----:R-:W-:-:S05]  /*0b60*/  LOP3.LUT R28, R25, 0x7c, RZ, 0xc0, !PT ;  /* 0x0000007c191c7812 */ /* 0x001fca00078ec0ff */
[C---:B------:R-:W-:Y:S01]  /*0b70*/  IMAD.IADD R28, R31.reuse, 0x1, R28 ;  /* 0x000000011f1c7824 */ /* 0x040fe200078e021c */
[----:B---3--:R-:W-:Y:S04]  /*0b80*/  STS [R33], R29 ;  /* 0x0000001d21007388 */ /* 0x008fe80000000800 */
[----:B-----5:R0:W-:Y:S02]  /*0b90*/  STS [R23+0x80], R30 ;  /* 0x0000801e17007388 */ /* 0x0201e40000000800 */
[C---:B0-----:R-:W-:Y:S01]  /*0ba0*/  IADD3 R23, PT, PT, R31.reuse, R20, RZ ;  /* 0x000000141f177210 */ /* 0x041fe20007ffe0ff */
[----:B------:R-:W-:Y:S01]  /*0bb0*/  IMAD.IADD R31, R31, 0x1, R32 ;  /* 0x000000011f1f7824 */ /* 0x000fe200078e0220 */
[----:B----4-:R0:W-:Y:S04]  /*0bc0*/  STS [R21+0x100], R14 ;  /* 0x0001000e15007388 */ /* 0x0101e80000000800 */
[----:B------:R0:W-:Y:S04]  /*0bd0*/  STS [R15+0x180], R22 ;  /* 0x000180160f007388 */ /* 0x0001e80000000800 */
[----:B------:R0:W-:Y:S04]  /*0be0*/  STS [R34], R35 ;  /* 0x0000002322007388 */ /* 0x0001e80000000800 */
[----:B------:R0:W-:Y:S04]  /*0bf0*/  STS [R23+0x80], R36 ;  /* 0x0000802417007388 */ /* 0x0001e80000000800 */
[----:B------:R0:W-:Y:S04]  /*0c00*/  STS [R28+0x100], R37 ;  /* 0x000100251c007388 */ /* 0x0001e80000000800 */
[----:B------:R0:W-:Y:S01]  /*0c10*/  STS [R31+0x180], R24 ;  /* 0x000180181f007388 */ /* 0x0001e20000000800 */
[----:B------:R-:W-:Y:S05]  /*0c20*/  @!P1 BRA `(.L_x_94) ;  /* 0xfffffff800209947 */ /* 0x000fea000383ffff */
.L_x_93:
[----:B------:R-:W-:Y:S05]  /*0c30*/  BSYNC.RECONVERGENT B3 ;  /* 0x0000000000037941 */ /* 0x000fea0003800200 */
.L_x_92:
[----:B------:R-:W-:Y:S01]  /*0c40*/  IMAD.IADD R11, R12, 0x1, -R26 ;  /* 0x000000010c0b7824 */ /* 0x000fe200078e0a1a */
[----:B------:R-:W-:Y:S04]  /*0c50*/  BSSY.RECONVERGENT B3, `(.L_x_95) ;  /* 0x0000040000037945 */ /* 0x000fe80003800200 */
[----:B------:R-:W-:-:S13]  /*0c60*/  ISETP.GT.AND P1, PT, R11, 0x4, PT ;  /* 0x000000040b00780c */ /* 0x000fda0003f24270 */
[----:B------:R-:W-:Y:S05]  /*0c70*/  @!P1 BRA `(.L_x_96) ;  /* 0x0000000000f49947 */ /* 0x000fea0003800000 */
[----:B0-----:R-:W0:Y:S01]  /*0c80*/  LDC.64 R22, c[0x0][0x388] ;  /* 0x0000e200ff167b82 */ /* 0x001e220000000a00 */
[C---:B------:R-:W-:Y:S01]  /*0c90*/  VIADD R11, R26.reuse, 0x4 ;  /* 0x000000041a0b7836 */ /* 0x040fe20000000000 */
[----:B------:R-:W-:-:S04]  /*0ca0*/  IADD3 R13, PT, PT, R26, R7, R10 ;  /* 0x000000071a0d7210 */ /* 0x000fc80007ffe00a */
[----:B------:R-:W-:Y:S01]  /*0cb0*/  IADD3 R14, PT, PT, R11, R7, R10 ;  /* 0x000000070b0e7210 */ /* 0x000fe20007ffe00a */
[----:B------:R-:W-:-:S04]  /*0cc0*/  IMAD R13, R3, R13, R8 ;  /* 0x0000000d030d7224 */ /* 0x000fc800078e0208 */
[----:B------:R-:W-:Y:S02]  /*0cd0*/  IMAD R15, R3, R14, R8 ;  /* 0x0000000e030f7224 */ /* 0x000fe400078e0208 */
[----:B0-----:R-:W-:-:S04]  /*0ce0*/  IMAD.WIDE R34, R13, 0x4, R22 ;  /* 0x000000040d227825 */ /* 0x001fc800078e0216 */
[----:B------:R-:W-:Y:S01]  /*0cf0*/  IMAD.WIDE R22, R15, 0x4, R22 ;  /* 0x000000040f167825 */ /* 0x000fe200078e0216 */
[----:B------:R0:W2:Y:S03]  /*0d00*/  LDG.E R13, desc[UR36][R34.64] ;  /* 0x00000024220d7981 */ /* 0x0000a6000c1e1900 */
[----:B------:R-:W-:-:S04]  /*0d10*/  IMAD.WIDE R30, R3, 0x4, R34 ;  /* 0x00000004031e7825 */ /* 0x000fc800078e0222 */
[C---:B------:R-:W-:Y:S02]  /*0d20*/  IMAD.WIDE R14, R3.reuse, 0x4, R22 ;  /* 0x00000004030e7825 */ /* 0x040fe400078e0216 */
[----:B------:R-:W3:Y:S02]  /*0d30*/  LDG.E R22, desc[UR36][R22.64] ;  /* 0x0000002416167981 */ /* 0x000ee4000c1e1900 */
[C---:B------:R-:W-:Y:S02]  /*0d40*/  IMAD.WIDE R28, R3.reuse, 0x4, R30 ;  /* 0x00000004031c7825 */ /* 0x040fe400078e021e */
[----:B------:R1:W4:Y:S02]  /*0d50*/  LDG.E R30, desc[UR36][R30.64] ;  /* 0x000000241e1e7981 */ /* 0x000324000c1e1900 */
[C---:B------:R-:W-:Y:S02]  /*0d60*/  IMAD.WIDE R20, R3.reuse, 0x4, R14 ;  /* 0x0000000403147825 */ /* 0x040fe400078e020e */
[----:B------:R-:W5:Y:S02]  /*0d70*/  LDG.E R14, desc[UR36][R14.64] ;  /* 0x000000240e0e7981 */ /* 0x000f64000c1e1900 */
[----:B------:R-:W-:-:S02]  /*0d80*/  IMAD.WIDE R24, R3, 0x4, R28 ;  /* 0x0000000403187825 */ /* 0x000fc400078e021c */
[----:B------:R-:W3:Y:S02]  /*0d90*/  LDG.E R28, desc[UR36][R28.64] ;  /* 0x000000241c1c7981 */ /* 0x000ee4000c1e1900 */
[----:B------:R-:W-:Y:S02]  /*0da0*/  IMAD.WIDE R32, R3, 0x4, R20 ;  /* 0x0000000403207825 */ /* 0x000fe400078e0214 */
[----:B------:R1:W5:Y:S04]  /*0db0*/  LDG.E R24, desc[UR36][R24.64] ;  /* 0x0000002418187981 */ /* 0x000368000c1e1900 */
[----:B------:R1:W5:Y:S04]  /*0dc0*/  LDG.E R20, desc[UR36][R20.64] ;  /* 0x0000002414147981 */ /* 0x000368000c1e1900 */
[----:B------:R-:W5:Y:S01]  /*0dd0*/  LDG.E R32, desc[UR36][R32.64] ;  /* 0x0000002420207981 */ /* 0x000f62000c1e1900 */
[----:B0-----:R-:W-:-:S05]  /*0de0*/  IADD3 R34, PT, PT, R26, R17, RZ ;  /* 0x000000111a227210 */ /* 0x001fca0007ffe0ff */
[----:B------:R-:W-:-:S04]  /*0df0*/  IMAD.IADD R27, R2, 0x1, R34 ;  /* 0x00000001021b7824 */ /* 0x000fc800078e0222 */
[----:B------:R-:W-:Y:S01]  /*0e00*/  IMAD.SHL.U32 R27, R27, 0x4, RZ ;  /* 0x000000041b1b7824 */ /* 0x000fe200078e00ff */
[----:B-1----:R-:W-:-:S04]  /*0e10*/  LEA R31, R34, R5, 0x7 ;  /* 0x00000005221f7211 */ /* 0x002fc800078e38ff */
[C---:B------:R-:W-:Y:S02]  /*0e20*/  LOP3.LUT R34, R27.reuse, 0x7c, RZ, 0xc0, !PT ;  /* 0x0000007c1b227812 */ /* 0x040fe400078ec0ff */
[C---:B------:R-:W-:Y:S01]  /*0e30*/  IADD3 R23, PT, PT, R27.reuse, 0x8, RZ ;  /* 0x000000081b177810 */ /* 0x040fe20007ffe0ff */
[C---:B------:R-:W-:Y:S02]  /*0e40*/  VIADD R25, R27.reuse, 0x4 ;  /* 0x000000041b197836 */ /* 0x040fe40000000000 */
[----:B------:R-:W-:Y:S01]  /*0e50*/  VIADD R29, R27, 0xc ;  /* 0x0000000c1b1d7836 */ /* 0x000fe20000000000 */
[----:B------:R-:W-:Y:S01]  /*0e60*/  LOP3.LUT R15, R23, 0x7c, RZ, 0xc0, !PT ;  /* 0x0000007c170f7812 */ /* 0x000fe200078ec0ff */
[----:B------:R-:W-:Y:S01]  /*0e70*/  IMAD.IADD R34, R31, 0x1, R34 ;  /* 0x000000011f227824 */ /* 0x000fe200078e0222 */
[----:B------:R-:W-:Y:S02]  /*0e80*/  IADD3 R23, PT, PT, R2, R11, R17 ;  /* 0x0000000b02177210 */ /* 0x000fe40007ffe011 */
[----:B------:R-:W-:Y:S01]  /*0e90*/  LOP3.LUT R36, R25, 0x7c, RZ, 0xc0, !PT ;  /* 0x0000007c19247812 */ /* 0x000fe200078ec0ff */
[----:B------:R-:W-:Y:S01]  /*0ea0*/  VIADD R25, R27, 0x14 ;  /* 0x000000141b197836 */ /* 0x000fe20000000000 */
[----:B------:R-:W-:-:S02]  /*0eb0*/  LOP3.LUT R21, R29, 0x7c, RZ, 0xc0, !PT ;  /* 0x0000007c1d157812 */ /* 0x000fc400078ec0ff */
[----:B------:R-:W-:Y:S01]  /*0ec0*/  SHF.L.U32 R23, R23, 0x2, RZ ;  /* 0x0000000217177819 */ /* 0x000fe200000006ff */
[C---:B------:R-:W-:Y:S01]  /*0ed0*/  IMAD.IADD R11, R31.reuse, 0x1, R36 ;  /* 0x000000011f0b7824 */ /* 0x040fe200078e0224 */
[C---:B------:R-:W-:Y:S01]  /*0ee0*/  IADD3 R15, PT, PT, R31.reuse, R15, RZ ;  /* 0x0000000f1f0f7210 */ /* 0x040fe20007ffe0ff */
[----:B------:R-:W-:Y:S01]  /*0ef0*/  IMAD.IADD R21, R31, 0x1, R21 ;  /* 0x000000011f157824 */ /* 0x000fe200078e0215 */
[----:B------:R-:W-:Y:S01]  /*0f00*/  LOP3.LUT R36, R25, 0x7c, RZ, 0xc0, !PT ;  /* 0x0000007c19247812 */ /* 0x000fe200078ec0ff */
[----:B------:R-:W-:Y:S01]  /*0f10*/  VIADD R31, R31, 0x200 ;  /* 0x000002001f1f7836 */ /* 0x000fe20000000000 */
[----:B------:R-:W-:Y:S01]  /*0f20*/  PLOP3.LUT P0, PT, PT, PT, PT, 0x8, 0x80 ;  /* 0x000000000080781c */ /* 0x000fe20003f0e170 */
[----:B------:R-:W-:Y:S01]  /*0f30*/  VIADD R26, R26, 0x8 ;  /* 0x000000081a1a7836 */ /* 0x000fe20000000000 */
[----:B--2---:R0:W-:Y:S02]  /*0f40*/  STS [R34], R13 ;  /* 0x0000000d22007388 */ /* 0x0041e40000000800 */
[C---:B0-----:R-:W-:Y:S01]  /*0f50*/  VIADD R13, R27.reuse, 0x18 ;  /* 0x000000181b0d7836 */ /* 0x041fe20000000000 */
[----:B------:R-:W-:-:S02]  /*0f60*/  IADD3 R27, PT, PT, R27, 0x1c, RZ ;  /* 0x0000001c1b1b7810 */ /* 0x000fc40007ffe0ff */
[----:B------:R-:W-:Y:S02]  /*0f70*/  LOP3.LUT R34, R23, 0x7c, RZ, 0xc0, !PT ;  /* 0x0000007c17227812 */ /* 0x000fe400078ec0ff */
[----:B------:R-:W-:Y:S02]  /*0f80*/  LOP3.LUT R25, R13, 0x7c, RZ, 0xc0, !PT ;  /* 0x0000007c0d197812 */ /* 0x000fe400078ec0ff */
[----:B------:R-:W-:Y:S01]  /*0f90*/  LOP3.LUT R27, R27, 0x7c, RZ, 0xc0, !PT ;  /* 0x0000007c1b1b7812 */ /* 0x000fe200078ec0ff */
[C---:B------:R-:W-:Y:S01]  /*0fa0*/  IMAD.IADD R13, R31.reuse, 0x1, R34 ;  /* 0x000000011f0d7824 */ /* 0x040fe200078e0222 */
[C---:B------:R-:W-:Y:S01]  /*0fb0*/  IADD3 R25, PT, PT, R31.reuse, R25, RZ ;  /* 0x000000191f197210 */ /* 0x040fe20007ffe0ff */
[C---:B------:R-:W-:Y:S01]  /*0fc0*/  IMAD.IADD R23, R31.reuse, 0x1, R36 ;  /* 0x000000011f177824 */ /* 0x040fe200078e0224 */
[----:B----4-:R1:W-:Y:S01]  /*0fd0*/  STS [R11+0x80], R30 ;  /* 0x0000801e0b007388 */ /* 0x0103e20000000800 */
[----:B------:R-:W-:-:S03]  /*0fe0*/  IMAD.IADD R27, R31, 0x1, R27 ;  /* 0x000000011f1b7824 */ /* 0x000fc600078e021b */
[----:B---3--:R1:W-:Y:S04]  /*0ff0*/  STS [R15+0x100], R28 ;  /* 0x0001001c0f007388 */ /* 0x0083e80000000800 */
[----:B-----5:R1:W-:Y:S04]  /*1000*/  STS [R21+0x180], R24 ;  /* 0x0001801815007388 */ /* 0x0203e80000000800 */
[----:B------:R1:W-:Y:S04]  /*1010*/  STS [R13], R22 ;  /* 0x000000160d007388 */ /* 0x0003e80000000800 */
[----:B------:R1:W-:Y:S04]  /*1020*/  STS [R23+0x80], R14 ;  /* 0x0000800e17007388 */ /* 0x0003e80000000800 */
[----:B------:R1:W-:Y:S04]  /*1030*/  STS [R25+0x100], R20 ;  /* 0x0001001419007388 */ /* 0x0003e80000000800 */
[----:B------:R1:W-:Y:S02]  /*1040*/  STS [R27+0x180], R32 ;  /* 0x000180201b007388 */ /* 0x0003e40000000800 */
.L_x_96:
[----:B------:R-:W-:Y:S05]  /*1050*/  BSYNC.RECONVERGENT B3 ;  /* 0x0000000000037941 */ /* 0x000fea0003800200 */
.L_x_95:
[----:B------:R-:W-:-:S13]  /*1060*/  ISETP.NE.OR P0, PT, R26, R12, P0 ;  /* 0x0000000c1a00720c */ /* 0x000fda0000705670 */
[----:B------:R-:W-:Y:S05]  /*1070*/  @!P0 BREAK.RELIABLE B1 ;  /* 0x0000000000018942 */ /* 0x000fea0003800100 */
[----:B------:R-:W-:Y:S05]  /*1080*/  @!P0 BRA `(.L_x_89) ;  /* 0x00000000008c8947 */ /* 0x000fea0003800000 */
.L_x_91:
[----:B------:R-:W-:Y:S05]  /*1090*/  BSYNC.RELIABLE B1 ;  /* 0x0000000000017941 */ /* 0x000fea0003800100 */
.L_x_90:
[----:B------:R-:W-:-:S07]  /*10a0*/  IADD3 R7, PT, PT, R7, R10, RZ ;  /* 0x0000000a07077210 */ /* 0x000fce0007ffe0ff */
.L_x_97:
[----:B012---:R-:W0:Y:S01]  /*10b0*/  LDC.64 R24, c[0x0][0x388] ;  /* 0x0000e200ff187b82 */ /* 0x007e220000000a00 */
[----:B------:R-:W-:-:S04]  /*10c0*/  IMAD.IADD R11, R7, 0x1, R26 ;  /* 0x00000001070b7824 */ /* 0x000fc800078e021a */
[----:B------:R-:W-:-:S04]  /*10d0*/  IMAD R11, R3, R11, R8 ;  /* 0x0000000b030b7224 */ /* 0x000fc800078e0208 */
[----:B0-----:R-:W-:-:S04]  /*10e0*/  IMAD.WIDE R24, R11, 0x4, R24 ;  /* 0x000000040b187825 */ /* 0x001fc800078e0218 */
[C---:B------:R-:W-:Y:S02]  /*10f0*/  IMAD.WIDE R14, R3.reuse, 0x4, R24 ;  /* 0x00000004030e7825 */ /* 0x040fe400078e0218 */
[----:B------:R-:W2:Y:S02]  /*1100*/  LDG.E R24, desc[UR36][R24.64] ;  /* 0x0000002418187981 */ /* 0x000ea4000c1e1900 */
[C---:B------:R-:W-:Y:S02]  /*1110*/  IMAD.WIDE R20, R3.reuse, 0x4, R14 ;  /* 0x0000000403147825 */ /* 0x040fe400078e020e */
[----:B------:R0:W3:Y:S02]  /*1120*/  LDG.E R14, desc[UR36][R14.64] ;  /* 0x000000240e0e7981 */ /* 0x0000e4000c1e1900 */
[----:B------:R-:W-:Y:S02]  /*1130*/  IMAD.WIDE R22, R3, 0x4, R20 ;  /* 0x0000000403167825 */ /* 0x000fe400078e0214 */
[----:B------:R1:W4:Y:S04]  /*1140*/  LDG.E R20, desc[UR36][R20.64] ;  /* 0x0000002414147981 */ /* 0x000328000c1e1900 */
[----:B------:R-:W5:Y:S01]  /*1150*/  LDG.E R22, desc[UR36][R22.64] ;  /* 0x0000002416167981 */ /* 0x000f62000c1e1900 */
[----:B------:R-:W-:-:S05]  /*1160*/  IMAD.IADD R11, R17, 0x1, R26 ;  /* 0x00000001110b7824 */ /* 0x000fca00078e021a */
[----:B------:R-:W-:-:S05]  /*1170*/  IADD3 R13, PT, PT, R2, R11, RZ ;  /* 0x0000000b020d7210 */ /* 0x000fca0007ffe0ff */
[----:B------:R-:W-:-:S04]  /*1180*/  IMAD.SHL.U32 R13, R13, 0x4, RZ ;  /* 0x000000040d0d7824 */ /* 0x000fc800078e00ff */
[C---:B------:R-:W-:Y:S01]  /*1190*/  VIADD R29, R13.reuse, 0x8 ;  /* 0x000000080d1d7836 */ /* 0x040fe20000000000 */
[C---:B------:R-:W-:Y:S01]  /*11a0*/  IADD3 R27, PT, PT, R13.reuse, 0x4, RZ ;  /* 0x000000040d1b7810 */ /* 0x040fe20007ffe0ff */
[C---:B------:R-:W-:Y:S01]  /*11b0*/  VIADD R31, R13.reuse, 0xc ;  /* 0x0000000c0d1f7836 */ /* 0x040fe20000000000 */
[----:B------:R-:W-:Y:S01]  /*11c0*/  LOP3.LUT R28, R13, 0x7c, RZ, 0xc0, !PT ;  /* 0x0000007c0d1c7812 */ /* 0x000fe200078ec0ff */
[----:B------:R-:W-:Y:S01]  /*11d0*/  IMAD R11, R11, 0x80, R5 ;  /* 0x000000800b0b7824 */ /* 0x000fe200078e0205 */
[----:B------:R-:W-:Y:S02]  /*11e0*/  LOP3.LUT R30, R27, 0x7c, RZ, 0xc0, !PT ;  /* 0x0000007c1b1e7812 */ /* 0x000fe400078ec0ff */
[----:B------:R-:W-:Y:S02]  /*11f0*/  LOP3.LUT R32, R29, 0x7c, RZ, 0xc0, !PT ;  /* 0x0000007c1d207812 */ /* 0x000fe400078ec0ff */
[----:B------:R-:W-:Y:S01]  /*1200*/  LOP3.LUT R34, R31, 0x7c, RZ, 0xc0, !PT ;  /* 0x0000007c1f227812 */ /* 0x000fe200078ec0ff */
[C---:B0-----:R-:W-:Y:S01]  /*1210*/  IMAD.IADD R15, R11.reuse, 0x1, R30 ;  /* 0x000000010b0f7824 */ /* 0x041fe200078e021e */
[C---:B------:R-:W-:Y:S01]  /*1220*/  IADD3 R13, PT, PT, R11.reuse, R28, RZ ;  /* 0x0000001c0b0d7210 */ /* 0x040fe20007ffe0ff */
[C---:B-1----:R-:W-:Y:S01]  /*1230*/  IMAD.IADD R21, R11.reuse, 0x1, R32 ;  /* 0x000000010b157824 */ /* 0x042fe200078e0220 */
[----:B------:R-:W-:Y:S01]  /*1240*/  IADD3 R11, PT, PT, R11, R34, RZ ;  /* 0x000000220b0b7210 */ /* 0x000fe20007ffe0ff */
[----:B------:R-:W-:-:S05]  /*1250*/  VIADD R26, R26, 0x4 ;  /* 0x000000041a1a7836 */ /* 0x000fca0000000000 */
[----:B------:R-:W-:Y:S01]  /*1260*/  ISETP.NE.AND P0, PT, R26, R12, PT ;  /* 0x0000000c1a00720c */ /* 0x000fe20003f05270 */
[----:B--2---:R2:W-:Y:S04]  /*1270*/  STS [R13], R24 ;  /* 0x000000180d007388 */ /* 0x0045e80000000800 */
[----:B---3--:R2:W-:Y:S04]  /*1280*/  STS [R15+0x80], R14 ;  /* 0x0000800e0f007388 */ /* 0x0085e80000000800 */
[----:B----4-:R2:W-:Y:S04]  /*1290*/  STS [R21+0x100], R20 ;  /* 0x0001001415007388 */ /* 0x0105e80000000800 */
[----:B-----5:R2:W-:Y:S01]  /*12a0*/  STS [R11+0x180], R22 ;  /* 0x000180160b007388 */ /* 0x0205e20000000800 */
[----:B------:R-:W-:Y:S05]  /*12b0*/  @P0 BRA `(.L_x_97) ;  /* 0xfffffffc007c0947 */ /* 0x000fea000383ffff */
.L_x_89:
[----:B------:R-:W-:Y:S05]  /*12c0*/  BSYNC.RECONVERGENT B2 ;  /* 0x0000000000027941 */ /* 0x000fea0003800200 */
.L_x_88:
[----:B------:R-:W-:-:S13]  /*12d0*/  ISETP.NE.AND P0, PT, R9, RZ, PT ;  /* 0x000000ff0900720c */ /* 0x000fda0003f05270 */
[----:B------:R-:W-:Y:S05]  /*12e0*/  @!P0 BRA `(.L_x_87) ;  /* 0x0000000000548947 */ /* 0x000fea0003800000 */
[----:B------:R-:W-:Y:S01]  /*12f0*/  IMAD.IADD R7, R17, 0x1, R12 ;  /* 0x0000000111077824 */ /* 0x000fe200078e020c */
[----:B012---:R-:W-:Y:S01]  /*1300*/  IADD3 R14, PT, PT, -R9, RZ, RZ ;  /* 0x000000ff090e7210 */ /* 0x007fe20007ffe1ff */
[----:B------:R-:W0:Y:S02]  /*1310*/  LDC.64 R12, c[0x0][0x388] ;  /* 0x0000e200ff0c7b82 */ /* 0x000e240000000a00 */
[C---:B------:R-:W-:Y:S01]  /*1320*/  IMAD.IADD R8, R7.reuse, 0x1, R2 ;  /* 0x0000000107087824 */ /* 0x040fe200078e0202 */
[----:B------:R-:W-:Y:S01]  /*1330*/  IADD3 R11, PT, PT, R10, R7, RZ ;  /* 0x000000070a0b7210 */ /* 0x000fe20007ffe0ff */
[----:B------:R-:W-:-:S03]  /*1340*/  IMAD R7, R7, 0x80, R5 ;  /* 0x0000008007077824 */ /* 0x000fc600078e0205 */
[----:B------:R-:W-:Y:S01]  /*1350*/  PRMT R10, R8, 0x7610, R10 ;  /* 0x00007610080a7816 */ /* 0x000fe2000000000a */
[----:B------:R-:W-:-:S04]  /*1360*/  IMAD R11, R18, 0x20, R11 ;  /* 0x00000020120b7824 */ /* 0x000fc800078e020b */
[----:B------:R-:W-:-:S05]  /*1370*/  IMAD R11, R3, R11, R2 ;  /* 0x0000000b030b7224 */ /* 0x000fca00078e0202 */
[----:B------:R-:W-:-:S07]  /*1380*/  LEA R11, R16, R11, 0x5 ;  /* 0x0000000b100b7211 */ /* 0x000fce00078e28ff */
.L_x_98:
[----:B0--3--:R-:W-:-:S06]  /*1390*/  IMAD.WIDE R8, R11, 0x4, R12 ;  /* 0x000000040b087825 */ /* 0x009fcc00078e020c */
[----:B------:R-:W2:Y:S01]  /*13a0*/  LDG.E R9, desc[UR36][R8.64] ;  /* 0x0000002408097981 */ /* 0x000ea2000c1e1900 */
[C---:B------:R-:W-:Y:S01]  /*13b0*/  LOP3.LUT R20, R10.reuse, 0x1f, RZ, 0xc0, !PT ;  /* 0x0000001f0a147812 */ /* 0x040fe200078ec0ff */
[----:B------:R-:W-:Y:S01]  /*13c0*/  VIADD R10, R10, 0x1 ;  /* 0x000000010a0a7836 */ /* 0x000fe20000000000 */
[----:B------:R-:W-:Y:S02]  /*13d0*/  IADD3 R14, PT, PT, R14, 0x1, RZ ;  /* 0x000000010e0e7810 */ /* 0x000fe40007ffe0ff */
[----:B------:R-:W-:Y:S01]  /*13e0*/  IADD3 R11, PT, PT, R3, R11, RZ ;  /* 0x0000000b030b7210 */ /* 0x000fe20007ffe0ff */
[----:B------:R-:W-:Y:S01]  /*13f0*/  IMAD R20, R20, 0x4, R7 ;  /* 0x0000000414147824 */ /* 0x000fe200078e0207 */
[----:B------:R-:W-:Y:S01]  /*1400*/  ISETP.NE.AND P0, PT, R14, RZ, PT ;  /* 0x000000ff0e00720c */ /* 0x000fe20003f05270 */
[----:B------:R-:W-:-:S03]  /*1410*/  VIADD R7, R7, 0x80 ;  /* 0x0000008007077836 */ /* 0x000fc60000000000 */
[----:B--2---:R3:W-:Y:S09]  /*1420*/  STS [R20], R9 ;  /* 0x0000000914007388 */ /* 0x0047f20000000800 */
[----:B------:R-:W-:Y:S05]  /*1430*/  @P0 BRA `(.L_x_98) ;  /* 0xfffffffc00d40947 */ /* 0x000fea000383ffff */
.L_x_87:
[----:B------:R-:W-:Y:S01]  /*1440*/  LEA R7, R18, R2, 0x5 ;  /* 0x0000000212077211 */ /* 0x000fe200078e28ff */
[----:B------:R-:W-:Y:S01]  /*1450*/  IMAD R12, R16, 0x20, R17 ;  /* 0x00000020100c7824 */ /* 0x000fe200078e0211 */
[----:B------:R-:W-:Y:S05]  /*1460*/  WARPSYNC.ALL ;  /* 0x0000000000007948 */ /* 0x000fea0003800000 */
[----:B------:R-:W-:Y:S01]  /*1470*/  BAR.SYNC.DEFER_BLOCKING 0x0 ;  /* 0x0000000000007b1d */ /* 0x000fe20000010000 */
[----:B------:R-:W-:-:S04]  /*1480*/  ISETP.GE.AND P0, PT, R7, R4, PT ;  /* 0x000000040700720c */ /* 0x000fc80003f06270 */
[----:B------:R-:W-:-:S04]  /*1490*/  ISETP.GE.OR P0, PT, R19, R0, P0 ;  /* 0x000000001300720c */ /* 0x000fc80000706670 */
[----:B------:R-:W-:-:S13]  /*14a0*/  ISETP.GE.OR P0, PT, R12, R3, P0 ;  /* 0x000000030c00720c */ /* 0x000fda0000706670 */
[----:B------:R-:W-:Y:S05]  /*14b0*/  @P0 BRA `(.L_x_86) ;  /* 0x0000000c00ec0947 */ /* 0x000fea0003800000 */
[----:B------:R-:W-:Y:S01]  /*14c0*/  LOP3.LUT R8, RZ, R17, RZ, 0x33, !PT ;  /* 0x00000011ff087212 */ /* 0x000fe200078e33ff */
[----:B------:R-:W-:Y:S03]  /*14d0*/  BSSY.RECONVERGENT B2, `(.L_x_99) ;  /* 0x00000e4000027945 */ /* 0x000fe60003800200 */
[----:B------:R-:W-:-:S05]  /*14e0*/  IADD3 R7, PT, PT, R3, R8, RZ ;  /* 0x0000000803077210 */ /* 0x000fca0007ffe0ff */
[----:B------:R-:W-:-:S05]  /*14f0*/  IMAD R7, R16, -0x20, R7 ;  /* 0xffffffe010077824 */ /* 0x000fca00078e0207 */
[C---:B------:R-:W-:Y:S02]  /*1500*/  ISETP.GE.U32.AND P0, PT, R7.reuse, 0x3, PT ;  /* 0x000000030700780c */ /* 0x040fe40003f06070 */
[----:B------:R-:W-:Y:S01]  /*1510*/  VIMNMX.U32 R8, PT, PT, R7, 0x1f, PT ;  /* 0x0000001f07087848 */ /* 0x000fe20003fe0000 */
[----:B------:R-:W-:-:S04]  /*1520*/  IMAD R7, R19, R3, RZ ;  /* 0x0000000313077224 */ /* 0x000fc800078e02ff */
[----:B------:R-:W-:Y:S02]  /*1530*/  VIADD R10, R8, 0x1 ;  /* 0x00000001080a7836 */ /* 0x000fe40000000000 */
[----:B------:R-:W-:-:S03]  /*1540*/  HFMA2 R8, -RZ, RZ, 0, 0 ;  /* 0x00000000ff087431 */ /* 0x000fc600000001ff */
[----:B---3--:R-:W-:Y:S01]  /*1550*/  LOP3.LUT R9, R10, 0x3, RZ, 0xc0, !PT ;  /* 0x000000030a097812 */ /* 0x008fe200078ec0ff */
[----:B------:R-:W-:Y:S06]  /*1560*/  @!P0 BRA `(.L_x_100) ;  /* 0x0000000c00688947 */ /* 0x000fec0003800000 */
[----:B------:R-:W-:Y:S01]  /*1570*/  LOP3.LUT R8, R10, 0x3c, RZ, 0xc0, !PT ;  /* 0x0000003c0a087812 */ /* 0x000fe200078ec0ff */
[----:B-12---:R-:W-:Y:S01]  /*1580*/  IMAD.IADD R11, R12, 0x1, R7 ;  /* 0x000000010c0b7824 */ /* 0x006fe200078e0207 */
[----:B------:R-:W-:Y:S01]  /*1590*/  BSSY.RELIABLE B1, `(.L_x_101) ;  /* 0x00000b9000017945 */ /* 0x000fe20003800100 */
[--C-:B------:R-:W-:Y:S02]  /*15a0*/  IADD3 R26, PT, PT, R17, 0x3, R2.reuse ;  /* 0x00000003111a7810 */ /* 0x100fe40007ffe002 */
[----:B------:R-:W-:Y:S01]  /*15b0*/  IADD3 R27, PT, PT, -R8, RZ, RZ ;  /* 0x000000ff081b7210 */ /* 0x000fe20007ffe1ff */
[----:B------:R-:W-:-:S03]  /*15c0*/  IMAD R11, R4, R11, R2 ;  /* 0x0000000b040b7224 */ /* 0x000fc600078e0202 */
[----:B------:R-:W-:Y:S01]  /*15d0*/  ISETP.GE.AND P0, PT, R27, RZ, PT ;  /* 0x000000ff1b00720c */ /* 0x000fe20003f06270 */
[----:B0-----:R-:W-:-:S12]  /*15e0*/  IMAD R31, R18, 0x20, R11 ;  /* 0x00000020121f7824 */ /* 0x001fd800078e020b */
[----:B------:R-:W-:Y:S05]  /*15f0*/  @P0 BRA `(.L_x_102) ;  /* 0x0000000800c80947 */ /* 0x000fea0003800000 */
[----:B------:R-:W-:Y:S01]  /*1600*/  IADD3 R10, PT, PT, -R27, RZ, RZ ;  /* 0x000000ff1b0a7210 */ /* 0x000fe20007ffe1ff */
[----:B------:R-:W-:Y:S01]  /*1610*/  BSSY.RECONVERGENT B3, `(.L_x_103) ;  /* 0x0000071000037945 */ /* 0x000fe20003800200 */
[----:B------:R-:W-:Y:S02]  /*1620*/  PLOP3.LUT P0, PT, PT, PT, PT, 0x80, 0x8 ;  /* 0x000000000008781c */ /* 0x000fe40003f0f070 */
[----:B------:R-:W-:-:S13]  /*1630*/  ISETP.GT.AND P1, PT, R10, 0xc, PT ;  /* 0x0000000c0a00780c */ /* 0x000fda0003f24270 */
[----:B------:R-:W-:Y:S05]  /*1640*/  @!P1 BRA `(.L_x_104) ;  /* 0x0000000400b49947 */ /* 0x000fea0003800000 */
[----:B------:R-:W0:Y:S01]  /*1650*/  LDC.64 R10, c[0x0][0x380] ;  /* 0x0000e000ff0a7b82 */ /* 0x000e220000000a00 */
[----:B------:R-:W-:-:S13]  /*1660*/  PLOP3.LUT P0, PT, PT, PT, PT, 0x8, 0x80 ;  /* 0x000000000080781c */ /* 0x000fda0003f0e170 */
.L_x_105:
[----:B------:R-:W-:Y:S02]  /*1670*/  IMAD.SHL.U32 R28, R26, 0x4, RZ ;  /* 0x000000041a1c7824 */ /* 0x000fe400078e00ff */
[----:B01----:R-:W-:-:S03]  /*1680*/  IMAD.WIDE R24, R31, 0x4, R10 ;  /* 0x000000041f187825 */ /* 0x003fc600078e020a */
[C---:B------:R-:W-:Y:S01]  /*1690*/  IADD3 R12, PT, PT, R28.reuse, -0xc, RZ ;  /* 0xfffffff41c0c7810 */ /* 0x040fe20007ffe0ff */
[C---:B------:R-:W-:Y:S01]  /*16a0*/  VIADD R14, R28.reuse, 0xfffffff8 ;  /* 0xfffffff81c0e7836 */ /* 0x040fe20000000000 */
[C---:B------:R-:W-:Y:S01]  /*16b0*/  IADD3 R20, PT, PT, R28.reuse, -0x4, RZ ;  /* 0xfffffffc1c147810 */ /* 0x040fe20007ffe0ff */
[----:B------:R-:W-:Y:S01]  /*16c0*/  VIADD R22, R28, 0x4 ;  /* 0x000000041c167836 */ /* 0x000fe20000000000 */
[----:B------:R-:W-:Y:S01]  /*16d0*/  LOP3.LUT R13, R12, 0x7c, RZ, 0xc0, !PT ;  /* 0x0000007c0c0d7812 */ /* 0x000fe200078ec0ff */
[----:B------:R-:W-:Y:S01]  /*16e0*/  VIADD R36, R28, 0xc ;  /* 0x0000000c1c247836 */ /* 0x000fe20000000000 */
[----:B------:R-:W-:Y:S01]  /*16f0*/  LOP3.LUT R15, R14, 0x7c, RZ, 0xc0, !PT ;  /* 0x0000007c0e0f7812 */ /* 0x000fe200078ec0ff */
[----:B------:R-:W-:Y:S01]  /*1700*/  IMAD R31, R4, 0x4, R31 ;  /* 0x00000004041f7824 */ /* 0x000fe200078e021f */
[----:B------:R-:W-:Y:S01]  /*1710*/  IADD3 R13, PT, PT, R6, R13, RZ ;  /* 0x0000000d060d7210 */ /* 0x000fe20007ffe0ff */
[----:B------:R-:W-:Y:S01]  /*1720*/  VIADD R27, R27, 0x10 ;  /* 0x000000101b1b7836 */ /* 0x000fe20000000000 */
[----:B------:R-:W-:Y:S01]  /*1730*/  LOP3.LUT R21, R20, 0x7c, RZ, 0xc0, !PT ;  /* 0x0000007c14157812 */ /* 0x000fe200078ec0ff */
[----:B------:R-:W-:Y:S01]  /*1740*/  IMAD.IADD R12, R6, 0x1, R15 ;  /* 0x00000001060c7824 */ /* 0x000fe200078e020f */
[----:B------:R-:W-:Y:S01]  /*1750*/  LOP3.LUT R23, R28, 0x7c, RZ, 0xc0, !PT ;  /* 0x0000007c1c177812 */ /* 0x000fe200078ec0ff */
[----:B------:R-:W0:Y:S01]  /*1760*/  LDS R35, [R13] ;  /* 0x000000000d237984 */ /* 0x000e220000000800 */
[----:B------:R-:W-:-:S02]  /*1770*/  IADD3 R29, PT, PT, R6, R21, RZ ;  /* 0x00000015061d7210 */ /* 0x000fc40007ffe0ff */
[----:B------:R-:W-:Y:S01]  /*1780*/  LOP3.LUT R15, R22, 0x7c, RZ, 0xc0, !PT ;  /* 0x0000007c160f7812 */ /* 0x000fe200078ec0ff */
[----:B------:R-:W-:Y:S01]  /*1790*/  IMAD.IADD R30, R6, 0x1, R23 ;  /* 0x00000001061e7824 */ /* 0x000fe200078e0217 */
[----:B------:R1:W2:Y:S01]  /*17a0*/  LDS R37, [R12] ;  /* 0x000000000c257984 */ /* 0x0002a20000000800 */
[----:B------:R-:W-:Y:S01]  /*17b0*/  IMAD.WIDE R22, R4, 0x4, R24 ;  /* 0x0000000404167825 */ /* 0x000fe200078e0218 */
[----:B------:R-:W-:Y:S02]  /*17c0*/  IADD3 R33, PT, PT, R6, R15, RZ ;  /* 0x0000000f06217210 */ /* 0x000fe40007ffe0ff */
[----:B------:R-:W3:Y:S01]  /*17d0*/  LDS R29, [R29] ;  /* 0x000000001d1d7984 */ /* 0x000ee20000000800 */
[----:B------:R-:W-:Y:S01]  /*17e0*/  IADD3 R32, PT, PT, R28, 0x8, RZ ;  /* 0x000000081c207810 */ /* 0x000fe20007ffe0ff */
[----:B------:R-:W-:Y:S02]  /*17f0*/  IMAD.WIDE R20, R4, 0x4, R22 ;  /* 0x0000000404147825 */ /* 0x000fe400078e0216 */
[----:B------:R-:W4:Y:S01]  /*1800*/  LDS R30, [R30] ;  /* 0x000000001e1e7984 */ /* 0x000f220000000800 */
[----:B------:R-:W-:-:S02]  /*1810*/  LOP3.LUT R34, R32, 0x7c, RZ, 0xc0, !PT ;  /* 0x0000007c20227812 */ /* 0x000fc400078ec0ff */
[----:B------:R-:W-:Y:S01]  /*1820*/  IADD3 R32, PT, PT, R26, 0x4, RZ ;  /* 0x000000041a207810 */ /* 0x000fe20007ffe0ff */
[----:B------:R-:W5:Y:S01]  /*1830*/  LDS R33, [R33] ;  /* 0x0000000021217984 */ /* 0x000f620000000800 */
[----:B------:R-:W-:Y:S01]  /*1840*/  IMAD.WIDE R14, R4, 0x4, R20 ;  /* 0x00000004040e7825 */ /* 0x000fe200078e0214 */
[----:B------:R-:W-:Y:S02]  /*1850*/  ISETP.GE.AND P1, PT, R27, -0xc, PT ;  /* 0xfffffff41b00780c */ /* 0x000fe40003f26270 */
[----:B------:R-:W-:Y:S01]  /*1860*/  SHF.L.U32 R32, R32, 0x2, RZ ;  /* 0x0000000220207819 */ /* 0x000fe200000006ff */
[----:B------:R-:W-:Y:S02]  /*1870*/  IMAD.IADD R34, R6, 0x1, R34 ;  /* 0x0000000106227824 */ /* 0x000fe400078e0222 */
[----:B-1----:R-:W-:-:S04]  /*1880*/  IMAD.WIDE R12, R31, 0x4, R10 ;  /* 0x000000041f0c7825 */ /* 0x002fc800078e020a */
[----:B------:R-:W-:Y:S01]  /*1890*/  IMAD R31, R4, 0x4, R31 ;  /* 0x00000004041f7824 */ /* 0x000fe200078e021f */
[----:B0-----:R0:W-:Y:S04]  /*18a0*/  STG.E desc[UR36][R24.64], R35 ;  /* 0x0000002318007986 */ /* 0x0011e8000c101924 */
[----:B--2---:R1:W-:Y:S04]  /*18b0*/  STG.E desc[UR36][R22.64], R37 ;  /* 0x0000002516007986 */ /* 0x0043e8000c101924 */
[----:B---3--:R2:W-:Y:S01]  /*18c0*/  STG.E desc[UR36][R20.64], R29 ;  /* 0x0000001d14007986 */ /* 0x0085e2000c101924 */
[----:B0-----:R-:W-:-:S03]  /*18d0*/  IADD3 R25, PT, PT, R28, 0x18, RZ ;  /* 0x000000181c197810 */ /* 0x001fc60007ffe0ff */
[----:B----4-:R0:W-:Y:S01]  /*18e0*/  STG.E desc[UR36][R14.64], R30 ;  /* 0x0000001e0e007986 */ /* 0x0101e2000c101924 */
[C---:B------:R-:W-:Y:S01]  /*18f0*/  IADD3 R24, PT, PT, R26.reuse, 0x8, RZ ;  /* 0x000000081a187810 */ /* 0x040fe20007ffe0ff */
[----:B------:R-:W-:Y:S01]  /*1900*/  VIADD R35, R26, 0xc ;  /* 0x0000000c1a237836 */ /* 0x000fe20000000000 */
[----:B------:R-:W-:Y:S01]  /*1910*/  LOP3.LUT R25, R25, 0x7c, RZ, 0xc0, !PT ;  /* 0x0000007c19197812 */ /* 0x000fe200078ec0ff */
[----:B------:R-:W3:Y:S01]  /*1920*/  LDS R14, [R34] ;  /* 0x00000000220e7984 */ /* 0x000ee20000000800 */
[----:B-1----:R-:W-:Y:S02]  /*1930*/  LOP3.LUT R23, R36, 0x7c, RZ, 0xc0, !PT ;  /* 0x0000007c24177812 */ /* 0x002fe400078ec0ff */
[----:B------:R-:W-:Y:S01]  /*1940*/  IADD3 R26, PT, PT, R26, 0x10, RZ ;  /* 0x000000101a1a7810 */ /* 0x000fe20007ffe0ff */
[----:B--2---:R-:W-:Y:S01]  /*1950*/  VIADD R21, R28, 0x14 ;  /* 0x000000141c157836 */ /* 0x004fe20000000000 */
[----:B------:R-:W-:Y:S01]  /*1960*/  SHF.L.U32 R20, R24, 0x2, RZ ;  /* 0x0000000218147819 */ /* 0x000fe200000006ff */
[----:B------:R-:W-:Y:S01]  /*1970*/  IMAD.IADD R22, R6, 0x1, R23 ;  /* 0x0000000106167824 */ /* 0x000fe200078e0217 */
[----:B-----5:R1:W-:Y:S01]  /*1980*/  STG.E desc[UR36][R12.64], R33 ;  /* 0x000000210c007986 */ /* 0x0203e2000c101924 */
[----:B0-----:R-:W-:Y:S01]  /*1990*/  LOP3.LUT R15, R32, 0x7c, RZ, 0xc0, !PT ;  /* 0x0000007c200f7812 */ /* 0x001fe200078ec0ff */
[----:B------:R-:W-:Y:S01]  /*19a0*/  VIADD R29, R28, 0x1c ;  /* 0x0000001c1c1d7836 */ /* 0x000fe20000000000 */
[----:B------:R-:W-:Y:S01]  /*19b0*/  LOP3.LUT R23, R21, 0x7c, RZ, 0xc0, !PT ;  /* 0x0000007c15177812 */ /* 0x000fe200078ec0ff */
[C---:B------:R-:W-:Y:S01]  /*19c0*/  IMAD.IADD R25, R6.reuse, 0x1, R25 ;  /* 0x0000000106197824 */ /* 0x040fe200078e0219 */
[----:B------:R-:W0:Y:S01]  /*19d0*/  LDS R22, [R22] ;  /* 0x0000000016167984 */ /* 0x000e220000000800 */
[C---:B------:R-:W-:Y:S01]  /*19e0*/  IMAD.IADD R21, R6.reuse, 0x1, R15 ;  /* 0x0000000106157824 */ /* 0x040fe200078e020f */
[----:B------:R-:W-:Y:S01]  /*19f0*/  IADD3 R15, PT, PT, R6, R23, RZ ;  /* 0x00000017060f7210 */ /* 0x000fe20007ffe0ff */
[----:B------:R-:W-:Y:S01]  /*1a00*/  VIADD R32, R28, 0x28 ;  /* 0x000000281c207836 */ /* 0x000fe20000000000 */
[----:B------:R-:W-:-:S02]  /*1a10*/  LOP3.LUT R23, R29, 0x7c, RZ, 0xc0, !PT ;  /* 0x0000007c1d177812 */ /* 0x000fc400078ec0ff */
[----:B------:R-:W-:Y:S01]  /*1a20*/  IADD3 R30, PT, PT, R28, 0x24, RZ ;  /* 0x000000241c1e7810 */ /* 0x000fe20007ffe0ff */
[----:B------:R-:W2:Y:S01]  /*1a30*/  LDS R21, [R21] ;  /* 0x0000000015157984 */ /* 0x000ea20000000800 */
[----:B------:R-:W-:Y:S01]  /*1a40*/  IADD3 R23, PT, PT, R6, R23, RZ ;  /* 0x0000001706177210 */ /* 0x000fe20007ffe0ff */
[----:B------:R-:W-:Y:S01]  /*1a50*/  VIADD R28, R28, 0x2c ;  /* 0x0000002c1c1c7836 */ /* 0x000fe20000000000 */
[----:B------:R-:W-:Y:S01]  /*1a60*/  SHF.L.U32 R24, R35, 0x2, RZ ;  /* 0x0000000223187819 */ /* 0x000fe200000006ff */
[----:B------:R-:W4:Y:S01]  /*1a70*/  LDS R15, [R15] ;  /* 0x000000000f0f7984 */ /* 0x000f220000000800 */
[----:B-1----:R-:W-:Y:S01]  /*1a80*/  LOP3.LUT R33, R20, 0x7c, RZ, 0xc0, !PT ;  /* 0x0000007c14217812 */ /* 0x002fe200078ec0ff */
[----:B------:R-:W-:Y:S01]  /*1a90*/  IMAD.WIDE R12, R4, 0x4, R12 ;  /* 0x00000004040c7825 */ /* 0x000fe200078e020c */
[----:B------:R-:W-:Y:S01]  /*1aa0*/  LOP3.LUT R35, R30, 0x7c, RZ, 0xc0, !PT ;  /* 0x0000007c1e237812 */ /* 0x000fe200078ec0ff */
[----:B------:R1:W5:Y:S01]  /*1ab0*/  LDS R29, [R25] ;  /* 0x00000000191d7984 */ /* 0x0003620000000800 */
[----:B------:R-:W-:-:S02]  /*1ac0*/  LOP3.LUT R37, R32, 0x7c, RZ, 0xc0, !PT ;  /* 0x0000007c20257812 */ /* 0x000fc400078ec0ff */
[----:B------:R-:W-:Y:S01]  /*1ad0*/  LOP3.LUT R28, R28, 0x7c, RZ, 0xc0, !PT ;  /* 0x0000007c1c1c7812 */ /* 0x000fe200078ec0ff */
[----:B------:R-:W5:Y:S01]  /*1ae0*/  LDS R23, [R23] ;  /* 0x0000000017177984 */ /* 0x000f620000000800 */
[C---:B------:R-:W-:Y:S01]  /*1af0*/  IADD3 R36, PT, PT, R6.reuse, R33, RZ ;  /* 0x0000002106247210 */ /* 0x040fe20007ffe0ff */
[----:B------:R-:W-:Y:S01]  /*1b00*/  IMAD.IADD R32, R6, 0x1, R35 ;  /* 0x0000000106207824 */ /* 0x000fe200078e0223 */
[----:B------:R-:W-:Y:S01]  /*1b10*/  LOP3.LUT R33, R24, 0x7c, RZ, 0xc0, !PT ;  /* 0x0000007c18217812 */ /* 0x000fe200078ec0ff */
[C---:B------:R-:W-:Y:S01]  /*1b20*/  IMAD.IADD R28, R6.reuse, 0x1, R28 ;  /* 0x00000001061c7824 */ /* 0x040fe200078e021c */
[----:B------:R-:W-:Y:S01]  /*1b30*/  IADD3 R37, PT, PT, R6, R37, RZ ;  /* 0x0000002506257210 */ /* 0x000fe20007ffe0ff */
[----:B-1----:R-:W-:Y:S01]  /*1b40*/  IMAD.WIDE R24, R4, 0x4, R12 ;  /* 0x0000000404187825 */ /* 0x002fe200078e020c */
[----:B------:R-:W-:Y:S01]  /*1b50*/  IADD3 R33, PT, PT, R6, R33, RZ ;  /* 0x0000002106217210 */ /* 0x000fe20007ffe0ff */
[----:B------:R-:W1:Y:S01]  /*1b60*/  LDS R36, [R36] ;  /* 0x0000000024247984 */ /* 0x000e620000000800 */
[----:B------:R-:W-:-:S03]  /*1b70*/  LEA R34, R4, R31, 0x2 ;  /* 0x0000001f04227211 */ /* 0x000fc600078e10ff */
[----:B------:R-:W1:Y:S04]  /*1b80*/  LDS R32, [R32] ;  /* 0x0000000020207984 */ /* 0x000e680000000800 */
[----:B------:R-:W1:Y:S04]  /*1b90*/  LDS R37, [R37] ;  /* 0x0000000025257984 */ /* 0x000e680000000800 */
[----:B------:R-:W1:Y:S04]  /*1ba0*/  LDS R35, [R28] ;  /* 0x000000001c237984 */ /* 0x000e680000000800 */
[----:B------:R-:W1:Y:S04]  /*1bb0*/  LDS R33, [R33] ;  /* 0x0000000021217984 */ /* 0x000e680000000800 */
[----:B---3--:R3:W-:Y:S04]  /*1bc0*/  STG.E desc[UR36][R12.64], R14 ;  /* 0x0000000e0c007986 */ /* 0x0087e8000c101924 */
[----:B0-----:R0:W-:Y:S01]  /*1bd0*/  STG.E desc[UR36][R24.64], R22 ;  /* 0x0000001618007986 */ /* 0x0011e2000c101924 */
[----:B---3--:R-:W-:-:S04]  /*1be0*/  IMAD.WIDE R12, R31, 0x4, R10 ;  /* 0x000000041f0c7825 */ /* 0x008fc800078e020a */
[----:B0-----:R-:W-:-:S04]  /*1bf0*/  IMAD.WIDE R24, R4, 0x4, R24 ;  /* 0x0000000404187825 */ /* 0x001fc800078e0218 */
[----:B------:R-:W-:Y:S01]  /*1c00*/  IMAD.WIDE R30, R4, 0x4, R12 ;  /* 0x00000004041e7825 */ /* 0x000fe200078e020c */
[----:B--2---:R0:W-:Y:S04]  /*1c10*/  STG.E desc[UR36][R24.64], R21 ;  /* 0x0000001518007986 */ /* 0x0041e8000c101924 */
[----:B----4-:R2:W-:Y:S04]  /*1c20*/  STG.E desc[UR36][R12.64], R15 ;  /* 0x0000000f0c007986 */ /* 0x0105e8000c101924 */
[----:B-----5:R3:W-:Y:S01]  /*1c30*/  STG.E desc[UR36][R30.64], R29 ;  /* 0x0000001d1e007986 */ /* 0x0207e2000c101924 */
[----:B0-----:R-:W-:-:S04]  /*1c40*/  IMAD.WIDE R20, R34, 0x4, R10 ;  /* 0x0000000422147825 */ /* 0x001fc800078e020a */
[----:B--2---:R-:W-:-:S04]  /*1c50*/  IMAD.WIDE R14, R4, 0x4, R20 ;  /* 0x00000004040e7825 */ /* 0x004fc800078e0214 */
[----:B---3--:R-:W-:-:S04]  /*1c60*/  IMAD.WIDE R28, R4, 0x4, R30 ;  /* 0x00000004041c7825 */ /* 0x008fc800078e021e */
[C---:B------:R-:W-:Y:S01]  /*1c70*/  IMAD.WIDE R12, R4.reuse, 0x4, R14 ;  /* 0x00000004040c7825 */ /* 0x040fe200078e020e */
[----:B------:R0:W-:Y:S03]  /*1c80*/  STG.E desc[UR36][R28.64], R23 ;  /* 0x000000171c007986 */ /* 0x0001e6000c101924 */
[C---:B------:R-:W-:Y:S02]  /*1c90*/  IMAD R31, R4.reuse, 0x4, R34 ;  /* 0x00000004041f7824 */ /* 0x040fe400078e0222 */
[----:B------:R-:W-:-:S04]  /*1ca0*/  IMAD.WIDE R24, R4, 0x4, R12 ;  /* 0x0000000404187825 */ /* 0x000fc800078e020c */
[----:B0-----:R-:W-:-:S05]  /*1cb0*/  IMAD.WIDE R22, R4, 0x4, R28 ;  /* 0x0000000404167825 */ /* 0x001fca00078e021c */
[----:B-1----:R1:W-:Y:S04]  /*1cc0*/  STG.E desc[UR36][R22.64], R36 ;  /* 0x0000002416007986 */ /* 0x0023e8000c101924 */
[----:B------:R1:W-:Y:S04]  /*1cd0*/  STG.E desc[UR36][R20.64], R32 ;  /* 0x0000002014007986 */ /* 0x0003e8000c101924 */
[----:B------:R1:W-:Y:S04]  /*1ce0*/  STG.E desc[UR36][R14.64], R37 ;  /* 0x000000250e007986 */ /* 0x0003e8000c101924 */
[----:B------:R1:W-:Y:S04]  /*1cf0*/  STG.E desc[UR36][R12.64], R35 ;  /* 0x000000230c007986 */ /* 0x0003e8000c101924 */
[----:B------:R1:W-:Y:S01]  /*1d00*/  STG.E desc[UR36][R24.64], R33 ;  /* 0x0000002118007986 */ /* 0x0003e2000c101924 */
[----:B------:R-:W-:Y:S05]  /*1d10*/  @!P1 BRA `(.L_x_105) ;  /* 0xfffffff800549947 */ /* 0x000fea000383ffff */
.L_x_104:
[----:B------:R-:W-:Y:S05]  /*1d20*/  BSYNC.RECONVERGENT B3 ;  /* 0x0000000000037941 */ /* 0x000fea0003800200 */
.L_x_103:
[----:B------:R-:W-:Y:S01]  /*1d30*/  IADD3 R10, PT, PT, -R27, RZ, RZ ;  /* 0x000000ff1b0a7210 */ /* 0x000fe20007ffe1ff */
[----:B------:R-:W-:Y:S03]  /*1d40*/  BSSY.RECONVERGENT B3, `(.L_x_106) ;  /* 0x000003a000037945 */ /* 0x000fe60003800200 */
[----:B------:R-:W-:-:S13]  /*1d50*/  ISETP.GT.AND P1, PT, R10, 0x4, PT ;  /* 0x000000040a00780c */ /* 0x000fda0003f24270 */
[----:B------:R-:W-:Y:S05]  /*1d60*/  @!P1 BRA `(.L_x_107) ;  /* 0x0000000000dc9947 */ /* 0x000fea0003800000 */
[C---:B------:R-:W-:Y:S01]  /*1d70*/  IMAD.SHL.U32 R10, R26.reuse, 0x4, RZ ;  /* 0x000000041a0a7824 */ /* 0x040fe200078e00ff */
[----:B-1----:R-:W-:Y:S01]  /*1d80*/  IADD3 R15, PT, PT, R26, 0x4, RZ ;  /* 0x000000041a0f7810 */ /* 0x002fe20007ffe0ff */
[----:B------:R-:W0:Y:S01]  /*1d90*/  LDC.64 R20, c[0x0][0x380] ;  /* 0x0000e000ff147b82 */ /* 0x000e220000000a00 */
[----:B------:R-:W-:Y:S01]  /*1da0*/  LEA R36, R4, R31, 0x2 ;  /* 0x0000001f04247211 */ /* 0x000fe200078e10ff */
[C---:B------:R-:W-:Y:S01]  /*1db0*/  VIADD R11, R10.reuse, 0xfffffff4 ;  /* 0xfffffff40a0b7836 */ /* 0x040fe20000000000 */
[C---:B------:R-:W-:Y:S01]  /*1dc0*/  IADD3 R12, PT, PT, R10.reuse, -0x8, RZ ;  /* 0xfffffff80a0c7810 */ /* 0x040fe20007ffe0ff */
[C---:B------:R-:W-:Y:S01]  /*1dd0*/  VIADD R14, R10.reuse, 0xfffffffc ;  /* 0xfffffffc0a0e7836 */ /* 0x040fe20000000000 */
[C---:B------:R-:W-:Y:S01]  /*1de0*/  LOP3.LUT R23, R10.reuse, 0x7c, RZ, 0xc0, !PT ;  /* 0x0000007c0a177812 */ /* 0x040fe200078ec0ff */
[C---:B------:R-:W-:Y:S01]  /*1df0*/  VIADD R24, R10.reuse, 0x8 ;  /* 0x000000080a187836 */ /* 0x040fe20000000000 */
[----:B------:R-:W-:Y:S01]  /*1e00*/  LOP3.LUT R11, R11, 0x7c, RZ, 0xc0, !PT ;  /* 0x0000007c0b0b7812 */ /* 0x000fe200078ec0ff */
[----:B------:R-:W-:Y:S01]  /*1e10*/  VIADD R28, R10, 0xc ;  /* 0x0000000c0a1c7836 */ /* 0x000fe20000000000 */
[----:B------:R-:W-:Y:S01]  /*1e20*/  LOP3.LUT R13, R12, 0x7c, RZ, 0xc0, !PT ;  /* 0x0000007c0c0d7812 */ /* 0x000fe200078ec0ff */
[----:B------:R-:W-:Y:S01]  /*1e30*/  VIADD R27, R27, 0x8 ;  /* 0x000000081b1b7836 */ /* 0x000fe20000000000 */
[----:B------:R-:W-:-:S02]  /*1e40*/  IADD3 R11, PT, PT, R6, R11, RZ ;  /* 0x0000000b060b7210 */ /* 0x000fc40007ffe0ff */
[----:B------:R-:W-:Y:S01]  /*1e50*/  IADD3 R22, PT, PT, R10, 0x4, RZ ;  /* 0x000000040a167810 */ /* 0x000fe20007ffe0ff */
[----:B------:R-:W-:Y:S01]  /*1e60*/  IMAD.IADD R13, R6, 0x1, R13 ;  /* 0x00000001060d7824 */ /* 0x000fe200078e020d */
[----:B------:R-:W-:Y:S02]  /*1e70*/  SHF.L.U32 R10, R15, 0x2, RZ ;  /* 0x000000020f0a7819 */ /* 0x000fe400000006ff */
[----:B------:R-:W1:Y:S01]  /*1e80*/  LDS R11, [R11] ;  /* 0x000000000b0b7984 */ /* 0x000e620000000800 */
[----:B------:R-:W-:Y:S02]  /*1e90*/  LOP3.LUT R15, R14, 0x7c, RZ, 0xc0, !PT ;  /* 0x0000007c0e0f7812 */ /* 0x000fe400078ec0ff */
[----:B------:R-:W-:Y:S01]  /*1ea0*/  LOP3.LUT R25, R22, 0x7c, RZ, 0xc0, !PT ;  /* 0x0000007c16197812 */ /* 0x000fe200078ec0ff */
[----:B------:R-:W2:Y:S01]  /*1eb0*/  LDS R13, [R13] ;  /* 0x000000000d0d7984 */ /* 0x000ea20000000800 */
[----:B------:R-:W-:Y:S01]  /*1ec0*/  LOP3.LUT R29, R24, 0x7c, RZ, 0xc0, !PT ;  /* 0x0000007c181d7812 */ /* 0x000fe200078ec0ff */
[----:B------:R-:W-:Y:S01]  /*1ed0*/  IMAD.IADD R15, R6, 0x1, R15 ;  /* 0x00000001060f7824 */ /* 0x000fe200078e020f */
[----:B------:R-:W-:Y:S01]  /*1ee0*/  LOP3.LUT R33, R28, 0x7c, RZ, 0xc0, !PT ;  /* 0x0000007c1c217812 */ /* 0x000fe200078ec0ff */
[----:B0-----:R-:W-:Y:S01]  /*1ef0*/  IMAD.WIDE R30, R31, 0x4, R20 ;  /* 0x000000041f1e7825 */ /* 0x001fe200078e0214 */
[----:B------:R-:W-:-:S02]  /*1f00*/  LOP3.LUT R10, R10, 0x7c, RZ, 0xc0, !PT ;  /* 0x0000007c0a0a7812 */ /* 0x000fc400078ec0ff */
[C---:B------:R-:W-:Y:S01]  /*1f10*/  IADD3 R23, PT, PT, R6.reuse, R23, RZ ;  /* 0x0000001706177210 */ /* 0x040fe20007ffe0ff */
[C---:B------:R-:W-:Y:S01]  /*1f20*/  IMAD.IADD R37, R6.reuse, 0x1, R29 ;  /* 0x0000000106257824 */ /* 0x040fe200078e021d */
[C---:B------:R-:W-:Y:S01]  /*1f30*/  IADD3 R35, PT, PT, R6.reuse, R25, RZ ;  /* 0x0000001906237210 */ /* 0x040fe20007ffe0ff */
[----:B------:R-:W0:Y:S01]  /*1f40*/  LDS R15, [R15] ;  /* 0x000000000f0f7984 */ /* 0x000e220000000800 */
[C---:B------:R-:W-:Y:S01]  /*1f50*/  IADD3 R32, PT, PT, R6.reuse, R33, RZ ;  /* 0x0000002106207210 */ /* 0x040fe20007ffe0ff */
[----:B------:R-:W-:Y:S01]  /*1f60*/  IMAD.IADD R34, R6, 0x1, R10 ;  /* 0x0000000106227824 */ /* 0x000fe200078e020a */
[----:B------:R-:W-:Y:S01]  /*1f70*/  PLOP3.LUT P0, PT, PT, PT, PT, 0x8, 0x80 ;  /* 0x000000000080781c */ /* 0x000fe20003f0e170 */
[----:B------:R3:W4:Y:S01]  /*1f80*/  LDS R33, [R23] ;  /* 0x0000000017217984 */ /* 0x0007220000000800 */
[----:B------:R-:W-:Y:S01]  /*1f90*/  IMAD.WIDE R20, R36, 0x4, R20 ;  /* 0x0000000424147825 */ /* 0x000fe200078e0214 */
[----:B------:R-:W-:Y:S02]  /*1fa0*/  IADD3 R26, PT, PT, R26, 0x8, RZ ;  /* 0x000000081a1a7810 */ /* 0x000fe40007ffe0ff */
[----:B------:R-:W5:Y:S01]  /*1fb0*/  LDS R35, [R35] ;  /* 0x0000000023237984 */ /* 0x000f620000000800 */
[----:B------:R-:W-:-:S03]  /*1fc0*/  IMAD.WIDE R28, R4, 0x4, R30 ;  /* 0x00000004041c7825 */ /* 0x000fc600078e021e */
[----:B------:R-:W5:Y:S01]  /*1fd0*/  LDS R37, [R37] ;  /* 0x0000000025257984 */ /* 0x000f620000000800 */
[----:B------:R-:W-:-:S03]  /*1fe0*/  IMAD.WIDE R24, R4, 0x4, R28 ;  /* 0x0000000404187825 */ /* 0x000fc600078e021c */
[----:B------:R-:W5:Y:S04]  /*1ff0*/  LDS R32, [R32] ;  /* 0x0000000020207984 */ /* 0x000f680000000800 */
[----:B------:R-:W5:Y:S01]  /*2000*/  LDS R34, [R34] ;  /* 0x0000000022227984 */ /* 0x000f620000000800 */
[----:B---3--:R-:W-:-:S03]  /*2010*/  IMAD.WIDE R22, R4, 0x4, R24 ;  /* 0x0000000404167825 */ /* 0x008fc600078e0218 */
[----:B-1----:R1:W-:Y:S04]  /*2020*/  STG.E desc[UR36][R30.64], R11 ;  /* 0x0000000b1e007986 */ /* 0x0023e8000c101924 */
[----:B--2---:R2:W-:Y:S01]  /*2030*/  STG.E desc[UR36][R28.64], R13 ;  /* 0x0000000d1c007986 */ /* 0x0045e2000c101924 */
[----:B-1----:R-:W-:-:S03]  /*2040*/  IMAD.WIDE R10, R4, 0x4, R20 ;  /* 0x00000004040a7825 */ /* 0x002fc600078e0214 */
[----:B0-----:R0:W-:Y:S01]  /*2050*/  STG.E desc[UR36][R24.64], R15 ;  /* 0x0000000f18007986 */ /* 0x0011e2000c101924 */
[C---:B------:R-:W-:Y:S02]  /*2060*/  IMAD R31, R4.reuse, 0x4, R36 ;  /* 0x00000004041f7824 */ /* 0x040fe400078e0224 */
[C---:B--2---:R-:W-:Y:S01]  /*2070*/  IMAD.WIDE R12, R4.reuse, 0x4, R10 ;  /* 0x00000004040c7825 */ /* 0x044fe200078e020a */
[----:B----4-:R2:W-:Y:S04]  /*2080*/  STG.E desc[UR36][R22.64], R33 ;  /* 0x0000002116007986 */ /* 0x0105e8000c101924 */
[----:B-----5:R2:W-:Y:S01]  /*2090*/  STG.E desc[UR36][R20.64], R35 ;  /* 0x0000002314007986 */ /* 0x0205e2000c101924 */
[----:B0-----:R-:W-:-:S03]  /*20a0*/  IMAD.WIDE R14, R4, 0x4, R12 ;  /* 0x00000004040e7825 */ /* 0x001fc600078e020c */
[----:B------:R2:W-:Y:S04]  /*20b0*/  STG.E desc[UR36][R10.64], R37 ;  /* 0x000000250a007986 */ /* 0x0005e8000c101924 */
[----:B------:R2:W-:Y:S04]  /*20c0*/  STG.E desc[UR36][R12.64], R32 ;  /* 0x000000200c007986 */ /* 0x0005e8000c101924 */
[----:B------:R2:W-:Y:S02]  /*20d0*/  STG.E desc[UR36][R14.64], R34 ;  /* 0x000000220e007986 */ /* 0x0005e4000c101924 */
.L_x_107:
[----:B------:R-:W-:Y:S05]  /*20e0*/  BSYNC.RECONVERGENT B3 ;  /* 0x0000000000037941 */ /* 0x000fea0003800200 */
.L_x_106:
[----:B------:R-:W-:-:S13]  /*20f0*/  ISETP.NE.OR P0, PT, R27, RZ, P0 ;  /* 0x000000ff1b00720c */ /* 0x000fda0000705670 */
[----:B------:R-:W-:Y:S05]  /*2100*/  @!P0 BREAK.RELIABLE B1 ;  /* 0x0000000000018942 */ /* 0x000fea0003800100 */
[----:B------:R-:W-:Y:S05]  /*2110*/  @!P0 BRA `(.L_x_100) ;  /* 0x00000000007c8947 */ /* 0x000fea0003800000 */
.L_x_102:
[----:B------:R-:W-:Y:S05]  /*2120*/  BSYNC.RELIABLE B1 ;  /* 0x0000000000017941 */ /* 0x000fea0003800100 */
.L_x_101:
[C---:B--23--:R-:W-:Y:S01]  /*2130*/  SHF.L.U32 R10, R26.reuse, 0x2, RZ ;  /* 0x000000021a0a7819 */ /* 0x04cfe200000006ff */
[----:B-1----:R-:W0:Y:S01]  /*2140*/  LDC.64 R20, c[0x0][0x380] ;  /* 0x0000e000ff147b82 */ /* 0x002e220000000a00 */
[----:B------:R-:W-:Y:S01]  /*2150*/  IADD3 R27, PT, PT, R27, 0x4, RZ ;  /* 0x000000041b1b7810 */ /* 0x000fe20007ffe0ff */
[----:B------:R-:W-:Y:S01]  /*2160*/  VIADD R26, R26, 0x4 ;  /* 0x000000041a1a7836 */ /* 0x000fe20000000000 */
[C---:B------:R-:W-:Y:S01]  /*2170*/  IADD3 R12, PT, PT, R10.reuse, -0x8, RZ ;  /* 0xfffffff80a0c7810 */ /* 0x040fe20007ffe0ff */
[C---:B------:R-:W-:Y:S01]  /*2180*/  VIADD R11, R10.reuse, 0xfffffff4 ;  /* 0xfffffff40a0b7836 */ /* 0x040fe20000000000 */
[C---:B------:R-:W-:Y:S01]  /*2190*/  LOP3.LUT R33, R10.reuse, 0x7c, RZ, 0xc0, !PT ;  /* 0x0000007c0a217812 */ /* 0x040fe200078ec0ff */
[----:B------:R-:W-:Y:S01]  /*21a0*/  VIADD R14, R10, 0xfffffffc ;  /* 0xfffffffc0a0e7836 */ /* 0x000fe20000000000 */
[----:B------:R-:W-:Y:S02]  /*21b0*/  LOP3.LUT R13, R12, 0x7c, RZ, 0xc0, !PT ;  /* 0x0000007c0c0d7812 */ /* 0x000fe400078ec0ff */
[----:B------:R-:W-:Y:S01]  /*21c0*/  LOP3.LUT R11, R11, 0x7c, RZ, 0xc0, !PT ;  /* 0x0000007c0b0b7812 */ /* 0x000fe200078ec0ff */
[----:B------:R-:W-:Y:S01]  /*21d0*/  IMAD.IADD R33, R6, 0x1, R33 ;  /* 0x0000000106217824 */ /* 0x000fe200078e0221 */
[----:B------:R-:W-:Y:S01]  /*21e0*/  LOP3.LUT R15, R14, 0x7c, RZ, 0xc0, !PT ;  /* 0x0000007c0e0f7812 */ /* 0x000fe200078ec0ff */
[C---:B------:R-:W-:Y:S01]  /*21f0*/  IMAD.IADD R25, R6.reuse, 0x1, R13 ;  /* 0x0000000106197824 */ /* 0x040fe200078e020d */
[----:B------:R-:W-:-:S02]  /*2200*/  IADD3 R23, PT, PT, R6, R11, RZ ;  /* 0x0000000b06177210 */ /* 0x000fc40007ffe0ff */
[----:B------:R-:W-:Y:S01]  /*2210*/  IADD3 R29, PT, PT, R6, R15, RZ ;  /* 0x0000000f061d7210 */ /* 0x000fe20007ffe0ff */
[----:B------:R-:W-:Y:S01]  /*2220*/  LDS R33, [R33] ;  /* 0x0000000021217984 */ /* 0x000fe20000000800 */
[----:B------:R-:W-:-:S03]  /*2230*/  ISETP.NE.AND P0, PT, R27, RZ, PT ;  /* 0x000000ff1b00720c */ /* 0x000fc60003f05270 */
[----:B------:R-:W1:Y:S04]  /*2240*/  LDS R23, [R23] ;  /* 0x0000000017177984 */ /* 0x000e680000000800 */
[----:B------:R-:W2:Y:S01]  /*2250*/  LDS R25, [R25] ;  /* 0x0000000019197984 */ /* 0x000ea20000000800 */
[----:B0-----:R-:W-:Y:S01]  /*2260*/  IMAD.WIDE R20, R31, 0x4, R20 ;  /* 0x000000041f147825 */ /* 0x001fe200078e0214 */
[C---:B------:R-:W-:Y:S02]  /*2270*/  LEA R31, R4.reuse, R31, 0x2 ;  /* 0x0000001f041f7211 */ /* 0x040fe400078e10ff */
[----:B------:R-:W0:Y:S01]  /*2280*/  LDS R29, [R29] ;  /* 0x000000001d1d7984 */ /* 0x000e220000000800 */
[----:B------:R-:W-:-:S04]  /*2290*/  IMAD.WIDE R14, R4, 0x4, R20 ;  /* 0x00000004040e7825 */ /* 0x000fc800078e0214 */
[----:B------:R-:W-:-:S04]  /*22a0*/  IMAD.WIDE R10, R4, 0x4, R14 ;  /* 0x00000004040a7825 */ /* 0x000fc800078e020e */
[----:B------:R-:W-:Y:S01]  /*22b0*/  IMAD.WIDE R12, R4, 0x4, R10 ;  /* 0x00000004040c7825 */ /* 0x000fe200078e020a */
[----:B-1----:R3:W-:Y:S04]  /*22c0*/  STG.E desc[UR36][R20.64], R23 ;  /* 0x0000001714007986 */ /* 0x0027e8000c101924 */
[----:B--2---:R3:W-:Y:S04]  /*22d0*/  STG.E desc[UR36][R14.64], R25 ;  /* 0x000000190e007986 */ /* 0x0047e8000c101924 */
[----:B0-----:R3:W-:Y:S04]  /*22e0*/  STG.E desc[UR36][R10.64], R29 ;  /* 0x0000001d0a007986 */ /* 0x0017e8000c101924 */
[----:B------:R3:W-:Y:S01]  /*22f0*/  STG.E desc[UR36][R12.64], R33 ;  /* 0x000000210c007986 */ /* 0x0007e2000c101924 */
[----:B------:R-:W-:Y:S05]  /*2300*/  @P0 BRA `(.L_x_101) ;  /* 0xfffffffc00880947 */ /* 0x000fea000383ffff */
.L_x_100:
[----:B------:R-:W-:Y:S05]  /*2310*/  BSYNC.RECONVERGENT B2 ;  /* 0x0000000000027941 */ /* 0x000fea0003800200 */
.L_x_99:
[----:B------:R-:W-:-:S13]  /*2320*/  ISETP.NE.AND P0, PT, R9, RZ, PT ;  /* 0x000000ff0900720c */ /* 0x000fda0003f05270 */
[----:B------:R-:W-:Y:S05]  /*2330*/  @!P0 BRA `(.L_x_86) ;  /* 0x00000000004c8947 */ /* 0x000fea0003800000 */
[----:B-123--:R-:W1:Y:S01]  /*2340*/  LDC.64 R10, c[0x0][0x380] ;  /* 0x0000e000ff0a7b82 */ /* 0x00ee620000000a00 */
[----:B------:R-:W-:Y:S01]  /*2350*/  IMAD.IADD R8, R17, 0x1, R8 ;  /* 0x0000000111087824 */ /* 0x000fe200078e0208 */
[----:B------:R-:W-:-:S03]  /*2360*/  IADD3 R13, PT, PT, -R9, RZ, RZ ;  /* 0x000000ff090d7210 */ /* 0x000fc60007ffe1ff */
[----:B------:R-:W-:Y:S01]  /*2370*/  IMAD.IADD R12, R8, 0x1, R2 ;  /* 0x00000001080c7824 */ /* 0x000fe200078e0202 */
[----:B------:R-:W-:-:S05]  /*2380*/  IADD3 R7, PT, PT, R7, R8, RZ ;  /* 0x0000000807077210 */ /* 0x000fca0007ffe0ff */
[----:B------:R-:W-:-:S04]  /*2390*/  IMAD R7, R16, 0x20, R7 ;  /* 0x0000002010077824 */ /* 0x000fc800078e0207 */
[----:B------:R-:W-:-:S05]  /*23a0*/  IMAD R7, R4, R7, R2 ;  /* 0x0000000704077224 */ /* 0x000fca00078e0202 */
[----:B------:R-:W-:-:S07]  /*23b0*/  LEA R7, R18, R7, 0x5 ;  /* 0x0000000712077211 */ /* 0x000fce00078e28ff */
.L_x_108:
[C---:B----4-:R-:W-:Y:S02]  /*23c0*/  IMAD.SHL.U32 R8, R12.reuse, 0x4, RZ ;  /* 0x000000040c087824 */ /* 0x050fe400078e00ff */
[----:B------:R-:W-:Y:S02]  /*23d0*/  VIADD R13, R13, 0x1 ;  /* 0x000000010d0d7836 */ /* 0x000fe40000000000 */
[----:B------:R-:W-:Y:S01]  /*23e0*/  VIADD R12, R12, 0x1 ;  /* 0x000000010c0c7836 */ /* 0x000fe20000000000 */
[----:B------:R-:W-:Y:S02]  /*23f0*/  LOP3.LUT R9, R8, 0x7c, RZ, 0xc0, !PT ;  /* 0x0000007c08097812 */ /* 0x000fe400078ec0ff */
[----:B------:R-:W-:Y:S02]  /*2400*/  ISETP.NE.AND P0, PT, R13, RZ, PT ;  /* 0x000000ff0d00720c */ /* 0x000fe40003f05270 */
[----:B0-----:R-:W-:Y:S01]  /*2410*/  IADD3 R14, PT, PT, R6, R9, RZ ;  /* 0x00000009060e7210 */ /* 0x001fe20007ffe0ff */
[----:B-1----:R-:W-:Y:S01]  /*2420*/  IMAD.WIDE R8, R7, 0x4, R10 ;  /* 0x0000000407087825 */ /* 0x002fe200078e020a */
[----:B------:R-:W-:-:S03]  /*2430*/  IADD3 R7, PT, PT, R4, R7, RZ ;  /* 0x0000000704077210 */ /* 0x000fc60007ffe0ff */
[----:B------:R-:W0:Y:S04]  /*2440*/  LDS R15, [R14] ;  /* 0x000000000e0f7984 */ /* 0x000e280000000800 */
[----:B0-----:R4:W-:Y:S02]  /*2450*/  STG.E desc[UR36][R8.64], R15 ;  /* 0x0000000f08007986 */ /* 0x0019e4000c101924 */
[----:B------:R-:W-:Y:S05]  /*2460*/  @P0 BRA `(.L_x_108) ;  /* 0xfffffffc00d40947 */ /* 0x000fea000383ffff */
.L_x_86:
[----:B------:R-:W-:Y:S05]  /*2470*/  BSYNC.RECONVERGENT B0 ;  /* 0x0000000000007941 */ /* 0x000fea0003800200 */
.L_x_85:
[----:B-123--:R-:W1:Y:S02]  /*2480*/  LDC.64 R10, c[0x0][0x398] ;  /* 0x0000e600ff0a7b82 */ /* 0x00ee640000000a00 */
[----:B-1----:R-:W2:Y:S01]  /*2490*/  LDG.E R7, desc[UR36][R10.64] ;  /* 0x000000240a077981 */ /* 0x002ea2000c1e1900 */
[----:B0---4-:R-:W-:Y:S01]  /*24a0*/  IMAD R8, R16, 0x20, R2 ;  /* 0x0000002010087824 */ /* 0x011fe200078e0202 */
[----:B--2---:R-:W-:Y:S02]  /*24b0*/  ISETP.NE.AND P0, PT, R7, RZ, PT ;  /* 0x000000ff0700720c */ /* 0x004fe40003f05270 */
[----:B------:R-:W-:-:S11]  /*24c0*/  LEA R7, R18, R17, 0x5 ;  /* 0x0000001112077211 */ /* 0x000fd600078e28ff */
[----:B------:R-:W-:Y:S05]  /*24d0*/  @P0 BRA `(.L_x_109) ;  /* 0x0000001400ec0947 */ /* 0x000fea0003800000 */
[----:B------:R-:W2:Y:S01]  /*24e0*/  LDG.E R9, desc[UR36][R10.64+0x4] ;  /* 0x000004240a097981 */ /* 0x000ea2000c1e1900 */
[----:B------:R-:W-:Y:S01]  /*24f0*/  BSSY.RECONVERGENT B0, `(.L_x_109) ;  /* 0x0000179000007945 */ /* 0x000fe20003800200 */
[----:B--2---:R-:W-:-:S13]  /*2500*/  ISETP.NE.AND P0, PT, R9, 0x2, PT ;  /* 0x000000020900780c */ /* 0x004fda0003f05270 */
[----:B------:R-:W-:Y:S05]  /*2510*/  @P0 BRA `(.L_x_110) ;  /* 0x0000001400d80947 */ /* 0x000fea0003800000 */
[----:B-----5:R-:W-:-:S04]  /*2520*/  ISETP.GE.AND P0, PT, R8, R3, PT ;  /* 0x000000030800720c */ /* 0x020fc80003f06270 */
[----:B------:R-:W-:-:S04]  /*2530*/  ISETP.GE.OR P0, PT, R19, R4, P0 ;  /* 0x000000041300720c */ /* 0x000fc80000706670 */
[----:B------:R-:W-:-:S13]  /*2540*/  ISETP.GE.OR P0, PT, R7, R0, P0 ;  /* 0x000000000700720c */ /* 0x000fda0000706670 */
[----:B------:R-:W-:Y:S05]  /*2550*/  @P0 BRA `(.L_x_111) ;  /* 0x0000000400340947 */ /* 0x000fea0003800000 */
[----:B------:R-:W-:Y:S01]  /*2560*/  LOP3.LUT R9, RZ, R17, RZ, 0x33, !PT ;  /* 0x00000011ff097212 */ /* 0x000fe200078e33ff */
[----:B------:R-:W-:Y:S01]  /*2570*/  BSSY.RECONVERGENT B1, `(.L_x_112) ;  /* 0x0000034000017945 */ /* 0x000fe20003800200 */
[----:B------:R-:W-:Y:S02]  /*2580*/  HFMA2 R26, -RZ, RZ, 0, 0 ;  /* 0x00000000ff1a7431 */ /* 0x000fe400000001ff */
[----:B------:R-:W-:-:S05]  /*2590*/  IADD3 R9, PT, PT, R0, R9, RZ ;  /* 0x0000000900097210 */ /* 0x000fca0007ffe0ff */
[----:B------:R-:W-:-:S05]  /*25a0*/  IMAD R12, R18, -0x20, R9 ;  /* 0xffffffe0120c7824 */ /* 0x000fca00078e0209 */
[C---:B------:R-:W-:Y:S02]  /*25b0*/  ISETP.GE.U32.AND P1, PT, R12.reuse, 0x3, PT ;  /* 0x000000030c00780c */ /* 0x040fe40003f26070 */
[----:B------:R-:W-:-:S05]  /*25c0*/  VIMNMX.U32 R9, PT, PT, R12, 0x1f, PT ;  /* 0x0000001f0c097848 */ /* 0x000fca0003fe0000 */
[----:B------:R-:W-:-:S05]  /*25d0*/  VIADD R14, R9, 0x1 ;  /* 0x00000001090e7836 */ /* 0x000fca0000000000 */
[----:B------:R-:W-:-:S04]  /*25e0*/  LOP3.LUT R9, R14, 0x3, RZ, 0xc0, !PT ;  /* 0x000000030e097812 */ /* 0x000fc800078ec0ff */
[----:B------:R-:W-:Y:S01]  /*25f0*/  ISETP.NE.AND P0, PT, R9, RZ, PT ;  /* 0x000000ff0900720c */ /* 0x000fe20003f05270 */
[----:B------:R-:W-:-:S12]  /*2600*/  @!P1 BRA `(.L_x_113) ;  /* 0x0000000000a89947 */ /* 0x000fd80003800000 */
[----:B------:R-:W0:Y:S01]  /*2610*/  LDC.64 R12, c[0x0][0x388] ;  /* 0x0000e200ff0c7b82 */ /* 0x000e220000000a00 */
[----:B------:R-:W-:Y:S01]  /*2620*/  LOP3.LUT R26, R14, 0x3c, RZ, 0xc0, !PT ;  /* 0x0000003c0e1a7812 */ /* 0x000fe200078ec0ff */
[----:B------:R-:W-:-:S07]  /*2630*/  IMAD.MOV.U32 R28, RZ, RZ, RZ ;  /* 0x000000ffff1c7224 */ /* 0x000fce00078e00ff */
.L_x_114:
[----:B-1----:R-:W-:-:S05]  /*2640*/  IADD3 R14, PT, PT, R7, R28, RZ ;  /* 0x0000001c070e7210 */ /* 0x002fca0007ffe0ff */
[----:B------:R-:W-:-:S04]  /*2650*/  IMAD R15, R4, R14, R19 ;  /* 0x0000000e040f7224 */ /* 0x000fc800078e0213 */
[----:B------:R-:W-:Y:S02]  /*2660*/  IMAD.IADD R21, R4, 0x1, R15 ;  /* 0x0000000104157824 */ /* 0x000fe400078e020f */
[----:B------:R-:W-:-:S03]  /*2670*/  IMAD R15, R3, R15, R8 ;  /* 0x0000000f030f7224 */ /* 0x000fc600078e0208 */
[-C--:B------:R-:W-:Y:S01]  /*2680*/  IADD3 R23, PT, PT, R4, R21.reuse, RZ ;  /* 0x0000001504177210 */ /* 0x080fe20007ffe0ff */
[----:B------:R-:W-:-:S04]  /*2690*/  IMAD R21, R3, R21, R8 ;  /* 0x0000001503157224 */ /* 0x000fc800078e0208 */
[----:B------:R-:W-:Y:S02]  /*26a0*/  IMAD.IADD R14, R4, 0x1, R23 ;  /* 0x00000001040e7824 */ /* 0x000fe400078e0217 */
[C-C-:B------:R-:W-:Y:S02]  /*26b0*/  IMAD R23, R3.reuse, R23, R8.reuse ;  /* 0x0000001703177224 */ /* 0x140fe400078e0208 */
[----:B------:R-:W-:Y:S02]  /*26c0*/  IMAD R25, R3, R14, R8 ;  /* 0x0000000e03197224 */ /* 0x000fe400078e0208 */
[----:B0-----:R-:W-:-:S04]  /*26d0*/  IMAD.WIDE R14, R15, 0x4, R12 ;  /* 0x000000040f0e7825 */ /* 0x001fc800078e020c */
[--C-:B------:R-:W-:Y:S02]  /*26e0*/  IMAD.WIDE R20, R21, 0x4, R12.reuse ;  /* 0x0000000415147825 */ /* 0x100fe400078e020c */
[----:B------:R0:W2:Y:S02]  /*26f0*/  LDG.E R14, desc[UR36][R14.64] ;  /* 0x000000240e0e7981 */ /* 0x0000a4000c1e1900 */
[--C-:B------:R-:W-:Y:S02]  /*2700*/  IMAD.WIDE R22, R23, 0x4, R12.reuse ;  /* 0x0000000417167825 */ /* 0x100fe400078e020c */
[----:B------:R1:W3:Y:S02]  /*2710*/  LDG.E R20, desc[UR36][R20.64] ;  /* 0x0000002414147981 */ /* 0x0002e4000c1e1900 */
[----:B------:R-:W-:Y:S02]  /*2720*/  IMAD.WIDE R24, R25, 0x4, R12 ;  /* 0x0000000419187825 */ /* 0x000fe400078e020c */
[----:B------:R4:W5:Y:S04]  /*2730*/  LDG.E R22, desc[UR36][R22.64] ;  /* 0x0000002416167981 */ /* 0x000968000c1e1900 */
[----:B------:R-:W5:Y:S01]  /*2740*/  LDG.E R24, desc[UR36][R24.64] ;  /* 0x0000002418187981 */ /* 0x000f62000c1e1900 */
[----:B------:R-:W-:-:S05]  /*2750*/  IADD3 R27, PT, PT, R17, R28, RZ ;  /* 0x0000001c111b7210 */ /* 0x000fca0007ffe0ff */
[----:B------:R-:W-:-:S05]  /*2760*/  IMAD.IADD R29, R27, 0x1, R2 ;  /* 0x000000011b1d7824 */ /* 0x000fca00078e0202 */
[----:B------:R-:W-:Y:S01]  /*2770*/  SHF.L.U32 R29, R29, 0x2, RZ ;  /* 0x000000021d1d7819 */ /* 0x000fe200000006ff */
[----:B------:R-:W-:-:S03]  /*2780*/  IMAD R27, R27, 0x80, R5 ;  /* 0x000000801b1b7824 */ /* 0x000fc600078e0205 */
[C---:B------:R-:W-:Y:S01]  /*2790*/  IADD3 R31, PT, PT, R29.reuse, 0x4, RZ ;  /* 0x000000041d1f7810 */ /* 0x040fe20007ffe0ff */
[C---:B------:R-:W-:Y:S01]  /*27a0*/  VIADD R33, R29.reuse, 0x8 ;  /* 0x000000081d217836 */ /* 0x040fe20000000000 */
[C---:B------:R-:W-:Y:S02]  /*27b0*/  IADD3 R35, PT, PT, R29.reuse, 0xc, RZ ;  /* 0x0000000c1d237810 */ /* 0x040fe40007ffe0ff */
[----:B------:R-:W-:Y:S02]  /*27c0*/  LOP3.LUT R30, R29, 0x7c, RZ, 0xc0, !PT ;  /* 0x0000007c1d1e7812 */ /* 0x000fe400078ec0ff */
[----:B------:R-:W-:Y:S02]  /*27d0*/  LOP3.LUT R32, R31, 0x7c, RZ, 0xc0, !PT ;  /* 0x0000007c1f207812 */ /* 0x000fe400078ec0ff */
[----:B------:R-:W-:Y:S01]  /*27e0*/  LOP3.LUT R34, R33, 0x7c, RZ, 0xc0, !PT ;  /* 0x0000007c21227812 */ /* 0x000fe200078ec0ff */
[----:B0-----:R-:W-:Y:S01]  /*27f0*/  IMAD.IADD R15, R27, 0x1, R30 ;  /* 0x000000011b0f7824 */ /* 0x001fe200078e021e */
[----:B------:R-:W-:-:S02]  /*2800*/  LOP3.LUT R36, R35, 0x7c, RZ, 0xc0, !PT ;  /* 0x0000007c23247812 */ /* 0x000fc400078ec0ff */
[C---:B-1----:R-:W-:Y:S01]  /*2810*/  IADD3 R21, PT, PT, R27.reuse, R32, RZ ;  /* 0x000000201b157210 */ /* 0x042fe20007ffe0ff */
[C---:B----4-:R-:W-:Y:S01]  /*2820*/  IMAD.IADD R23, R27.reuse, 0x1, R34 ;  /* 0x000000011b177824 */ /* 0x050fe200078e0222 */
[----:B------:R-:W-:Y:S01]  /*2830*/  IADD3 R27, PT, PT, R27, R36, RZ ;  /* 0x000000241b1b7210 */ /* 0x000fe20007ffe0ff */
[----:B------:R-:W-:-:S05]  /*2840*/  VIADD R28, R28, 0x4 ;  /* 0x000000041c1c7836 */ /* 0x000fca0000000000 */
[----:B------:R-:W-:Y:S01]  /*2850*/  ISETP.NE.AND P1, PT, R28, R26, PT ;  /* 0x0000001a1c00720c */ /* 0x000fe20003f25270 */
[----:B--2---:R1:W-:Y:S04]  /*2860*/  STS [R15], R14 ;  /* 0x0000000e0f007388 */ /* 0x0043e80000000800 */
[----:B---3--:R1:W-:Y:S04]  /*2870*/  STS [R21+0x80], R20 ;  /* 0x0000801415007388 */ /* 0x0083e80000000800 */
[----:B-----5:R1:W-:Y:S04]  /*2880*/  STS [R23+0x100], R22 ;  /* 0x0001001617007388 */ /* 0x0203e80000000800 */
[----:B------:R1:W-:Y:S01]  /*2890*/  STS [R27+0x180], R24 ;  /* 0x000180181b007388 */ /* 0x0003e20000000800 */
[----:B------:R-:W-:Y:S05]  /*28a0*/  @P1 BRA `(.L_x_114) ;  /* 0xfffffffc00641947 */ /* 0x000fea000383ffff */
.L_x_113:
[----:B------:R-:W-:Y:S05]  /*28b0*/  BSYNC.RECONVERGENT B1 ;  /* 0x0000000000017941 */ /* 0x000fea0003800200 */
.L_x_112:
[----:B------:R-:W-:Y:S05]  /*28c0*/  @!P0 BRA `(.L_x_111) ;  /* 0x0000000000588947 */ /* 0x000fea0003800000 */
[----:B------:R-:W0:Y:S01]  /*28d0*/  LDC.64 R12, c[0x0][0x388] ;  /* 0x0000e200ff0c7b82 */ /* 0x000e220000000a00 */
[----:B-1----:R-:W-:Y:S02]  /*28e0*/  IADD3 R15, PT, PT, R17, R26, RZ ;  /* 0x0000001a110f7210 */ /* 0x002fe40007ffe0ff */
[----:B------:R-:W-:-:S03]  /*28f0*/  IADD3 R22, PT, PT, -R9, RZ, RZ ;  /* 0x000000ff09167210 */ /* 0x000fc60007ffe1ff */
[----:B------:R-:W-:-:S04]  /*2900*/  IMAD R14, R18, 0x20, R15 ;  /* 0x00000020120e7824 */ /* 0x000fc800078e020f */
[----:B------:R-:W-:Y:S01]  /*2910*/  IMAD R20, R4, R14, R19 ;  /* 0x0000000e04147224 */ /* 0x000fe200078e0213 */
[----:B------:R-:W-:-:S03]  /*2920*/  IADD3 R14, PT, PT, R15, R2, RZ ;  /* 0x000000020f0e7210 */ /* 0x000fc60007ffe0ff */
[----:B------:R-:W-:Y:S01]  /*2930*/  IMAD R21, R3, R20, R2 ;  /* 0x0000001403157224 */ /* 0x000fe200078e0202 */
[----:B------:R-:W-:Y:S01]  /*2940*/  PRMT R9, R14, 0x7610, R9 ;  /* 0x000076100e097816 */ /* 0x000fe20000000009 */
[----:B------:R-:W-:Y:S02]  /*2950*/  IMAD R20, R15, 0x80, R5 ;  /* 0x000000800f147824 */ /* 0x000fe400078e0205 */
[----:B------:R-:W-:Y:S02]  /*2960*/  IMAD R5, R4, R3, RZ ;  /* 0x0000000304057224 */ /* 0x000fe400078e02ff */
[----:B------:R-:W-:-:S07]  /*2970*/  IMAD R21, R16, 0x20, R21 ;  /* 0x0000002010157824 */ /* 0x000fce00078e0215 */
.L_x_115:
[----:B0-2---:R-:W-:-:S06]  /*2980*/  IMAD.WIDE R14, R21, 0x4, R12 ;  /* 0x00000004150e7825 */ /* 0x005fcc00078e020c */
[----:B------:R-:W2:Y:S01]  /*2990*/  LDG.E R14, desc[UR36][R14.64] ;  /* 0x000000240e0e7981 */ /* 0x000ea2000c1e1900 */
[C---:B------:R-:W-:Y:S01]  /*29a0*/  LOP3.LUT R23, R9.reuse, 0x1f, RZ, 0xc0, !PT ;  /* 0x0000001f09177812 */ /* 0x040fe200078ec0ff */
[----:B------:R-:W-:Y:S01]  /*29b0*/  VIADD R22, R22, 0x1 ;  /* 0x0000000116167836 */ /* 0x000fe20000000000 */
[----:B------:R-:W-:Y:S01]  /*29c0*/  IADD3 R9, PT, PT, R9, 0x1, RZ ;  /* 0x0000000109097810 */ /* 0x000fe20007ffe0ff */
[----:B------:R-:W-:Y:S01]  /*29d0*/  IMAD.IADD R21, R5, 0x1, R21 ;  /* 0x0000000105157824 */ /* 0x000fe200078e0215 */
[----:B------:R-:W-:Y:S02]  /*29e0*/  LEA R23, R23, R20, 0x2 ;  /* 0x0000001417177211 */ /* 0x000fe400078e10ff */
[----:B------:R-:W-:Y:S02]  /*29f0*/  ISETP.NE.AND P0, PT, R22, RZ, PT ;  /* 0x000000ff1600720c */ /* 0x000fe40003f05270 */
[----:B------:R-:W-:Y:S01]  /*2a00*/  IADD3 R20, PT, PT, R20, 0x80, RZ ;  /* 0x0000008014147810 */ /* 0x000fe20007ffe0ff */
[----:B--2---:R2:W-:Y:S10]  /*2a10*/  STS [R23], R14 ;  /* 0x0000000e17007388 */ /* 0x0045f40000000800 */
[----:B------:R-:W-:Y:S05]  /*2a20*/  @P0 BRA `(.L_x_115) ;  /* 0xfffffffc00d40947 */ /* 0x000fea000383ffff */
.L_x_111:
[----:B------:R-:W-:Y:S01]  /*2a30*/  IMAD R5, R18, 0x20, R2 ;  /* 0x0000002012057824 */ /* 0x000fe200078e0202 */
[----:B------:R-:W-:Y:S01]  /*2a40*/  LEA R25, R16, R17, 0x5 ;  /* 0x0000001110197211 */ /* 0x000fe200078e28ff */
[----:B------:R-:W-:Y:S05]  /*2a50*/  WARPSYNC.ALL ;  /* 0x0000000000007948 */ /* 0x000fea0003800000 */
[----:B------:R-:W-:Y:S01]  /*2a60*/  BAR.SYNC.DEFER_BLOCKING 0x0 ;  /* 0x0000000000007b1d */ /* 0x000fe20000010000 */
[----:B------:R-:W-:-:S04]  /*2a70*/  ISETP.GE.AND P0, PT, R5, R0, PT ;  /* 0x000000000500720c */ /* 0x000fc80003f06270 */
[----:B------:R-:W-:-:S04]  /*2a80*/  ISETP.GE.OR P0, PT, R19, R4, P0 ;  /* 0x000000041300720c */ /* 0x000fc80000706670 */
[----:B------:R-:W-:-:S13]  /*2a90*/  ISETP.GE.OR P0, PT, R25, R3, P0 ;  /* 0x000000031900720c */ /* 0x000fda0000706670 */
[----:B------:R-:W-:Y:S05]  /*2aa0*/  @P0 BRA `(.L_x_110) ;  /* 0x0000001000740947 */ /* 0x000fea0003800000 */
[----:B------:R-:W-:Y:S01]  /*2ab0*/  LOP3.LUT R12, RZ, R17, RZ, 0x33, !PT ;  /* 0x00000011ff0c7212 */ /* 0x000fe200078e33ff */
[----:B------:R-:W-:Y:S04]  /*2ac0*/  BSSY.RECONVERGENT B2, `(.L_x_116) ;  /* 0x0000105000027945 */ /* 0x000fe80003800200 */
[----:B------:R-:W-:Y:S02]  /*2ad0*/  IMAD.IADD R5, R3, 0x1, R12 ;  /* 0x0000000103057824 */ /* 0x000fe400078e020c */
[----:B------:R-:W-:Y:S02]  /*2ae0*/  IMAD.MOV.U32 R12, RZ, RZ, RZ ;  /* 0x000000ffff0c7224 */ /* 0x000fe400078e00ff */
[----:B------:R-:W-:-:S05]  /*2af0*/  IMAD R5, R16, -0x20, R5 ;  /* 0xffffffe010057824 */ /* 0x000fca00078e0205 */
[C---:B------:R-:W-:Y:S02]  /*2b00*/  ISETP.GE.U32.AND P0, PT, R5.reuse, 0x3, PT ;  /* 0x000000030500780c */ /* 0x040fe40003f06070 */
[----:B------:R-:W-:-:S04]  /*2b10*/  VIMNMX.U32 R9, PT, PT, R5, 0x1f, PT ;  /* 0x0000001f05097848 */ /* 0x000fc80003fe0000 */
[----:B------:R-:W-:-:S04]  /*2b20*/  IADD3 R9, PT, PT, R9, 0x1, RZ ;  /* 0x0000000109097810 */ /* 0x000fc80007ffe0ff */
[----:B------:R-:W-:-:S03]  /*2b30*/  LOP3.LUT R13, R9, 0x3, RZ, 0xc0, !PT ;  /* 0x00000003090d7812 */ /* 0x000fc600078ec0ff */
[----:B------:R-:W-:Y:S05]  /*2b40*/  @!P0 BRA `(.L_x_117) ;  /* 0x0000000c00f08947 */ /* 0x000fea0003800000 */
[----:B------:R-:W-:Y:S01]  /*2b50*/  LOP3.LUT R12, R9, 0x3c, RZ, 0xc0, !PT ;  /* 0x0000003c090c7812 */ /* 0x000fe200078ec0ff */
[CC--:B-12---:R-:W-:Y:S01]  /*2b60*/  IMAD R14, R25.reuse, R4.reuse, R4 ;  /* 0x00000004190e7224 */ /* 0x0c6fe200078e0204 */
[C---:B------:R-:W-:Y:S01]  /*2b70*/  IADD3 R9, PT, PT, R25.reuse, 0x2, RZ ;  /* 0x0000000219097810 */ /* 0x040fe20007ffe0ff */
[C---:B------:R-:W-:Y:S01]  /*2b80*/  VIADD R15, R25.reuse, 0x3 ;  /* 0x00000003190f7836 */ /* 0x040fe20000000000 */
[----:B------:R-:W-:Y:S01]  /*2b90*/  BSSY.RELIABLE B1, `(.L_x_118) ;  /* 0x00000d6000017945 */ /* 0x000fe20003800100 */
[--C-:B------:R-:W-:Y:S01]  /*2ba0*/  IMAD R25, R25, R4, R19.reuse ;  /* 0x0000000419197224 */ /* 0x100fe200078e0213 */
[----:B------:R-:W-:Y:S01]  /*2bb0*/  IADD3 R5, PT, PT, R19, R14, RZ ;  /* 0x0000000e13057210 */ /* 0x000fe20007ffe0ff */
[C-C-:B------:R-:W-:Y:S02]  /*2bc0*/  IMAD R21, R4.reuse, R9, R19.reuse ;  /* 0x0000000904157224 */ /* 0x140fe400078e0213 */
[----:B------:R-:W-:Y:S02]  /*2bd0*/  IMAD.MOV R9, RZ, RZ, -R12 ;  /* 0x000000ffff097224 */ /* 0x000fe400078e0a0c */
[----:B------:R-:W-:-:S02]  /*2be0*/  IMAD R23, R4, R15, R19 ;  /* 0x0000000f04177224 */ /* 0x000fc400078e0213 */
[C-C-:B------:R-:W-:Y:S01]  /*2bf0*/  IMAD R25, R0.reuse, R25, R2.reuse ;  /* 0x0000001900197224 */ /* 0x140fe200078e0202 */
[----:B------:R-:W-:Y:S01]  /*2c00*/  ISETP.GE.AND P0, PT, R9, RZ, PT ;  /* 0x000000ff0900720c */ /* 0x000fe20003f06270 */
[C-C-:B------:R-:W-:Y:S02]  /*2c10*/  IMAD R21, R0.reuse, R21, R2.reuse ;  /* 0x0000001500157224 */ /* 0x140fe400078e0202 */
[C-C-:B------:R-:W-:Y:S01]  /*2c20*/  IMAD R15, R0.reuse, R5, R2.reuse ;  /* 0x00000005000f7224 */ /* 0x140fe200078e0202 */
[--C-:B------:R-:W-:Y:S01]  /*2c30*/  IADD3 R5, PT, PT, R17, 0x3, R2.reuse ;  /* 0x0000000311057810 */ /* 0x100fe20007ffe002 */
[----:B------:R-:W-:Y:S01]  /*2c40*/  IMAD R23, R0, R23, R2 ;  /* 0x0000001700177224 */ /* 0x000fe200078e0202 */
[----:B------:R-:W-:Y:S01]  /*2c50*/  LEA R37, R18, R25, 0x5 ;  /* 0x0000001912257211 */ /* 0x000fe200078e28ff */
[----:B------:R-:W-:Y:S01]  /*2c60*/  IMAD R30, R0, R4, RZ ;  /* 0x00000004001e7224 */ /* 0x000fe200078e02ff */
[C---:B------:R-:W-:Y:S01]  /*2c70*/  LEA R34, R18.reuse, R21, 0x5 ;  /* 0x0000001512227211 */ /* 0x040fe200078e28ff */
[----:B------:R-:W-:-:S02]  /*2c80*/  IMAD R32, R18, 0x20, R15 ;  /* 0x0000002012207824 */ /* 0x000fc400078e020f */
[----:B------:R-:W-:Y:S02]  /*2c90*/  IMAD R36, R18, 0x20, R23 ;  /* 0x0000002012247824 */ /* 0x000fe400078e0217 */
[----:B------:R-:W-:Y:S05]  /*2ca0*/  @P0 BRA `(.L_x_119) ;  /* 0x0000000c00100947 */ /* 0x000fea0003800000 */
[----:B------:R-:W-:Y:S01]  /*2cb0*/  IADD3 R14, PT, PT, -R9, RZ, RZ ;  /* 0x000000ff090e7210 */ /* 0x000fe20007ffe1ff */
[----:B------:R-:W-:Y:S01]  /*2cc0*/  BSSY.RECONVERGENT B3, `(.L_x_120) ;  /* 0x000007d000037945 */ /* 0x000fe20003800200 */
[----:B------:R-:W-:Y:S02]  /*2cd0*/  PLOP3.LUT P0, PT, PT, PT, PT, 0x80, 0x8 ;  /* 0x000000000008781c */ /* 0x000fe40003f0f070 */
[----:B------:R-:W-:-:S13]  /*2ce0*/  ISETP.GT.AND P1, PT, R14, 0xc, PT ;  /* 0x0000000c0e00780c */ /* 0x000fda0003f24270 */
[----:B------:R-:W-:Y:S05]  /*2cf0*/  @!P1 BRA `(.L_x_121) ;  /* 0x0000000400e49947 */ /* 0x000fea0003800000 */
[----:B------:R-:W-:-:S13]  /*2d00*/  PLOP3.LUT P0, PT, PT, PT, PT, 0x8, 0x80 ;  /* 0x000000000080781c */ /* 0x000fda0003f0e170 */
.L_x_122:
[----:B------:R-:W-:Y:S01]  /*2d10*/  IMAD.SHL.U32 R28, R5, 0x4, RZ ;  /* 0x00000004051c7824 */ /* 0x000fe200078e00ff */
[----:B------:R-:W-:-:S04]  /*2d20*/  IADD3 R9, PT, PT, R9, 0x10, RZ ;  /* 0x0000001009097810 */ /* 0x000fc80007ffe0ff */
[C---:B0-----:R-:W-:Y:S02]  /*2d30*/  IADD3 R14, PT, PT, R28.reuse, -0xc, RZ ;  /* 0xfffffff41c0e7810 */ /* 0x041fe40007ffe0ff */
[----:B------:R-:W-:Y:S02]  /*2d40*/  IADD3 R26, PT, PT, R28, 0x4, RZ ;  /* 0x000000041c1a7810 */ /* 0x000fe40007ffe0ff */
[----:B------:R-:W-:Y:S01]  /*2d50*/  LOP3.LUT R15, R14, 0x7c, RZ, 0xc0, !PT ;  /* 0x0000007c0e0f7812 */ /* 0x000fe200078ec0ff */
[C---:B------:R-:W-:Y:S01]  /*2d60*/  VIADD R14, R28.reuse, 0xfffffff8 ;  /* 0xfffffff81c0e7836 */ /* 0x040fe20000000000 */
[----:B------:R-:W-:Y:S02]  /*2d70*/  LOP3.LUT R27, R28, 0x7c, RZ, 0xc0, !PT ;  /* 0x0000007c1c1b7812 */ /* 0x000fe400078ec0ff */
[----:B------:R-:W-:Y:S02]  /*2d80*/  IADD3 R20, PT, PT, R6, R15, RZ ;  /* 0x0000000f06147210 */ /* 0x000fe40007ffe0ff */
[----:B------:R-:W-:Y:S01]  /*2d90*/  LOP3.LUT R15, R14, 0x7c, RZ, 0xc0, !PT ;  /* 0x0000007c0e0f7812 */ /* 0x000fe200078ec0ff */
[----:B------:R-:W-:Y:S01]  /*2da0*/  VIADD R14, R28, 0xfffffffc ;  /* 0xfffffffc1c0e7836 */ /* 0x000fe20000000000 */
[----:B------:R-:W-:Y:S01]  /*2db0*/  LOP3.LUT R35, R26, 0x7c, RZ, 0xc0, !PT ;  /* 0x0000007c1a237812 */ /* 0x000fe200078ec0ff */
[----:B------:R-:W0:Y:S01]  /*2dc0*/  LDS R31, [R20] ;  /* 0x00000000141f7984 */ /* 0x000e220000000800 */
[C---:B------:R-:W-:Y:S01]  /*2dd0*/  IADD3 R21, PT, PT, R6.reuse, R15, RZ ;  /* 0x0000000f06157210 */ /* 0x040fe20007ffe0ff */
[----:B------:R-:W-:Y:S01]  /*2de0*/  IMAD.IADD R27, R6, 0x1, R27 ;  /* 0x00000001061b7824 */ /* 0x000fe200078e021b */
[----:B------:R-:W-:Y:S01]  /*2df0*/  LOP3.LUT R15, R14, 0x7c, RZ, 0xc0, !PT ;  /* 0x0000007c0e0f7812 */ /* 0x000fe200078ec0ff */
[C---:B------:R-:W-:Y:S01]  /*2e00*/  IMAD.IADD R26, R6.reuse, 0x1, R35 ;  /* 0x00000001061a7824 */ /* 0x040fe200078e0223 */
[----:B------:R-:W-:Y:S01]  /*2e10*/  ISETP.GE.AND P1, PT, R9, -0xc, PT ;  /* 0xfffffff40900780c */ /* 0x000fe20003f26270 */
[----:B------:R1:W2:Y:S02]  /*2e20*/  LDS R33, [R21] ;  /* 0x0000000015217984 */ /* 0x0002a40000000800 */
[----:B------:R-:W-:-:S02]  /*2e30*/  IMAD.IADD R29, R6, 0x1, R15 ;  /* 0x00000001061d7824 */ /* 0x000fc400078e020f */
[----:B------:R-:W3:Y:S01]  /*2e40*/  LDC.64 R14, c[0x0][0x380] ;  /* 0x0000e000ff0e7b82 */ /* 0x000ee20000000a00 */
[----:B------:R-:W-:Y:S04]  /*2e50*/  LDS R27, [R27] ;  /* 0x000000001b1b7984 */ /* 0x000fe80000000800 */
[----:B------:R-:W4:Y:S01]  /*2e60*/  LDS R29, [R29] ;  /* 0x000000001d1d7984 */ /* 0x000f220000000800 */
[----:B---3--:R-:W-:Y:S01]  /*2e70*/  IMAD.WIDE R24, R37, 0x4, R14 ;  /* 0x0000000425187825 */ /* 0x008fe200078e020e */
[----:B------:R-:W-:-:S03]  /*2e80*/  LEA R37, R30, R37, 0x2 ;  /* 0x000000251e257211 */ /* 0x000fc600078e10ff */
[--C-:B------:R-:W-:Y:S01]  /*2e90*/  IMAD.WIDE R22, R32, 0x4, R14.reuse ;  /* 0x0000000420167825 */ /* 0x100fe200078e020e */
[----:B0-----:R0:W-:Y:S03]  /*2ea0*/  STG.E desc[UR36][R24.64], R31 ;  /* 0x0000001f18007986 */ /* 0x0011e6000c101924 */
[----:B-1----:R-:W-:Y:S01]  /*2eb0*/  IMAD.WIDE R20, R34, 0x4, R14 ;  /* 0x0000000422147825 */ /* 0x002fe200078e020e */
[C---:B------:R-:W-:Y:S01]  /*2ec0*/  LEA R34, R30.reuse, R34, 0x2 ;  /* 0x000000221e227211 */ /* 0x040fe200078e10ff */
[----:B------:R-:W1:Y:S02]  /*2ed0*/  LDS R25, [R26] ;  /* 0x000000001a197984 */ /* 0x000e640000000800 */
[----:B------:R-:W-:Y:S02]  /*2ee0*/  IMAD R32, R30, 0x4, R32 ;  /* 0x000000041e207824 */ /* 0x000fe400078e0220 */
[----:B--2---:R2:W-:Y:S01]  /*2ef0*/  STG.E desc[UR36][R22.64], R33 ;  /* 0x0000002116007986 */ /* 0x0045e2000c101924 */
[----:B0-----:R-:W-:-:S03]  /*2f00*/  IADD3 R24, PT, PT, R5, 0x4, RZ ;  /* 0x0000000405187810 */ /* 0x001fc60007ffe0ff */
[----:B----4-:R0:W-:Y:S02]  /*2f10*/  STG.E desc[UR36][R20.64], R29 ;  /* 0x0000001d14007986 */ /* 0x0101e4000c101924 */
[----:B------:R-:W-:Y:S01]  /*2f20*/  IMAD.SHL.U32 R24, R24, 0x4, RZ ;  /* 0x0000000418187824 */ /* 0x000fe200078e00ff */
[----:B--2---:R-:W-:-:S04]  /*2f30*/  IADD3 R22, PT, PT, R28, 0x8, RZ ;  /* 0x000000081c167810 */ /* 0x004fc80007ffe0ff */
[----:B------:R-:W-:Y:S01]  /*2f40*/  LOP3.LUT R31, R22, 0x7c, RZ, 0xc0, !PT ;  /* 0x0000007c161f7812 */ /* 0x000fe200078ec0ff */
[----:B0-----:R-:W-:-:S03]  /*2f50*/  VIADD R20, R28, 0xc ;  /* 0x0000000c1c147836 */ /* 0x001fc60000000000 */
[----:B------:R-:W-:Y:S02]  /*2f60*/  IADD3 R35, PT, PT, R6, R31, RZ ;  /* 0x0000001f06237210 */ /* 0x000fe40007ffe0ff */
[----:B------:R-:W-:Y:S02]  /*2f70*/  LOP3.LUT R31, R24, 0x7c, RZ, 0xc0, !PT ;  /* 0x0000007c181f7812 */ /* 0x000fe400078ec0ff */
[----:B------:R-:W-:Y:S01]  /*2f80*/  LOP3.LUT R23, R20, 0x7c, RZ, 0xc0, !PT ;  /* 0x0000007c14177812 */ /* 0x000fe200078ec0ff */
[----:B------:R-:W-:Y:S01]  /*2f90*/  VIADD R20, R28, 0x14 ;  /* 0x000000141c147836 */ /* 0x000fe20000000000 */
[C---:B------:R-:W-:Y:S01]  /*2fa0*/  IADD3 R31, PT, PT, R6.reuse, R31, RZ ;  /* 0x0000001f061f7210 */ /* 0x040fe20007ffe0ff */
[----:B------:R-:W0:Y:S01]  /*2fb0*/  LDS R35, [R35] ;  /* 0x0000000023237984 */ /* 0x000e220000000800 */
[----:B------:R-:W-:Y:S02]  /*2fc0*/  IADD3 R23, PT, PT, R6, R23, RZ ;  /* 0x0000001706177210 */ /* 0x000fe40007ffe0ff */
[----:B------:R-:W-:-:S02]  /*2fd0*/  LOP3.LUT R21, R20, 0x7c, RZ, 0xc0, !PT ;  /* 0x0000007c14157812 */ /* 0x000fc400078ec0ff */
[----:B------:R-:W-:Y:S03]  /*2fe0*/  LDS R31, [R31] ;  /* 0x000000001f1f7984 */ /* 0x000fe60000000800 */
[----:B------:R-:W-:Y:S01]  /*2ff0*/  IMAD.IADD R33, R6, 0x1, R21 ;  /* 0x0000000106217824 */ /* 0x000fe200078e0215 */
[----:B------:R2:W3:Y:S01]  /*3000*/  LDS R29, [R23] ;  /* 0x00000000171d7984 */ /* 0x0004e20000000800 */
[----:B------:R-:W-:-:S04]  /*3010*/  IMAD.WIDE R20, R37, 0x4, R14 ;  /* 0x0000000425147825 */ /* 0x000fc800078e020e */
[----:B------:R-:W4:Y:S01]  /*3020*/  LDS R33, [R33] ;  /* 0x0000000021217984 */ /* 0x000f220000000800 */
[----:B------:R-:W-:Y:S02]  /*3030*/  IMAD R37, R30, 0x4, R37 ;  /* 0x000000041e257824 */ /* 0x000fe400078e0225 */
[----:B--2---:R-:W-:-:S04]  /*3040*/  IMAD.WIDE R22, R36, 0x4, R14 ;  /* 0x0000000424167825 */ /* 0x004fc800078e020e */
[----:B------:R-:W-:Y:S01]  /*3050*/  IMAD R36, R30, 0x4, R36 ;  /* 0x000000041e247824 */ /* 0x000fe200078e0224 */
[----:B------:R2:W-:Y:S04]  /*3060*/  STG.E desc[UR36][R22.64], R27 ;  /* 0x0000001b16007986 */ /* 0x0005e8000c101924 */
[----:B-1----:R1:W-:Y:S01]  /*3070*/  STG.E desc[UR36][R20.64], R25 ;  /* 0x0000001914007986 */ /* 0x0023e2000c101924 */
[----:B--2---:R-:W-:Y:S01]  /*3080*/  IMAD.WIDE R26, R34, 0x4, R14 ;  /* 0x00000004221a7825 */ /* 0x004fe200078e020e */
[----:B------:R-:W-:-:S03]  /*3090*/  LEA R34, R30, R34, 0x2 ;  /* 0x000000221e227211 */ /* 0x000fc600078e10ff */
[----:B-1----:R-:W-:Y:S01]  /*30a0*/  IMAD.WIDE R24, R32, 0x4, R14 ;  /* 0x0000000420187825 */ /* 0x002fe200078e020e */
[----:B------:R-:W-:-:S03]  /*30b0*/  IADD3 R20, PT, PT, R28, 0x18, RZ ;  /* 0x000000181c147810 */ /* 0x000fc60007ffe0ff */
[----:B------:R-:W-:Y:S01]  /*30c0*/  IMAD.WIDE R22, R36, 0x4, R14 ;  /* 0x0000000424167825 */ /* 0x000fe200078e020e */
[----:B0-----:R0:W-:Y:S01]  /*30d0*/  STG.E desc[UR36][R24.64], R35 ;  /* 0x0000002318007986 */ /* 0x0011e2000c101924 */
[----:B------:R-:W-:Y:S02]  /*30e0*/  LOP3.LUT R21, R20, 0x7c, RZ, 0xc0, !PT ;  /* 0x0000007c14157812 */ /* 0x000fe400078ec0ff */
[----:B------:R-:W-:Y:S01]  /*30f0*/  IADD3 R20, PT, PT, R28, 0x1c, RZ ;  /* 0x0000001c1c147810 */ /* 0x000fe20007ffe0ff */
[C---:B------:R-:W-:Y:S01]  /*3100*/  IMAD R32, R30.reuse, 0x4, R32 ;  /* 0x000000041e207824 */ /* 0x040fe200078e0220 */
[----:B---3--:R1:W-:Y:S01]  /*3110*/  STG.E desc[UR36][R26.64], R29 ;  /* 0x0000001d1a007986 */ /* 0x0083e2000c101924 */
[----:B------:R-:W-:-:S03]  /*3120*/  IMAD R36, R30, 0x4, R36 ;  /* 0x000000041e247824 */ /* 0x000fc600078e0224 */
[----:B------:R2:W-:Y:S01]  /*3130*/  STG.E desc[UR36][R22.64], R31 ;  /* 0x0000001f16007986 */ /* 0x0005e2000c101924 */
[----:B0-----:R-:W-:Y:S02]  /*3140*/  IADD3 R25, PT, PT, R6, R21, RZ ;  /* 0x0000001506197210 */ /* 0x001fe40007ffe0ff */
[----:B------:R-:W-:Y:S01]  /*3150*/  LOP3.LUT R35, R20, 0x7c, RZ, 0xc0, !PT ;  /* 0x0000007c14237812 */ /* 0x000fe200078ec0ff */
[----:B------:R-:W-:Y:S01]  /*3160*/  IMAD.WIDE R20, R37, 0x4, R14 ;  /* 0x0000000425147825 */ /* 0x000fe200078e020e */
[----:B------:R-:W-:Y:S01]  /*3170*/  LEA R37, R30, R37, 0x2 ;  /* 0x000000251e257211 */ /* 0x000fe200078e10ff */
[----:B------:R-:W0:Y:S01]  /*3180*/  LDS R29, [R25] ;  /* 0x00000000191d7984 */ /* 0x000e220000000800 */
[----:B-1----:R-:W-:Y:S02]  /*3190*/  IADD3 R27, PT, PT, R6, R35, RZ ;  /* 0x00000023061b7210 */ /* 0x002fe40007ffe0ff */
[----:B------:R-:W-:Y:S01]  /*31a0*/  IADD3 R26, PT, PT, R28, 0x28, RZ ;  /* 0x000000281c1a7810 */ /* 0x000fe20007ffe0ff */
[----:B----4-:R1:W-:Y:S01]  /*31b0*/  STG.E desc[UR36][R20.64], R33 ;  /* 0x0000002114007986 */ /* 0x0103e2000c101924 */
[----:B--2---:R-:W-:-:S03]  /*31c0*/  VIADD R22, R5, 0x8 ;  /* 0x0000000805167836 */ /* 0x004fc60000000000 */
[----:B------:R-:W2:Y:S01]  /*31d0*/  LDS R27, [R27] ;  /* 0x000000001b1b7984 */ /* 0x000ea20000000800 */
[----:B------:R-:W-:Y:S01]  /*31e0*/  IMAD.SHL.U32 R24, R22, 0x4, RZ ;  /* 0x0000000416187824 */ /* 0x000fe200078e00ff */
[C---:B------:R-:W-:Y:S01]  /*31f0*/  IADD3 R22, PT, PT, R28.reuse, 0x24, RZ ;  /* 0x000000241c167810 */ /* 0x040fe20007ffe0ff */
[----:B------:R-:W-:-:S03]  /*3200*/  VIADD R28, R28, 0x2c ;  /* 0x0000002c1c1c7836 */ /* 0x000fc60000000000 */
[----:B------:R-:W-:Y:S01]  /*3210*/  LOP3.LUT R35, R24, 0x7c, RZ, 0xc0, !PT ;  /* 0x0000007c18237812 */ /* 0x000fe200078ec0ff */
[C---:B------:R-:W-:Y:S01]  /*3220*/  VIADD R24, R5.reuse, 0xc ;  /* 0x0000000c05187836 */ /* 0x040fe20000000000 */
[----:B------:R-:W-:Y:S01]  /*3230*/  LOP3.LUT R23, R22, 0x7c, RZ, 0xc0, !PT ;  /* 0x0000007c16177812 */ /* 0x000fe200078ec0ff */
[----:B------:R-:W-:Y:S01]  /*3240*/  VIADD R5, R5, 0x10 ;  /* 0x0000001005057836 */ /* 0x000fe20000000000 */
[----:B-1----:R-:W-:Y:S01]  /*3250*/  LOP3.LUT R21, R26, 0x7c, RZ, 0xc0, !PT ;  /* 0x0000007c1a157812 */ /* 0x002fe200078ec0ff */
[----:B------:R-:W-:Y:S01]  /*3260*/  IMAD.IADD R35, R6, 0x1, R35 ;  /* 0x0000000106237824 */ /* 0x000fe200078e0223 */
[----:B------:R-:W-:Y:S01]  /*3270*/  SHF.L.U32 R24, R24, 0x2, RZ ;  /* 0x0000000218187819 */ /* 0x000fe200000006ff */
[----:B------:R-:W-:Y:S01]  /*3280*/  IMAD.IADD R23, R6, 0x1, R23 ;  /* 0x0000000106177824 */ /* 0x000fe200078e0217 */
[----:B------:R-:W-:Y:S02]  /*3290*/  LOP3.LUT R33, R28, 0x7c, RZ, 0xc0, !PT ;  /* 0x0000007c1c217812 */ /* 0x000fe400078ec0ff */
[----:B------:R-:W1:Y:S01]  /*32a0*/  LDS R25, [R35] ;  /* 0x0000000023197984 */ /* 0x000e620000000800 */
[----:B------:R-:W-:-:S02]  /*32b0*/  LOP3.LUT R24, R24, 0x7c, RZ, 0xc0, !PT ;  /* 0x0000007c18187812 */ /* 0x000fc400078ec0ff */
[C---:B------:R-:W-:Y:S01]  /*32c0*/  IADD3 R31, PT, PT, R6.reuse, R21, RZ ;  /* 0x00000015061f7210 */ /* 0x040fe20007ffe0ff */
[----:B------:R-:W3:Y:S01]  /*32d0*/  LDS R23, [R23] ;  /* 0x0000000017177984 */ /* 0x000ee20000000800 */
[C---:B------:R-:W-:Y:S01]  /*32e0*/  IMAD.IADD R33, R6.reuse, 0x1, R33 ;  /* 0x0000000106217824 */ /* 0x040fe200078e0221 */
[----:B------:R-:W-:Y:S01]  /*32f0*/  IADD3 R24, PT, PT, R6, R24, RZ ;  /* 0x0000001806187210 */ /* 0x000fe20007ffe0ff */
[----:B------:R-:W-:Y:S02]  /*3300*/  IMAD.WIDE R20, R32, 0x4, R14 ;  /* 0x0000000420147825 */ /* 0x000fe400078e020e */
[----:B------:R-:W4:Y:S02]  /*3310*/  LDS R31, [R31] ;  /* 0x000000001f1f7984 */ /* 0x000f240000000800 */
[----:B------:R-:W-:Y:S02]  /*3320*/  IMAD R32, R30, 0x4, R32 ;  /* 0x000000041e207824 */ /* 0x000fe400078e0220 */
[----:B------:R-:W5:Y:S04]  /*3330*/  LDS R33, [R33] ;  /* 0x0000000021217984 */ /* 0x000f680000000800 */
[----:B------:R-:W5:Y:S04]  /*3340*/  LDS R35, [R24] ;  /* 0x0000000018237984 */ /* 0x000f680000000800 */
[----:B0-----:R0:W-:Y:S02]  /*3350*/  STG.E desc[UR36][R20.64], R29 ;  /* 0x0000001d14007986 */ /* 0x0011e4000c101924 */
[----:B0-----:R-:W-:Y:S01]  /*3360*/  IMAD.WIDE R28, R34, 0x4, R14 ;  /* 0x00000004221c7825 */ /* 0x001fe200078e020e */
[----:B------:R-:W-:-:S04]  /*3370*/  LEA R34, R30, R34, 0x2 ;  /* 0x000000221e227211 */ /* 0x000fc800078e10ff */
[----:B--2---:R0:W-:Y:S01]  /*3380*/  STG.E desc[UR36][R28.64], R27 ;  /* 0x0000001b1c007986 */ /* 0x0041e2000c101924 */
[----:B------:R-:W-:Y:S01]  /*3390*/  IMAD.WIDE R20, R34, 0x4, R14 ;  /* 0x0000000422147825 */ /* 0x000fe200078e020e */
[----:B------:R-:W-:-:S03]  /*33a0*/  LEA R34, R30, R34, 0x2 ;  /* 0x000000221e227211 */ /* 0x000fc600078e10ff */
[----:B0-----:R-:W-:-:S04]  /*33b0*/  IMAD.WIDE R26, R36, 0x4, R14 ;  /* 0x00000004241a7825 */ /* 0x001fc800078e020e */
[C---:B------:R-:W-:Y:S01]  /*33c0*/  IMAD R36, R30.reuse, 0x4, R36 ;  /* 0x000000041e247824 */ /* 0x040fe200078e0224 */
[----:B-1----:R0:W-:Y:S02]  /*33d0*/  STG.E desc[UR36][R26.64], R25 ;  /* 0x000000191a007986 */ /* 0x0021e4000c101924 */
[----:B0-----:R-:W-:Y:S01]  /*33e0*/  IMAD.WIDE R24, R37, 0x4, R14 ;  /* 0x0000000425187825 */ /* 0x001fe200078e020e */
[----:B------:R-:W-:-:S04]  /*33f0*/  LEA R37, R30, R37, 0x2 ;  /* 0x000000251e257211 */ /* 0x000fc800078e10ff */
[----:B---3--:R0:W-:Y:S02]  /*3400*/  STG.E desc[UR36][R24.64], R23 ;  /* 0x0000001718007986 */ /* 0x0081e4000c101924 */
[----:B0-----:R-:W-:-:S04]  /*3410*/  IMAD.WIDE R22, R32, 0x4, R14 ;  /* 0x0000000420167825 */ /* 0x001fc800078e020e */
[----:B------:R-:W-:Y:S01]  /*3420*/  IMAD.WIDE R14, R36, 0x4, R14 ;  /* 0x00000004240e7825 */ /* 0x000fe200078e020e */
[----:B----4-:R0:W-:Y:S03]  /*3430*/  STG.E desc[UR36][R22.64], R31 ;  /* 0x0000001f16007986 */ /* 0x0101e6000c101924 */
[C---:B------:R-:W-:Y:S01]  /*3440*/  IMAD R32, R30.reuse, 0x4, R32 ;  /* 0x000000041e207824 */ /* 0x040fe200078e0220 */
[----:B-----5:R0:W-:Y:S01]  /*3450*/  STG.E desc[UR36][R20.64], R33 ;  /* 0x0000002114007986 */ /* 0x0201e2000c101924 */
[----:B------:R-:W-:-:S03]  /*3460*/  IMAD R36, R30, 0x4, R36 ;  /* 0x000000041e247824 */ /* 0x000fc600078e0224 */
[----:B------:R0:W-:Y:S01]  /*3470*/  STG.E desc[UR36][R14.64], R35 ;  /* 0x000000230e007986 */ /* 0x0001e2000c101924 */
[----:B------:R-:W-:Y:S05]  /*3480*/  @!P1 BRA `(.L_x_122) ;  /* 0xfffffff800209947 */ /* 0x000fea000383ffff */
.L_x_121:
[----:B------:R-:W-:Y:S05]  /*3490*/  BSYNC.RECONVERGENT B3 ;  /* 0x0000000000037941 */ /* 0x000fea0003800200 */
.L_x_120:
[----:B0-----:R-:W-:Y:S01]  /*34a0*/  IADD3 R14, PT, PT, -R9, RZ, RZ ;  /* 0x000000ff090e7210 */ /* 0x001fe20007ffe1ff */
[----:B------:R-:W-:Y:S03]  /*34b0*/  BSSY.RECONVERGENT B3, `(.L_x_123) ;  /* 0x0000040000037945 */ /* 0x000fe60003800200 */
[----:B------:R-:W-:-:S13]  /*34c0*/  ISETP.GT.AND P1, PT, R14, 0x4, PT ;  /* 0x000000040e00780c */ /* 0x000fda0003f24270 */
[----:B------:R-:W-:Y:S05]  /*34d0*/  @!P1 BRA `(.L_x_124) ;  /* 0x0000000000f49947 */ /* 0x000fea0003800000 */
[----:B------:R-:W-:Y:S01]  /*34e0*/  IMAD.SHL.U32 R15, R5, 0x4, RZ ;  /* 0x00000004050f7824 */ /* 0x000fe200078e00ff */
[----:B------:R-:W-:Y:S02]  /*34f0*/  PLOP3.LUT P0, PT, PT, PT, PT, 0x8, 0x80 ;  /* 0x000000000080781c */ /* 0x000fe40003f0e170 */
[----:B------:R-:W-:Y:S01]  /*3500*/  IADD3 R9, PT, PT, R9, 0x8, RZ ;  /* 0x0000000809097810 */ /* 0x000fe20007ffe0ff */
[C---:B------:R-:W-:Y:S01]  /*3510*/  VIADD R20, R15.reuse, 0xfffffff8 ;  /* 0xfffffff80f147836 */ /* 0x040fe20000000000 */
[C---:B------:R-:W-:Y:S01]  /*3520*/  IADD3 R14, PT, PT, R15.reuse, -0xc, RZ ;  /* 0xfffffff40f0e7810 */ /* 0x040fe20007ffe0ff */
[C---:B------:R-:W-:Y:S01]  /*3530*/  VIADD R24, R15.reuse, 0x4 ;  /* 0x000000040f187836 */ /* 0x040fe20000000000 */
[----:B------:R-:W-:Y:S02]  /*3540*/  LOP3.LUT R29, R15, 0x7c, RZ, 0xc0, !PT ;  /* 0x0000007c0f1d7812 */ /* 0x000fe400078ec0ff */
[----:B------:R-:W-:Y:S02]  /*3550*/  LOP3.LUT R21, R14, 0x7c, RZ, 0xc0, !PT ;  /* 0x0000007c0e157812 */ /* 0x000fe400078ec0ff */
[----:B------:R-:W-:-:S02]  /*3560*/  IADD3 R29, PT, PT, R6, R29, RZ ;  /* 0x0000001d061d7210 */ /* 0x000fc40007ffe0ff */
[----:B------:R-:W-:Y:S02]  /*3570*/  IADD3 R14, PT, PT, R6, R21, RZ ;  /* 0x00000015060e7210 */ /* 0x000fe40007ffe0ff */
[----:B------:R-:W-:Y:S01]  /*3580*/  LOP3.LUT R21, R20, 0x7c, RZ, 0xc0, !PT ;  /* 0x0000007c14157812 */ /* 0x000fe200078ec0ff */
[C---:B------:R-:W-:Y:S01]  /*3590*/  VIADD R20, R15.reuse, 0xfffffffc ;  /* 0xfffffffc0f147836 */ /* 0x040fe20000000000 */
[----:B------:R-:W-:Y:S01]  /*35a0*/  LOP3.LUT R31, R24, 0x7c, RZ, 0xc0, !PT ;  /* 0x0000007c181f7812 */ /* 0x000fe200078ec0ff */
[----:B------:R-:W-:Y:S01]  /*35b0*/  VIADD R24, R15, 0x8 ;  /* 0x000000080f187836 */ /* 0x000fe20000000000 */
[----:B------:R-:W0:Y:S01]  /*35c0*/  LDS R14, [R14] ;  /* 0x000000000e0e7984 */ /* 0x000e220000000800 */
[----:B------:R-:W-:Y:S02]  /*35d0*/  IADD3 R21, PT, PT, R6, R21, RZ ;  /* 0x0000001506157210 */ /* 0x000fe40007ffe0ff */
[----:B------:R-:W-:Y:S01]  /*35e0*/  LOP3.LUT R23, R20, 0x7c, RZ, 0xc0, !PT ;  /* 0x0000007c14177812 */ /* 0x000fe200078ec0ff */
[----:B------:R-:W-:Y:S01]  /*35f0*/  LDS R29, [R29] ;  /* 0x000000001d1d7984 */ /* 0x000fe20000000800 */
[C---:B------:R-:W-:Y:S01]  /*3600*/  IADD3 R20, PT, PT, R5.reuse, 0x4, RZ ;  /* 0x0000000405147810 */ /* 0x040fe20007ffe0ff */
[----:B------:R-:W-:Y:S01]  /*3610*/  VIADD R5, R5, 0x8 ;  /* 0x0000000805057836 */ /* 0x000fe20000000000 */
[----:B------:R-:W-:Y:S01]  /*3620*/  IADD3 R26, PT, PT, R15, 0xc, RZ ;  /* 0x0000000c0f1a7810 */ /* 0x000fe20007ffe0ff */
[----:B------:R1:W2:Y:S01]  /*3630*/  LDS R25, [R21] ;  /* 0x0000000015197984 */ /* 0x0002a20000000800 */
[C---:B------:R-:W-:Y:S01]  /*3640*/  IMAD.IADD R27, R6.reuse, 0x1, R23 ;  /* 0x00000001061b7824 */ /* 0x040fe200078e0217 */
[----:B------:R-:W-:Y:S01]  /*3650*/  IADD3 R15, PT, PT, R6, R31, RZ ;  /* 0x0000001f060f7210 */ /* 0x000fe20007ffe0ff */
[----:B------:R-:W3:Y:S01]  /*3660*/  LDC.64 R22, c[0x0][0x380] ;  /* 0x0000e000ff167b82 */ /* 0x000ee20000000a00 */
[----:B------:R-:W-:Y:S01]  /*3670*/  IMAD.SHL.U32 R20, R20, 0x4, RZ ;  /* 0x0000000414147824 */ /* 0x000fe200078e00ff */
[----:B------:R-:W-:-:S02]  /*3680*/  LOP3.LUT R31, R26, 0x7c, RZ, 0xc0, !PT ;  /* 0x0000007c1a1f7812 */ /* 0x000fc400078ec0ff */
[----:B------:R-:W4:Y:S01]  /*3690*/  LDS R27, [R27] ;  /* 0x000000001b1b7984 */ /* 0x000f220000000800 */
[----:B-1----:R-:W-:Y:S02]  /*36a0*/  LOP3.LUT R21, R24, 0x7c, RZ, 0xc0, !PT ;  /* 0x0000007c18157812 */ /* 0x002fe400078ec0ff */
[----:B------:R-:W-:Y:S01]  /*36b0*/  LOP3.LUT R20, R20, 0x7c, RZ, 0xc0, !PT ;  /* 0x0000007c14147812 */ /* 0x000fe200078ec0ff */
[----:B------:R-:W1:Y:S01]  /*36c0*/  LDS R15, [R15] ;  /* 0x000000000f0f7984 */ /* 0x000e620000000800 */
[C---:B------:R-:W-:Y:S01]  /*36d0*/  IADD3 R35, PT, PT, R6.reuse, R31, RZ ;  /* 0x0000001f06237210 */ /* 0x040fe20007ffe0ff */
[C---:B------:R-:W-:Y:S02]  /*36e0*/  IMAD.IADD R33, R6.reuse, 0x1, R21 ;  /* 0x0000000106217824 */ /* 0x040fe400078e0215 */
[----:B------:R-:W-:-:S03]  /*36f0*/  IMAD.IADD R31, R6, 0x1, R20 ;  /* 0x00000001061f7824 */ /* 0x000fc600078e0214 */
[----:B------:R-:W-:Y:S04]  /*3700*/  LDS R35, [R35] ;  /* 0x0000000023237984 */ /* 0x000fe80000000800 */
[----:B------:R-:W5:Y:S04]  /*3710*/  LDS R33, [R33] ;  /* 0x0000000021217984 */ /* 0x000f680000000800 */
[----:B------:R-:W5:Y:S01]  /*3720*/  LDS R31, [R31] ;  /* 0x000000001f1f7984 */ /* 0x000f620000000800 */
[----:B---3--:R-:W-:Y:S01]  /*3730*/  IMAD.WIDE R20, R37, 0x4, R22 ;  /* 0x0000000425147825 */ /* 0x008fe200078e0216 */
[----:B------:R-:W-:-:S04]  /*3740*/  LEA R37, R30, R37, 0x2 ;  /* 0x000000251e257211 */ /* 0x000fc800078e10ff */
[----:B0-----:R0:W-:Y:S02]  /*3750*/  STG.E desc[UR36][R20.64], R14 ;  /* 0x0000000e14007986 */ /* 0x0011e4000c101924 */
[----:B0-----:R-:W-:-:S04]  /*3760*/  IMAD.WIDE R20, R32, 0x4, R22 ;  /* 0x0000000420147825 */ /* 0x001fc800078e0216 */
[----:B------:R-:W-:Y:S01]  /*3770*/  IMAD R32, R30, 0x4, R32 ;  /* 0x000000041e207824 */ /* 0x000fe200078e0220 */
[----:B--2---:R0:W-:Y:S02]  /*3780*/  STG.E desc[UR36][R20.64], R25 ;  /* 0x0000001914007986 */ /* 0x0041e4000c101924 */
[----:B0-----:R-:W-:Y:S01]  /*3790*/  IMAD.WIDE R24, R34, 0x4, R22 ;  /* 0x0000000422187825 */ /* 0x001fe200078e0216 */
[----:B------:R-:W-:-:S03]  /*37a0*/  LEA R34, R30, R34, 0x2 ;  /* 0x000000221e227211 */ /* 0x000fc600078e10ff */
[--C-:B------:R-:W-:Y:S01]  /*37b0*/  IMAD.WIDE R20, R32, 0x4, R22.reuse ;  /* 0x0000000420147825 */ /* 0x100fe200078e0216 */
[----:B----4-:R0:W-:Y:S01]  /*37c0*/  STG.E desc[UR36][R24.64], R27 ;  /* 0x0000001b18007986 */ /* 0x0101e2000c101924 */
[----:B------:R-:W-:Y:S02]  /*37d0*/  LEA R32, R30, R32, 0x2 ;  /* 0x000000201e207211 */ /* 0x000fe400078e10ff */
[----:B0-----:R-:W-:-:S04]  /*37e0*/  IMAD.WIDE R26, R36, 0x4, R22 ;  /* 0x00000004241a7825 */ /* 0x001fc800078e0216 */
[----:B------:R-:W-:Y:S01]  /*37f0*/  IMAD R36, R30, 0x4, R36 ;  /* 0x000000041e247824 */ /* 0x000fe200078e0224 */
[----:B------:R0:W-:Y:S02]  /*3800*/  STG.E desc[UR36][R26.64], R29 ;  /* 0x0000001d1a007986 */ /* 0x0001e4000c101924 */
[----:B0-----:R-:W-:-:S04]  /*3810*/  IMAD.WIDE R28, R37, 0x4, R22 ;  /* 0x00000004251c7825 */ /* 0x001fc800078e0216 */
[----:B------:R-:W-:Y:S01]  /*3820*/  IMAD R37, R30, 0x4, R37 ;  /* 0x000000041e257824 */ /* 0x000fe200078e0225 */
[----:B-1----:R0:W-:Y:S04]  /*3830*/  STG.E desc[UR36][R28.64], R15 ;  /* 0x0000000f1c007986 */ /* 0x0021e8000c101924 */
[----:B-----5:R1:W-:Y:S01]  /*3840*/  STG.E desc[UR36][R20.64], R33 ;  /* 0x0000002114007986 */ /* 0x0203e2000c101924 */
[----:B0-----:R-:W-:-:S04]  /*3850*/  IMAD.WIDE R14, R34, 0x4, R22 ;  /* 0x00000004220e7825 */ /* 0x001fc800078e0216 */
[----:B------:R-:W-:Y:S01]  /*3860*/  IMAD.WIDE R22, R36, 0x4, R22 ;  /* 0x0000000424167825 */ /* 0x000fe200078e0216 */
[----:B------:R1:W-:Y:S01]  /*3870*/  STG.E desc[UR36][R14.64], R35 ;  /* 0x000000230e007986 */ /* 0x0003e2000c101924 */
[C---:B------:R-:W-:Y:S02]  /*3880*/  LEA R36, R30.reuse, R36, 0x2 ;  /* 0x000000241e247211 */ /* 0x040fe400078e10ff */
[----:B------:R-:W-:Y:S01]  /*3890*/  IMAD R34, R30, 0x4, R34 ;  /* 0x000000041e227824 */ /* 0x000fe200078e0222 */
[----:B------:R1:W-:Y:S06]  /*38a0*/  STG.E desc[UR36][R22.64], R31 ;  /* 0x0000001f16007986 */ /* 0x0003ec000c101924 */
.L_x_124:
[----:B------:R-:W-:Y:S05]  /*38b0*/  BSYNC.RECONVERGENT B3 ;  /* 0x0000000000037941 */ /* 0x000fea0003800200 */
.L_x_123:
[----:B------:R-:W-:-:S13]  /*38c0*/  ISETP.NE.OR P0, PT, R9, RZ, P0 ;  /* 0x000000ff0900720c */ /* 0x000fda0000705670 */
[----:B------:R-:W-:Y:S05]  /*38d0*/  @!P0 BREAK.RELIABLE B1 ;  /* 0x0000000000018942 */ /* 0x000fea0003800100 */
[----:B------:R-:W-:Y:S05]  /*38e0*/  @!P0 BRA `(.L_x_117) ;  /* 0x0000000000888947 */ /* 0x000fea0003800000 */
.L_x_119:
[----:B------:R-:W-:Y:S05]  /*38f0*/  BSYNC.RELIABLE B1 ;  /* 0x0000000000017941 */ /* 0x000fea0003800100 */
.L_x_118:
[C---:B01----:R-:W-:Y:S01]  /*3900*/  SHF.L.U32 R14, R5.reuse, 0x2, RZ ;  /* 0x00000002050e7819 */ /* 0x043fe200000006ff */
[----:B------:R-:W-:Y:S01]  /*3910*/  VIADD R5, R5, 0x4 ;  /* 0x0000000405057836 */ /* 0x000fe20000000000 */
[----:B------:R-:W-:Y:S02]  /*3920*/  IADD3 R9, PT, PT, R9, 0x4, RZ ;  /* 0x0000000409097810 */ /* 0x000fe40007ffe0ff */
[C---:B------:R-:W-:Y:S01]  /*3930*/  IADD3 R20, PT, PT, R14.reuse, -0x8, RZ ;  /* 0xfffffff80e147810 */ /* 0x040fe20007ffe0ff */
[C---:B------:R-:W-:Y:S01]  /*3940*/  VIADD R15, R14.reuse, 0xfffffff4 ;  /* 0xfffffff40e0f7836 */ /* 0x040fe20000000000 */
[C---:B------:R-:W-:Y:S01]  /*3950*/  LOP3.LUT R23, R14.reuse, 0x7c, RZ, 0xc0, !PT ;  /* 0x0000007c0e177812 */ /* 0x040fe200078ec0ff */
[----:B------:R-:W-:Y:S01]  /*3960*/  VIADD R21, R14, 0xfffffffc ;  /* 0xfffffffc0e157836 */ /* 0x000fe20000000000 */
[----:B------:R-:W-:Y:S02]  /*3970*/  ISETP.NE.AND P0, PT, R9, RZ, PT ;  /* 0x000000ff0900720c */ /* 0x000fe40003f05270 */
[----:B------:R-:W-:Y:S01]  /*3980*/  LOP3.LUT R15, R15, 0x7c, RZ, 0xc0, !PT ;  /* 0x0000007c0f0f7812 */ /* 0x000fe200078ec0ff */
[----:B------:R-:W-:Y:S01]  /*3990*/  IMAD.IADD R33, R6, 0x1, R23 ;  /* 0x0000000106217824 */ /* 0x000fe200078e0217 */
[----:B------:R-:W-:-:S02]  /*39a0*/  LOP3.LUT R21, R21, 0x7c, RZ, 0xc0, !PT ;  /* 0x0000007c15157812 */ /* 0x000fc400078ec0ff */
[----:B------:R-:W-:Y:S02]  /*39b0*/  IADD3 R29, PT, PT, R6, R15, RZ ;  /* 0x0000000f061d7210 */ /* 0x000fe40007ffe0ff */
[----:B------:R-:W-:Y:S01]  /*39c0*/  LOP3.LUT R15, R20, 0x7c, RZ, 0xc0, !PT ;  /* 0x0000007c140f7812 */ /* 0x000fe200078ec0ff */
[----:B------:R-:W-:Y:S01]  /*39d0*/  LDS R33, [R33] ;  /* 0x0000000021217984 */ /* 0x000fe20000000800 */
[----:B------:R-:W-:-:S03]  /*39e0*/  IADD3 R31, PT, PT, R6, R21, RZ ;  /* 0x00000015061f7210 */ /* 0x000fc60007ffe0ff */
[----:B------:R-:W-:Y:S01]  /*39f0*/  IMAD.IADD R27, R6, 0x1, R15 ;  /* 0x00000001061b7824 */ /* 0x000fe200078e020f */
[----:B------:R-:W0:Y:S01]  /*3a00*/  LDS R29, [R29] ;  /* 0x000000001d1d7984 */ /* 0x000e220000000800 */
[----:B------:R-:W1:Y:S03]  /*3a10*/  LDC.64 R14, c[0x0][0x380] ;  /* 0x0000e000ff0e7b82 */ /* 0x000e660000000a00 */
[----:B------:R-:W-:Y:S04]  /*3a20*/  LDS R31, [R31] ;  /* 0x000000001f1f7984 */ /* 0x000fe80000000800 */
[----:B------:R-:W2:Y:S01]  /*3a30*/  LDS R27, [R27] ;  /* 0x000000001b1b7984 */ /* 0x000ea20000000800 */
[----:B-1----:R-:W-:-:S04]  /*3a40*/  IMAD.WIDE R24, R37, 0x4, R14 ;  /* 0x0000000425187825 */ /* 0x002fc800078e020e */
[----:B------:R-:W-:Y:S01]  /*3a50*/  IMAD.WIDE R22, R32, 0x4, R14 ;  /* 0x0000000420167825 */ /* 0x000fe200078e020e */
[----:B------:R-:W-:-:S03]  /*3a60*/  LEA R32, R30, R32, 0x2 ;  /* 0x000000201e207211 */ /* 0x000fc600078e10ff */
[----:B------:R-:W-:-:S04]  /*3a70*/  IMAD.WIDE R20, R34, 0x4, R14 ;  /* 0x0000000422147825 */ /* 0x000fc800078e020e */
[----:B------:R-:W-:Y:S01]  /*3a80*/  IMAD.WIDE R14, R36, 0x4, R14 ;  /* 0x00000004240e7825 */ /* 0x000fe200078e020e */
[C---:B------:R-:W-:Y:S01]  /*3a90*/  LEA R36, R30.reuse, R36, 0x2 ;  /* 0x000000241e247211 */ /* 0x040fe200078e10ff */
[----:B0-----:R0:W-:Y:S02]  /*3aa0*/  STG.E desc[UR36][R24.64], R29 ;  /* 0x0000001d18007986 */ /* 0x0011e4000c101924 */
[C---:B------:R-:W-:Y:S02]  /*3ab0*/  IMAD R34, R30.reuse, 0x4, R34 ;  /* 0x000000041e227824 */ /* 0x040fe400078e0222 */
[----:B------:R-:W-:Y:S01]  /*3ac0*/  IMAD R37, R30, 0x4, R37 ;  /* 0x000000041e257824 */ /* 0x000fe200078e0225 */
[----:B--2---:R0:W-:Y:S04]  /*3ad0*/  STG.E desc[UR36][R22.64], R27 ;  /* 0x0000001b16007986 */ /* 0x0041e8000c101924 */
[----:B------:R0:W-:Y:S04]  /*3ae0*/  STG.E desc[UR36][R20.64], R31 ;  /* 0x0000001f14007986 */ /* 0x0001e8000c101924 */
[----:B------:R0:W-:Y:S01]  /*3af0*/  STG.E desc[UR36][R14.64], R33 ;  /* 0x000000210e007986 */ /* 0x0001e2000c101924 */
[----:B------:R-:W-:Y:S05]  /*3b00*/  @P0 BRA `(.L_x_118) ;  /* 0xfffffffc007c0947 */ /* 0x000fea000383ffff */
.L_x_117:
[----:B------:R-:W-:Y:S05]  /*3b10*/  BSYNC.RECONVERGENT B2 ;  /* 0x0000000000027941 */ /* 0x000fea0003800200 */
.L_x_116:
[----:B------:R-:W-:-:S13]  /*3b20*/  ISETP.NE.AND P0, PT, R13, RZ, PT ;  /* 0x000000ff0d00720c */ /* 0x000fda0003f05270 */
[----:B------:R-:W-:Y:S05]  /*3b30*/  @!P0 BRA `(.L_x_110) ;  /* 0x0000000000508947 */ /* 0x000fea0003800000 */
[----:B012---:R-:W0:Y:S01]  /*3b40*/  LDC.64 R14, c[0x0][0x380] ;  /* 0x0000e000ff0e7b82 */ /* 0x007e220000000a00 */
[----:B------:R-:W-:Y:S01]  /*3b50*/  IADD3 R5, PT, PT, R17, R12, RZ ;  /* 0x0000000c11057210 */ /* 0x000fe20007ffe0ff */
[----:B------:R-:W-:Y:S01]  /*3b60*/  IMAD R22, R0, R4, RZ ;  /* 0x0000000400167224 */ /* 0x000fe200078e02ff */
[----:B------:R-:W-:-:S03]  /*3b70*/  IADD3 R20, PT, PT, -R13, RZ, RZ ;  /* 0x000000ff0d147210 */ /* 0x000fc60007ffe1ff */
[----:B------:R-:W-:Y:S02]  /*3b80*/  IMAD R9, R16, 0x20, R5 ;  /* 0x0000002010097824 */ /* 0x000fe400078e0205 */
[----:B------:R-:W-:Y:S02]  /*3b90*/  IMAD.IADD R5, R5, 0x1, R2 ;  /* 0x0000000105057824 */ /* 0x000fe400078e0202 */
[----:B------:R-:W-:-:S04]  /*3ba0*/  IMAD R9, R4, R9, R19 ;  /* 0x0000000904097224 */ /* 0x000fc800078e0213 */
[----:B------:R-:W-:-:S05]  /*3bb0*/  IMAD R9, R0, R9, R2 ;  /* 0x0000000900097224 */ /* 0x000fca00078e0202 */
[----:B------:R-:W-:-:S07]  /*3bc0*/  LEA R9, R18, R9, 0x5 ;  /* 0x0000000912097211 */ /* 0x000fce00078e28ff */
.L_x_125:
[C---:B---3--:R-:W-:Y:S01]  /*3bd0*/  IMAD.SHL.U32 R12, R5.reuse, 0x4, RZ ;  /* 0x00000004050c7824 */ /* 0x048fe200078e00ff */
[----:B------:R-:W-:Y:S01]  /*3be0*/  IADD3 R5, PT, PT, R5, 0x1, RZ ;  /* 0x0000000105057810 */ /* 0x000fe20007ffe0ff */
[----:B------:R-:W-:-:S03]  /*3bf0*/  VIADD R20, R20, 0x1 ;  /* 0x0000000114147836 */ /* 0x000fc60000000000 */
[----:B------:R-:W-:Y:S02]  /*3c00*/  LOP3.LUT R13, R12, 0x7c, RZ, 0xc0, !PT ;  /* 0x0000007c0c0d7812 */ /* 0x000fe400078ec0ff */
[----:B------:R-:W-:Y:S02]  /*3c10*/  ISETP.NE.AND P0, PT, R20, RZ, PT ;  /* 0x000000ff1400720c */ /* 0x000fe40003f05270 */
[----:B------:R-:W-:Y:S01]  /*3c20*/  IADD3 R21, PT, PT, R6, R13, RZ ;  /* 0x0000000d06157210 */ /* 0x000fe20007ffe0ff */
[----:B0-----:R-:W-:-:S04]  /*3c30*/  IMAD.WIDE R12, R9, 0x4, R14 ;  /* 0x00000004090c7825 */ /* 0x001fc800078e020e */
[----:B------:R-:W-:Y:S01]  /*3c40*/  IMAD.IADD R9, R22, 0x1, R9 ;  /* 0x0000000116097824 */ /* 0x000fe200078e0209 */
[----:B------:R-:W0:Y:S04]  /*3c50*/  LDS R21, [R21] ;  /* 0x0000000015157984 */ /* 0x000e280000000800 */
[----:B0-----:R3:W-:Y:S01]  /*3c60*/  STG.E desc[UR36][R12.64], R21 ;  /* 0x000000150c007986 */ /* 0x0017e2000c101924 */
[----:B------:R-:W-:Y:S05]  /*3c70*/  @P0 BRA `(.L_x_125) ;  /* 0xfffffffc00d40947 */ /* 0x000fea000383ffff */
.L_x_110:
[----:B------:R-:W-:Y:S05]  /*3c80*/  BSYNC.RECONVERGENT B0 ;  /* 0x0000000000007941 */ /* 0x000fea0003800200 */
.L_x_109:
[----:B------:R-:W4:Y:S02]  /*3c90*/  LDG.E R5, desc[UR36][R10.64] ;  /* 0x000000240a057981 */ /* 0x000f24000c1e1900 */
[----:B----4-:R-:W-:-:S13]  /*3ca0*/  ISETP.NE.AND P0, PT, R5, RZ, PT ;  /* 0x000000ff0500720c */ /* 0x010fda0003f05270 */
[----:B------:R-:W-:Y:S05]  /*3cb0*/  @P0 EXIT ;  /* 0x000000000000094d */ /* 0x000fea0003800000 */
[----:B------:R-:W4:Y:S02]  /*3cc0*/  LDG.E R10, desc[UR36][R10.64+0x4] ;  /* 0x000004240a0a7981 */ /* 0x000f24000c1e1900 */
[----:B----4-:R-:W-:-:S13]  /*3cd0*/  ISETP.NE.AND P0, PT, R10, 0x1, PT ;  /* 0x000000010a00780c */ /* 0x010fda0003f05270 */
[----:B------:R-:W-:Y:S05]  /*3ce0*/  @P0 EXIT ;  /* 0x000000000000094d */ /* 0x000fea0003800000 */
[----:B-----5:R-:W-:-:S04]  /*3cf0*/  ISETP.GE.AND P0, PT, R8, R3, PT ;  /* 0x000000030800720c */ /* 0x020fc80003f06270 */
[----:B------:R-:W-:-:S04]  /*3d00*/  ISETP.GE.OR P0, PT, R19, R0, P0 ;  /* 0x000000001300720c */ /* 0x000fc80000706670 */
[----:B------:R-:W-:-:S13]  /*3d10*/  ISETP.GE.OR P0, PT, R7, R4, P0 ;  /* 0x000000040700720c */ /* 0x000fda0000706670 */
[----:B------:R-:W-:Y:S05]  /*3d20*/  @P0 EXIT ;  /* 0x000000000000094d */ /* 0x000fea0003800000 */
[----:B------:R-:W-:Y:S01]  /*3d30*/  LOP3.LUT R5, RZ, R17, RZ, 0x33, !PT ;  /* 0x00000011ff057212 */ /* 0x000fe200078e33ff */
[----:B------:R-:W-:Y:S01]  /*3d40*/  BSSY.RECONVERGENT B0, `(.L_x_126) ;  /* 0x000003b000007945 */ /* 0x000fe20003800200 */
[----:B01----:R-:W-:Y:S02]  /*3d50*/  HFMA2 R24, -RZ, RZ, 0, 0 ;  /* 0x00000000ff187431 */ /* 0x003fe400000001ff */
[----:B------:R-:W-:Y:S01]  /*3d60*/  IMAD R22, R19, R4, RZ ;  /* 0x0000000413167224 */ /* 0x000fe200078e02ff */
[----:B------:R-:W-:-:S05]  /*3d70*/  IADD3 R5, PT, PT, R4, R5, RZ ;  /* 0x0000000504057210 */ /* 0x000fca0007ffe0ff */
[----:B------:R-:W-:-:S05]  /*3d80*/  IMAD R5, R18, -0x20, R5 ;  /* 0xffffffe012057824 */ /* 0x000fca00078e0205 */
[C---:B------:R-:W-:Y:S02]  /*3d90*/  ISETP.GE.U32.AND P1, PT, R5.reuse, 0x3, PT ;  /* 0x000000030500780c */ /* 0x040fe40003f26070 */
[----:B------:R-:W-:-:S05]  /*3da0*/  VIMNMX.U32 R6, PT, PT, R5, 0x1f, PT ;  /* 0x0000001f05067848 */ /* 0x000fca0003fe0000 */
[----:B------:R-:W-:-:S05]  /*3db0*/  VIADD R6, R6, 0x1 ;  /* 0x0000000106067836 */ /* 0x000fca0000000000 */
[----:B--2---:R-:W-:-:S04]  /*3dc0*/  LOP3.LUT R23, R6, 0x3, RZ, 0xc0, !PT ;  /* 0x0000000306177812 */ /* 0x004fc800078ec0ff */
[----:B------:R-:W-:Y:S01]  /*3dd0*/  ISETP.NE.AND P0, PT, R23, RZ, PT ;  /* 0x000000ff1700720c */ /* 0x000fe20003f05270 */
[----:B------:R-:W-:-:S12]  /*3de0*/  @!P1 BRA `(.L_x_127) ;  /* 0x0000000000c09947 */ /* 0x000fd80003800000 */
[C---:B------:R-:W-:Y:S01]  /*3df0*/  IMAD R4, R7.reuse, R0, R0 ;  /* 0x0000000007047224 */ /* 0x040fe200078e0200 */
[C---:B------:R-:W-:Y:S01]  /*3e00*/  IADD3 R8, PT, PT, R7.reuse, 0x3, RZ ;  /* 0x0000000307087810 */ /* 0x040fe20007ffe0ff */
[----:B------:R-:W-:Y:S01]  /*3e10*/  VIADD R5, R7, 0x2 ;  /* 0x0000000207057836 */ /* 0x000fe20000000000 */
[----:B------:R-:W-:Y:S01]  /*3e20*/  LOP3.LUT R24, R6, 0x3c, RZ, 0xc0, !PT ;  /* 0x0000003c06187812 */ /* 0x000fe200078ec0ff */
[----:B------:R-:W-:Y:S01]  /*3e30*/  IMAD.IADD R9, R22, 0x1, R17 ;  /* 0x0000000116097824 */ /* 0x000fe200078e0211 */
[----:B------:R-:W-:Y:S01]  /*3e40*/  IADD3 R4, PT, PT, R19, R4, RZ ;  /* 0x0000000413047210 */ /* 0x000fe20007ffe0ff */
[--C-:B------:R-:W-:Y:S01]  /*3e50*/  IMAD R7, R7, R0, R19.reuse ;  /* 0x0000000007077224 */ /* 0x100fe200078e0213 */
[----:B------:R-:W-:Y:S01]  /*3e60*/  IADD3 R26, PT, PT, -R24, RZ, RZ ;  /* 0x000000ff181a7210 */ /* 0x000fe20007ffe1ff */
[C-C-:B------:R-:W-:Y:S02]  /*3e70*/  IMAD R8, R0.reuse, R8, R19.reuse ;  /* 0x0000000800087224 */ /* 0x140fe400078e0213 */
[----:B------:R-:W-:-:S02]  /*3e80*/  IMAD R6, R0, R5, R19 ;  /* 0x0000000500067224 */ /* 0x000fc400078e0213 */
[----:B------:R-:W-:Y:S02]  /*3e90*/  IMAD R9, R18, 0x20, R9 ;  /* 0x0000002012097824 */ /* 0x000fe400078e0209 */
[C-C-:B------:R-:W-:Y:S02]  /*3ea0*/  IMAD R27, R3.reuse, R7, R2.reuse ;  /* 0x00000007031b7224 */ /* 0x140fe400078e0202 */
[C-C-:B------:R-:W-:Y:S02]  /*3eb0*/  IMAD R5, R3.reuse, R4, R2.reuse ;  /* 0x0000000403057224 */ /* 0x140fe400078e0202 */
[C-C-:B------:R-:W-:Y:S02]  /*3ec0*/  IMAD R7, R3.reuse, R8, R2.reuse ;  /* 0x0000000803077224 */ /* 0x140fe400078e0202 */
[C-C-:B------:R-:W-:Y:S01]  /*3ed0*/  IMAD R29, R3.reuse, R6, R2.reuse ;  /* 0x00000006031d7224 */ /* 0x140fe200078e0202 */
[C---:B------:R-:W-:Y:S01]  /*3ee0*/  LEA R28, R16.reuse, R5, 0x5 ;  /* 0x00000005101c7211 */ /* 0x040fe200078e28ff */
[----:B------:R-:W-:Y:S01]  /*3ef0*/  IMAD R9, R3, R9, R2 ;  /* 0x0000000903097224 */ /* 0x000fe200078e0202 */
[----:B------:R-:W-:Y:S01]  /*3f00*/  LEA R30, R16, R7, 0x5 ;  /* 0x00000007101e7211 */ /* 0x000fe200078e28ff */
[----:B------:R-:W-:-:S02]  /*3f10*/  IMAD R25, R0, R3, RZ ;  /* 0x0000000300197224 */ /* 0x000fc400078e02ff */
[C---:B------:R-:W-:Y:S02]  /*3f20*/  IMAD R27, R16.reuse, 0x20, R27 ;  /* 0x00000020101b7824 */ /* 0x040fe400078e021b */
[C---:B------:R-:W-:Y:S02]  /*3f30*/  IMAD R29, R16.reuse, 0x20, R29 ;  /* 0x00000020101d7824 */ /* 0x040fe400078e021d */
[----:B------:R-:W-:-:S07]  /*3f40*/  IMAD R32, R16, 0x20, R9 ;  /* 0x0000002010207824 */ /* 0x000fce00078e0209 */
.L_x_128:
[----:B0--3--:R-:W0:Y:S08]  /*3f50*/  LDC.64 R20, c[0x0][0x388] ;  /* 0x0000e200ff147b82 */ /* 0x009e300000000a00 */
[----:B------:R-:W1:Y:S01]  /*3f60*/  LDC.64 R4, c[0x0][0x380] ;  /* 0x0000e000ff047b82 */ /* 0x000e620000000a00 */
[----:B0-----:R-:W-:-:S05]  /*3f70*/  IMAD.WIDE R20, R32, 0x4, R20 ;  /* 0x0000000420147825 */ /* 0x001fca00078e0214 */
[----:B------:R-:W2:Y:S01]  /*3f80*/  LDG.E R31, desc[UR36][R20.64] ;  /* 0x00000024141f7981 */ /* 0x000ea2000c1e1900 */
[----:B------:R-:W-:-:S04]  /*3f90*/  IMAD.WIDE R8, R3, 0x4, R20 ;  /* 0x0000000403087825 */ /* 0x000fc800078e0214 */
[----:B-1----:R-:W-:-:S05]  /*3fa0*/  IMAD.WIDE R6, R27, 0x4, R4 ;  /* 0x000000041b067825 */ /* 0x002fca00078e0204 */
[----:B--2---:R0:W-:Y:S04]  /*3fb0*/  STG.E desc[UR36][R6.64], R31 ;  /* 0x0000001f06007986 */ /* 0x0041e8000c101924 */
[----:B------:R-:W2:Y:S01]  /*3fc0*/  LDG.E R33, desc[UR36][R8.64] ;  /* 0x0000002408217981 */ /* 0x000ea2000c1e1900 */
[----:B------:R-:W-:-:S04]  /*3fd0*/  IMAD.WIDE R10, R28, 0x4, R4 ;  /* 0x000000041c0a7825 */ /* 0x000fc800078e0204 */
[----:B------:R-:W-:Y:S01]  /*3fe0*/  IMAD.WIDE R12, R3, 0x4, R8 ;  /* 0x00000004030c7825 */ /* 0x000fe200078e0208 */
[----:B--2---:R0:W-:Y:S04]  /*3ff0*/  STG.E desc[UR36][R10.64], R33 ;  /* 0x000000210a007986 */ /* 0x0041e8000c101924 */
[----:B------:R-:W2:Y:S01]  /*4000*/  LDG.E R35, desc[UR36][R12.64] ;  /* 0x000000240c237981 */ /* 0x000ea2000c1e1900 */
[----:B------:R-:W-:-:S04]  /*4010*/  IMAD.WIDE R14, R29, 0x4, R4 ;  /* 0x000000041d0e7825 */ /* 0x000fc800078e0204 */
[----:B------:R-:W-:Y:S01]  /*4020*/  IMAD.WIDE R20, R3, 0x4, R12 ;  /* 0x0000000403147825 */ /* 0x000fe200078e020c */
[----:B--2---:R0:W-:Y:S05]  /*4030*/  STG.E desc[UR36][R14.64], R35 ;  /* 0x000000230e007986 */ /* 0x0041ea000c101924 */
[----:B------:R-:W2:Y:S01]  /*4040*/  LDG.E R21, desc[UR36][R20.64] ;  /* 0x0000002414157981 */ /* 0x000ea2000c1e1900 */
[----:B------:R-:W-:Y:S01]  /*4050*/  IMAD.WIDE R4, R30, 0x4, R4 ;  /* 0x000000041e047825 */ /* 0x000fe200078e0204 */
[----:B------:R-:W-:Y:S02]  /*4060*/  IADD3 R26, PT, PT, R26, 0x4, RZ ;  /* 0x000000041a1a7810 */ /* 0x000fe40007ffe0ff */
[----:B------:R-:W-:Y:S01]  /*4070*/  LEA R28, R25, R28, 0x2 ;  /* 0x0000001c191c7211 */ /* 0x000fe200078e10ff */
[----:B------:R-:W-:Y:S01]  /*4080*/  IMAD R32, R3, 0x4, R32 ;  /* 0x0000000403207824 */ /* 0x000fe200078e0220 */
[----:B------:R-:W-:Y:S01]  /*4090*/  ISETP.NE.AND P1, PT, R26, RZ, PT ;  /* 0x000000ff1a00720c */ /* 0x000fe20003f25270 */
[C---:B------:R-:W-:Y:S01]  /*40a0*/  IMAD R29, R25.reuse, 0x4, R29 ;  /* 0x00000004191d7824 */ /* 0x040fe200078e021d */
[C---:B------:R-:W-:Y:S01]  /*40b0*/  LEA R30, R25.reuse, R30, 0x2 ;  /* 0x0000001e191e7211 */ /* 0x040fe200078e10ff */
[----:B------:R-:W-:Y:S01]  /*40c0*/  IMAD R27, R25, 0x4, R27 ;  /* 0x00000004191b7824 */ /* 0x000fe200078e021b */
[----:B--2---:R0:W-:Y:S09]  /*40d0*/  STG.E desc[UR36][R4.64], R21 ;  /* 0x0000001504007986 */ /* 0x0041f2000c101924 */
[----:B------:R-:W-:Y:S05]  /*40e0*/  @P1 BRA `(.L_x_128) ;  /* 0xfffffffc00981947 */ /* 0x000fea000383ffff */
.L_x_127:
[----:B------:R-:W-:Y:S05]  /*40f0*/  BSYNC.RECONVERGENT B0 ;  /* 0x0000000000007941 */ /* 0x000fea0003800200 */
.L_x_126:
[----:B------:R-:W-:Y:S05]  /*4100*/  @!P0 EXIT ;  /* 0x000000000000894d */ /* 0x000fea0003800000 */
[----:B------:R-:W-:Y:S01]  /*4110*/  IADD3 R17, PT, PT, R17, R24, RZ ;  /* 0x0000001811117210 */ /* 0x000fe20007ffe0ff */
[----:B0-----:R-:W0:Y:S01]  /*4120*/  LDC.64 R4, c[0x0][0x380] ;  /* 0x0000e000ff047b82 */ /* 0x001e220000000a00 */
[----:B------:R-:W-:-:S03]  /*4130*/  IMAD.MOV R23, RZ, RZ, -R23 ;  /* 0x000000ffff177224 */ /* 0x000fc600078e0a17 */
[----:B------:R-:W-:-:S04]  /*4140*/  IMAD R17, R18, 0x20, R17 ;  /* 0x0000002012117824 */ /* 0x000fc800078e0211 */
[----:B------:R-:W1:Y:S01]  /*4150*/  LDC.64 R6, c[0x0][0x388] ;  /* 0x0000e200ff067b82 */ /* 0x000e620000000a00 */
[-C--:B------:R-:W-:Y:S01]  /*4160*/  IMAD R19, R0, R17.reuse, R19 ;  /* 0x0000001100137224 */ /* 0x080fe200078e0213 */
[----:B------:R-:W-:Y:S01]  /*4170*/  IADD3 R17, PT, PT, R22, R17, RZ ;  /* 0x0000001116117210 */ /* 0x000fe20007ffe0ff */
[----:B------:R-:W-:Y:S02]  /*4180*/  IMAD R0, R0, R3, RZ ;  /* 0x0000000300007224 */ /* 0x000fe400078e02ff */
[C-C-:B------:R-:W-:Y:S02]  /*4190*/  IMAD R19, R3.reuse, R19, R2.reuse ;  /* 0x0000001303137224 */ /* 0x140fe400078e0202 */
[----:B------:R-:W-:Y:S02]  /*41a0*/  IMAD R17, R3, R17, R2 ;  /* 0x0000001103117224 */ /* 0x000fe400078e0202 */
[----:B------:R-:W-:-:S03]  /*41b0*/  IMAD R19, R16, 0x20, R19 ;  /* 0x0000002010137824 */ /* 0x000fc600078e0213 */
[----:B------:R-:W-:-:S07]  /*41c0*/  LEA R16, R16, R17, 0x5 ;  /* 0x0000001110107211 */ /* 0x000fce00078e28ff */
.L_x_129:
[----:B-12---:R-:W-:-:S06]  /*41d0*/  IMAD.WIDE R8, R16, 0x4, R6 ;  /* 0x0000000410087825 */ /* 0x006fcc00078e0206 */
[----:B------:R-:W2:Y:S01]  /*41e0*/  LDG.E R9, desc[UR36][R8.64] ;  /* 0x0000002408097981 */ /* 0x000ea2000c1e1900 */
[----:B0-----:R-:W-:Y:S01]  /*41f0*/  IMAD.WIDE R10, R19, 0x4, R4 ;  /* 0x00000004130a7825 */ /* 0x001fe200078e0204 */
[----:B------:R-:W-:Y:S02]  /*4200*/  IADD3 R23, PT, PT, R23, 0x1, RZ ;  /* 0x0000000117177810 */ /* 0x000fe40007ffe0ff */
[----:B------:R-:W-:Y:S01]  /*4210*/  IADD3 R16, PT, PT, R3, R16, RZ ;  /* 0x0000001003107210 */ /* 0x000fe20007ffe0ff */
[----:B------:R-:W-:Y:S01]  /*4220*/  IMAD.IADD R19, R0, 0x1, R19 ;  /* 0x0000000100137824 */ /* 0x000fe200078e0213 */
[----:B------:R-:W-:Y:S01]  /*4230*/  ISETP.NE.AND P0, PT, R23, RZ, PT ;  /* 0x000000ff1700720c */ /* 0x000fe20003f05270 */
[----:B--2---:R2:W-:-:S12]  /*4240*/  STG.E desc[UR36][R10.64], R9 ;  /* 0x000000090a007986 */ /* 0x0045d8000c101924 */
[----:B------:R-:W-:Y:S05]  /*4250*/  @P0 BRA `(.L_x_129) ;  /* 0xfffffffc00dc0947 */ /* 0x000fea000383ffff */
[----:B------:R-:W-:Y:S05]  /*4260*/  EXIT ;  /* 0x000000000000794d */ /* 0x000fea0003800000 */
.L_x_130:
        /* <DEDUP_REMOVED lines=9> */
.L_x_224:


//--------------------- .text._Z24transposeNoBankConflictsPfPKfii --------------------------
	.section	.text._Z24transposeNoBankConflictsPfPKfii,"ax",@progbits
	.align	128
        .global         _Z24transposeNoBankConflictsPfPKfii
        .type           _Z24transposeNoBankConflictsPfPKfii,@function
        .size           _Z24transposeNoBankConflictsPfPKfii,(.L_x_225 - _Z24transposeNoBankConflictsPfPKfii)
        .other          _Z24transposeNoBankConflictsPfPKfii,@"STO_CUDA_ENTRY STV_DEFAULT"
_Z24transposeNoBankConflictsPfPKfii:
.text._Z24transposeNoBankConflictsPfPKfii:
[----:B------:R-:W-:Y:S01]  /*0000*/  LDC R1, c[0x0][0x37c] ;  /* 0x0000df00ff017b82 */ /* 0x000fe20000000800 */
[----:B------:R-:W0:Y:S07]  /*0010*/  S2R R0, SR_CTAID.Y ;  /* 0x0000000000007919 */ /* 0x000e2e0000002600 */
[----:B------:R-:W1:Y:S01]  /*0020*/  LDC.64 R12, c[0x0][0x390] ;  /* 0x0000e400ff0c7b82 */ /* 0x000e620000000a00 */
[----:B------:R-:W2:Y:S01]  /*0030*/  LDCU.64 UR6, c[0x0][0x358] ;  /* 0x00006b00ff0677ac */ /* 0x000ea20008000a00 */
[----:B------:R-:W-:Y:S01]  /*0040*/  BSSY.RECONVERGENT B2, `(.L_x_131) ;  /* 0x00000af000027945 */ /* 0x000fe20003800200 */
[----:B------:R-:W0:Y:S01]  /*0050*/  S2R R3, SR_TID.Y ;  /* 0x0000000000037919 */ /* 0x000e220000002200 */
[----:B------:R-:W3:Y:S01]  /*0060*/  S2R R2, SR_CTAID.X ;  /* 0x0000000000027919 */ /* 0x000ee20000002500 */
[----:B------:R-:W3:Y:S01]  /*0070*/  S2R R4, SR_TID.X ;  /* 0x0000000000047919 */ /* 0x000ee20000002100 */
[----:B0-----:R-:W-:-:S04]  /*0080*/  LEA R7, R0, R3, 0x5 ;  /* 0x0000000300077211 */ /* 0x001fc800078e28ff */
[----:B-1----:R-:W-:Y:S02]  /*0090*/  ISETP.GE.AND P0, PT, R7, R13, PT ;  /* 0x0000000d0700720c */ /* 0x002fe40003f06270 */
[----:B---3--:R-:W-:-:S04]  /*00a0*/  LEA R5, R2, R4, 0x5 ;  /* 0x0000000402057211 */ /* 0x008fc800078e28ff */
[----:B------:R-:W-:-:S13]  /*00b0*/  ISETP.GE.OR P0, PT, R5, R12, P0 ;  /* 0x0000000c0500720c */ /* 0x000fda0000706670 */
[----:B--2---:R-:W-:Y:S05]  /*00c0*/  @P0 BRA `(.L_x_132) ;  /* 0x0000000800980947 */ /* 0x004fea0003800000 */
[----:B------:R-:W-:Y:S01]  /*00d0*/  LOP3.LUT R6, RZ, R3, RZ, 0x33, !PT ;  /* 0x00000003ff067212 */ /* 0x000fe200078e33ff */
[----:B------:R-:W-:Y:S04]  /*00e0*/  BSSY.RECONVERGENT B1, `(.L_x_133) ;  /* 0x000008f000017945 */ /* 0x000fe80003800200 */
[----:B------:R-:W-:-:S04]  /*00f0*/  IMAD.IADD R5, R6, 0x1, R13 ;  /* 0x0000000106057824 */ /* 0x000fc800078e020d */
[----:B------:R-:W-:-:S05]  /*0100*/  IMAD R5, R0, -0x20, R5 ;  /* 0xffffffe000057824 */ /* 0x000fca00078e0205 */
[C---:B------:R-:W-:Y:S02]  /*0110*/  ISETP.GE.U32.AND P0, PT, R5.reuse, 0x3, PT ;  /* 0x000000030500780c */ /* 0x040fe40003f06070 */
[----:B------:R-:W-:-:S04]  /*0120*/  VIMNMX.U32 R6, PT, PT, R5, 0x1f, PT ;  /* 0x0000001f05067848 */ /* 0x000fc80003fe0000 */
[----:B------:R-:W-:Y:S01]  /*0130*/  IADD3 R8, PT, PT, R6, 0x1, RZ ;  /* 0x0000000106087810 */ /* 0x000fe20007ffe0ff */
[----:B------:R-:W-:-:S03]  /*0140*/  HFMA2 R6, -RZ, RZ, 0, 0 ;  /* 0x00000000ff067431 */ /* 0x000fc600000001ff */
[----:B------:R-:W-:-:S03]  /*0150*/  LOP3.LUT R5, R8, 0x3, RZ, 0xc0, !PT ;  /* 0x0000000308057812 */ /* 0x000fc600078ec0ff */
[----:B------:R-:W-:Y:S05]  /*0160*/  @!P0 BRA `(.L_x_134) ;  /* 0x0000000800188947 */ /* 0x000fea0003800000 */
[----:B------:R-:W0:Y:S01]  /*0170*/  S2UR UR5, SR_CgaCtaId ;  /* 0x00000000000579c3 */ /* 0x000e220000008800 */
[----:B------:R-:W-:Y:S01]  /*0180*/  LOP3.LUT R6, R8, 0x3c, RZ, 0xc0, !PT ;  /* 0x0000003c08067812 */ /* 0x000fe200078ec0ff */
[----:B------:R-:W-:Y:S01]  /*0190*/  UMOV UR4, 0x400 ;  /* 0x0000040000047882 */ /* 0x000fe20000000000 */
[--C-:B------:R-:W-:Y:S01]  /*01a0*/  IMAD R8, R3, 0x21, R4.reuse ;  /* 0x0000002103087824 */ /* 0x100fe200078e0204 */
[----:B------:R-:W-:Y:S01]  /*01b0*/  BSSY.RELIABLE B0, `(.L_x_135) ;  /* 0x0000070000007945 */ /* 0x000fe20003800100 */
[----:B------:R-:W-:Y:S02]  /*01c0*/  IMAD R7, R7, R12, R4 ;  /* 0x0000000c07077224 */ /* 0x000fe400078e0204 */
[----:B------:R-:W-:Y:S01]  /*01d0*/  IMAD.MOV R9, RZ, RZ, -R6 ;  /* 0x000000ffff097224 */ /* 0x000fe200078e0a06 */
[----:B------:R-:W1:Y:S02]  /*01e0*/  LDC.64 R14, c[0x0][0x388] ;  /* 0x0000e200ff0e7b82 */ /* 0x000e640000000a00 */
[----:B------:R-:W-:-:S02]  /*01f0*/  LEA R7, R2, R7, 0x5 ;  /* 0x0000000702077211 */ /* 0x000fc400078e28ff */
[----:B------:R-:W-:Y:S01]  /*0200*/  ISETP.GE.AND P0, PT, R9, RZ, PT ;  /* 0x000000ff0900720c */ /* 0x000fe20003f06270 */
[----:B0-----:R-:W-:-:S06]  /*0210*/  ULEA UR4, UR5, UR4, 0x18 ;  /* 0x0000000405047291 */ /* 0x001fcc000f8ec0ff */
[----:B------:R-:W-:-:S04]  /*0220*/  LEA R8, R8, UR4, 0x2 ;  /* 0x0000000408087c11 */ /* 0x000fc8000f8e10ff */
[----:B------:R-:W-:Y:S02]  /*0230*/  IADD3 R8, PT, PT, R8, 0x108, RZ ;  /* 0x0000010808087810 */ /* 0x000fe40007ffe0ff */
[----:B------:R-:W-:Y:S05]  /*0240*/  @P0 BRA `(.L_x_136) ;  /* 0x0000000400980947 */ /* 0x000fea0003800000 */
[----:B------:R-:W-:Y:S01]  /*0250*/  IMAD.MOV R10, RZ, RZ, -R9 ;  /* 0x000000ffff0a7224 */ /* 0x000fe200078e0a09 */
[----:B------:R-:W-:Y:S01]  /*0260*/  BSSY.RECONVERGENT B3, `(.L_x_137) ;  /* 0x000003e000037945 */ /* 0x000fe20003800200 */
[----:B------:R-:W-:-:S03]  /*0270*/  PLOP3.LUT P0, PT, PT, PT, PT, 0x80, 0x8 ;  /* 0x000000000008781c */ /* 0x000fc60003f0f070 */
[----:B------:R-:W-:-:S13]  /*0280*/  ISETP.GT.AND P1, PT, R10, 0xc, PT ;  /* 0x0000000c0a00780c */ /* 0x000fda0003f24270 */
[----:B------:R-:W-:Y:S05]  /*0290*/  @!P1 BRA `(.L_x_138) ;  /* 0x0000000000e89947 */ /* 0x000fea0003800000 */
[----:B------:R-:W-:-:S13]  /*02a0*/  PLOP3.LUT P0, PT, PT, PT, PT, 0x8, 0x80 ;  /* 0x000000000080781c */ /* 0x000fda0003f0e170 */
.L_x_139:
[----:B------:R-:W0:Y:S02]  /*02b0*/  LDC.64 R18, c[0x0][0x388] ;  /* 0x0000e200ff127b82 */ /* 0x000e240000000a00 */
[----:B0-----:R-:W-:-:S04]  /*02c0*/  IMAD.WIDE R26, R7, 0x4, R18 ;  /* 0x00000004071a7825 */ /* 0x001fc800078e0212 */
[C---:B------:R-:W-:Y:S02]  /*02d0*/  IMAD.WIDE R22, R12.reuse, 0x4, R26 ;  /* 0x000000040c167825 */ /* 0x040fe400078e021a */
[----:B------:R-:W2:Y:S04]  /*02e0*/  LDG.E R26, desc[UR6][R26.64] ;  /* 0x000000061a1a7981 */ /* 0x000ea8000c1e1900 */
[----:B------:R-:W3:Y:S01]  /*02f0*/  LDG.E R28, desc[UR6][R22.64] ;  /* 0x00000006161c7981 */ /* 0x000ee2000c1e1900 */
[C---:B------:R-:W-:Y:S01]  /*0300*/  LEA R7, R12.reuse, R7, 0x2 ;  /* 0x000000070c077211 */ /* 0x040fe200078e10ff */
[----:B------:R-:W-:-:S04]  /*0310*/  IMAD.WIDE R16, R12, 0x4, R22 ;  /* 0x000000040c107825 */ /* 0x000fc800078e0216 */
[----:B------:R-:W-:Y:S01]  /*0320*/  IMAD.WIDE R10, R7, 0x4, R18 ;  /* 0x00000004070a7825 */ /* 0x000fe200078e0212 */
[----:B------:R0:W4:Y:S03]  /*0330*/  LDG.E R22, desc[UR6][R16.64] ;  /* 0x0000000610167981 */ /* 0x000126000c1e1900 */
[C---:B------:R-:W-:Y:S01]  /*0340*/  IMAD.WIDE R20, R12.reuse, 0x4, R16 ;  /* 0x000000040c147825 */ /* 0x040fe200078e0210 */
[----:B------:R-:W-:-:S05]  /*0350*/  LEA R7, R12, R7, 0x2 ;  /* 0x000000070c077211 */ /* 0x000fca00078e10ff */
[----:B------:R-:W5:Y:S01]  /*0360*/  LDG.E R21, desc[UR6][R20.64] ;  /* 0x0000000614157981 */ /* 0x000f62000c1e1900 */
[----:B0-----:R-:W-:-:S03]  /*0370*/  IMAD.WIDE R16, R12, 0x4, R10 ;  /* 0x000000040c107825 */ /* 0x001fc600078e020a */
[----:B------:R-:W5:Y:S01]  /*0380*/  LDG.E R11, desc[UR6][R10.64] ;  /* 0x000000060a0b7981 */ /* 0x000f62000c1e1900 */
[----:B------:R-:W-:-:S03]  /*0390*/  IMAD.WIDE R24, R12, 0x4, R16 ;  /* 0x000000040c187825 */ /* 0x000fc600078e0210 */
[----:B------:R0:W5:Y:S04]  /*03a0*/  LDG.E R20, desc[UR6][R16.64] ;  /* 0x0000000610147981 */ /* 0x000168000c1e1900 */
[----:B------:R1:W5:Y:S01]  /*03b0*/  LDG.E R10, desc[UR6][R24.64] ;  /* 0x00000006180a7981 */ /* 0x000362000c1e1900 */
[----:B0-----:R-:W-:-:S04]  /*03c0*/  IMAD.WIDE R16, R12, 0x4, R24 ;  /* 0x000000040c107825 */ /* 0x001fc800078e0218 */
[----:B-1----:R-:W-:Y:S01]  /*03d0*/  IMAD.WIDE R24, R7, 0x4, R18 ;  /* 0x0000000407187825 */ /* 0x002fe200078e0212 */
[----:B------:R0:W5:Y:S03]  /*03e0*/  LDG.E R29, desc[UR6][R16.64] ;  /* 0x00000006101d7981 */ /* 0x000166000c1e1900 */
[----:B------:R-:W-:Y:S01]  /*03f0*/  IMAD R7, R12, 0x4, R7 ;  /* 0x000000040c077824 */ /* 0x000fe200078e0207 */
[----:B------:R-:W5:Y:S03]  /*0400*/  LDG.E R27, desc[UR6][R24.64] ;  /* 0x00000006181b7981 */ /* 0x000f66000c1e1900 */
[----:B------:R-:W-:-:S04]  /*0410*/  IMAD.WIDE R18, R7, 0x4, R18 ;  /* 0x0000000407127825 */ /* 0x000fc800078e0212 */
[C---:B0-----:R-:W-:Y:S02]  /*0420*/  IMAD.WIDE R16, R12.reuse, 0x4, R24 ;  /* 0x000000040c107825 */ /* 0x041fe400078e0218 */
[----:B------:R0:W5:Y:S04]  /*0430*/  LDG.E R24, desc[UR6][R18.64] ;  /* 0x0000000612187981 */ /* 0x000168000c1e1900 */
[----:B------:R1:W5:Y:S01]  /*0440*/  LDG.E R25, desc[UR6][R16.64] ;  /* 0x0000000610197981 */ /* 0x000362000c1e1900 */
[----:B0-----:R-:W-:-:S04]  /*0450*/  IMAD.WIDE R18, R12, 0x4, R18 ;  /* 0x000000040c127825 */ /* 0x001fc800078e0212 */
[----:B-1----:R-:W-:-:S05]  /*0460*/  IMAD.WIDE R16, R12, 0x4, R16 ;  /* 0x000000040c107825 */ /* 0x002fca00078e0210 */
[----:B------:R0:W5:Y:S02]  /*0470*/  LDG.E R23, desc[UR6][R16.64] ;  /* 0x0000000610177981 */ /* 0x000164000c1e1900 */
[----:B0-----:R-:W-:-:S06]  /*0480*/  IMAD.WIDE R16, R12, 0x4, R16 ;  /* 0x000000040c107825 */ /* 0x001fcc00078e0210 */
[----:B------:R-:W5:Y:S04]  /*0490*/  LDG.E R17, desc[UR6][R16.64] ;  /* 0x0000000610117981 */ /* 0x000f68000c1e1900 */
[----:B--2---:R0:W-:Y:S04]  /*04a0*/  STS [R8+-0x108], R26 ;  /* 0xfffef81a08007388 */ /* 0x0041e80000000800 */
[----:B---3--:R1:W-:Y:S04]  /*04b0*/  STS [R8+-0x84], R28 ;  /* 0xffff7c1c08007388 */ /* 0x0083e80000000800 */
[----:B0-----:R0:W2:Y:S02]  /*04c0*/  LDG.E R26, desc[UR6][R18.64] ;  /* 0x00000006121a7981 */ /* 0x0010a4000c1e1900 */
[----:B0-----:R-:W-:-:S05]  /*04d0*/  IMAD.WIDE R18, R12, 0x4, R18 ;  /* 0x000000040c127825 */ /* 0x001fca00078e0212 */
[----:B-1----:R0:W3:Y:S02]  /*04e0*/  LDG.E R28, desc[UR6][R18.64] ;  /* 0x00000006121c7981 */ /* 0x0020e4000c1e1900 */
[----:B0-----:R-:W-:-:S05]  /*04f0*/  IMAD.WIDE R18, R12, 0x4, R18 ;  /* 0x000000040c127825 */ /* 0x001fca00078e0212 */
[----:B------:R-:W3:Y:S01]  /*0500*/  LDG.E R16, desc[UR6][R18.64] ;  /* 0x0000000612107981 */ /* 0x000ee2000c1e1900 */
[----:B------:R-:W-:-:S04]  /*0510*/  IADD3 R9, PT, PT, R9, 0x10, RZ ;  /* 0x0000001009097810 */ /* 0x000fc80007ffe0ff */
[----:B------:R-:W-:Y:S01]  /*0520*/  ISETP.GE.AND P1, PT, R9, -0xc, PT ;  /* 0xfffffff40900780c */ /* 0x000fe20003f26270 */
[----:B----4-:R-:W-:Y:S01]  /*0530*/  STS [R8], R22 ;  /* 0x0000001608007388 */ /* 0x010fe20000000800 */
[----:B------:R-:W-:-:S03]  /*0540*/  LEA R7, R12, R7, 0x2 ;  /* 0x000000070c077211 */ /* 0x000fc600078e10ff */
[----:B-----5:R-:W-:Y:S04]  /*0550*/  STS [R8+0x84], R21 ;  /* 0x0000841508007388 */ /* 0x020fe80000000800 */
[----:B------:R-:W-:Y:S04]  /*0560*/  STS [R8+0x108], R11 ;  /* 0x0001080b08007388 */ /* 0x000fe80000000800 */
        /* <DEDUP_REMOVED lines=8> */
[----:B--2---:R-:W-:Y:S04]  /*05f0*/  STS [R8+0x5ac], R26 ;  /* 0x0005ac1a08007388 */ /* 0x004fe80000000800 */
[----:B---3--:R-:W-:Y:S04]  /*0600*/  STS [R8+0x630], R28 ;  /* 0x0006301c08007388 */ /* 0x008fe80000000800 */
[----:B------:R0:W-:Y:S02]  /*0610*/  STS [R8+0x6b4], R16 ;  /* 0x0006b41008007388 */ /* 0x0001e40000000800 */
[----:B0-----:R-:W-:Y:S01]  /*0620*/  VIADD R8, R8, 0x840 ;  /* 0x0000084008087836 */ /* 0x001fe20000000000 */
[----:B------:R-:W-:Y:S06]  /*0630*/  @!P1 BRA `(.L_x_139) ;  /* 0xfffffffc001c9947 */ /* 0x000fec000383ffff */
.L_x_138:
[----:B------:R-:W-:Y:S05]  /*0640*/  BSYNC.RECONVERGENT B3 ;  /* 0x0000000000037941 */ /* 0x000fea0003800200 */
.L_x_137:
[----:B------:R-:W-:Y:S01]  /*0650*/  IADD3 R10, PT, PT, -R9, RZ, RZ ;  /* 0x000000ff090a7210 */ /* 0x000fe20007ffe1ff */
[----:B------:R-:W-:Y:S03]  /*0660*/  BSSY.RECONVERGENT B3, `(.L_x_140) ;  /* 0x0000021000037945 */ /* 0x000fe60003800200 */
[----:B------:R-:W-:-:S13]  /*0670*/  ISETP.GT.AND P1, PT, R10, 0x4, PT ;  /* 0x000000040a00780c */ /* 0x000fda0003f24270 */
[----:B------:R-:W-:Y:S05]  /*0680*/  @!P1 BRA `(.L_x_141) ;  /* 0x0000000000789947 */ /* 0x000fea0003800000 */
[----:B------:R-:W0:Y:S01]  /*0690*/  LDC.64 R10, c[0x0][0x388] ;  /* 0x0000e200ff0a7b82 */ /* 0x000e220000000a00 */
[----:B------:R-:W-:Y:S01]  /*06a0*/  LEA R29, R12, R7, 0x2 ;  /* 0x000000070c1d7211 */ /* 0x000fe200078e10ff */
[----:B0-----:R-:W-:-:S04]  /*06b0*/  IMAD.WIDE R26, R7, 0x4, R10 ;  /* 0x00000004071a7825 */ /* 0x001fc800078e020a */
[----:B------:R-:W-:-:S04]  /*06c0*/  IMAD.WIDE R10, R29, 0x4, R10 ;  /* 0x000000041d0a7825 */ /* 0x000fc800078e020a */
[C---:B------:R-:W-:Y:S02]  /*06d0*/  IMAD.WIDE R24, R12.reuse, 0x4, R26 ;  /* 0x000000040c187825 */ /* 0x040fe400078e021a */
[----:B------:R-:W2:Y:S02]  /*06e0*/  LDG.E R27, desc[UR6][R26.64] ;  /* 0x000000061a1b7981 */ /* 0x000ea4000c1e1900 */
[C---:B------:R-:W-:Y:S02]  /*06f0*/  IMAD.WIDE R16, R12.reuse, 0x4, R10 ;  /* 0x000000040c107825 */ /* 0x040fe400078e020a */
[----:B------:R-:W3:Y:S02]  /*0700*/  LDG.E R11, desc[UR6][R10.64] ;  /* 0x000000060a0b7981 */ /* 0x000ee4000c1e1900 */
[C---:B------:R-:W-:Y:S02]  /*0710*/  IMAD.WIDE R22, R12.reuse, 0x4, R24 ;  /* 0x000000040c167825 */ /* 0x040fe400078e0218 */
[----:B------:R-:W4:Y:S02]  /*0720*/  LDG.E R25, desc[UR6][R24.64] ;  /* 0x0000000618197981 */ /* 0x000f24000c1e1900 */
[----:B------:R-:W-:-:S02]  /*0730*/  IMAD.WIDE R18, R12, 0x4, R16 ;  /* 0x000000040c127825 */ /* 0x000fc400078e0210 */
[----:B------:R-:W5:Y:S02]  /*0740*/  LDG.E R17, desc[UR6][R16.64] ;  /* 0x0000000610117981 */ /* 0x000f64000c1e1900 */
[C---:B------:R-:W-:Y:S02]  /*0750*/  IMAD.WIDE R20, R12.reuse, 0x4, R22 ;  /* 0x000000040c147825 */ /* 0x040fe400078e0216 */
[----:B------:R-:W5:Y:S04]  /*0760*/  LDG.E R23, desc[UR6][R22.64] ;  /* 0x0000000616177981 */ /* 0x000f68000c1e1900 */
[----:B------:R0:W5:Y:S02]  /*0770*/  LDG.E R28, desc[UR6][R20.64] ;  /* 0x00000006141c7981 */ /* 0x000164000c1e1900 */
[----:B0-----:R-:W-:-:S02]  /*0780*/  IMAD.WIDE R20, R12, 0x4, R18 ;  /* 0x000000040c147825 */ /* 0x001fc400078e0212 */
[----:B------:R-:W5:Y:S04]  /*0790*/  LDG.E R19, desc[UR6][R18.64] ;  /* 0x0000000612137981 */ /* 0x000f68000c1e1900 */
[----:B------:R-:W5:Y:S01]  /*07a0*/  LDG.E R21, desc[UR6][R20.64] ;  /* 0x0000000614157981 */ /* 0x000f62000c1e1900 */
[----:B------:R-:W-:Y:S01]  /*07b0*/  PLOP3.LUT P0, PT, PT, PT, PT, 0x8, 0x80 ;  /* 0x000000000080781c */ /* 0x000fe20003f0e170 */
[----:B------:R-:W-:Y:S01]  /*07c0*/  VIADD R9, R9, 0x8 ;  /* 0x0000000809097836 */ /* 0x000fe20000000000 */
[----:B------:R-:W-:Y:S01]  /*07d0*/  LEA R7, R12, R29, 0x2 ;  /* 0x0000001d0c077211 */ /* 0x000fe200078e10ff */
[----:B--2---:R-:W-:Y:S04]  /*07e0*/  STS [R8+-0x108], R27 ;  /* 0xfffef81b08007388 */ /* 0x004fe80000000800 */
[----:B---3--:R-:W-:Y:S04]  /*07f0*/  STS [R8+0x108], R11 ;  /* 0x0001080b08007388 */ /* 0x008fe80000000800 */
[----:B----4-:R-:W-:Y:S04]  /*0800*/  STS [R8+-0x84], R25 ;  /* 0xffff7c1908007388 */ /* 0x010fe80000000800 */
[----:B-----5:R-:W-:Y:S04]  /*0810*/  STS [R8+0x18c], R17 ;  /* 0x00018c1108007388 */ /* 0x020fe80000000800 */
[----:B------:R-:W-:Y:S04]  /*0820*/  STS [R8], R23 ;  /* 0x0000001708007388 */ /* 0x000fe80000000800 */
[----:B------:R-:W-:Y:S04]  /*0830*/  STS [R8+0x84], R28 ;  /* 0x0000841c08007388 */ /* 0x000fe80000000800 */
[----:B------:R-:W-:Y:S04]  /*0840*/  STS [R8+0x210], R19 ;  /* 0x0002101308007388 */ /* 0x000fe80000000800 */
[----:B------:R0:W-:Y:S02]  /*0850*/  STS [R8+0x294], R21 ;  /* 0x0002941508007388 */ /* 0x0001e40000000800 */
[----:B0-----:R-:W-:-:S07]  /*0860*/  IADD3 R8, PT, PT, R8, 0x420, RZ ;  /* 0x0000042008087810 */ /* 0x001fce0007ffe0ff */
.L_x_141:
[----:B------:R-:W-:Y:S05]  /*0870*/  BSYNC.RECONVERGENT B3 ;  /* 0x0000000000037941 */ /* 0x000fea0003800200 */
.L_x_140:
[----:B------:R-:W-:-:S13]  /*0880*/  ISETP.NE.OR P0, PT, R9, RZ, P0 ;  /* 0x000000ff0900720c */ /* 0x000fda0000705670 */
[----:B------:R-:W-:Y:S05]  /*0890*/  @!P0 BREAK.RELIABLE B0 ;  /* 0x0000000000008942 */ /* 0x000fea0003800100 */
[----:B------:R-:W-:Y:S05]  /*08a0*/  @!P0 BRA `(.L_x_134) ;  /* 0x0000000000488947 */ /* 0x000fea0003800000 */
.L_x_136:
[----:B------:R-:W-:Y:S05]  /*08b0*/  BSYNC.RELIABLE B0 ;  /* 0x0000000000007941 */ /* 0x000fea0003800100 */
.L_x_135:
[----:B-1----:R-:W-:-:S04]  /*08c0*/  IMAD.WIDE R20, R7, 0x4, R14 ;  /* 0x0000000407147825 */ /* 0x002fc800078e020e */
[C---:B------:R-:W-:Y:S02]  /*08d0*/  IMAD.WIDE R10, R12.reuse, 0x4, R20 ;  /* 0x000000040c0a7825 */ /* 0x040fe400078e0214 */
[----:B------:R-:W2:Y:S02]  /*08e0*/  LDG.E R21, desc[UR6][R20.64] ;  /* 0x0000000614157981 */ /* 0x000ea4000c1e1900 */
[C---:B------:R-:W-:Y:S02]  /*08f0*/  IMAD.WIDE R16, R12.reuse, 0x4, R10 ;  /* 0x000000040c107825 */ /* 0x040fe400078e020a */
[----:B------:R-:W3:Y:S02]  /*0900*/  LDG.E R11, desc[UR6][R10.64] ;  /* 0x000000060a0b7981 */ /* 0x000ee4000c1e1900 */
[----:B------:R-:W-:Y:S02]  /*0910*/  IMAD.WIDE R18, R12, 0x4, R16 ;  /* 0x000000040c127825 */ /* 0x000fe400078e0210 */
[----:B------:R-:W4:Y:S04]  /*0920*/  LDG.E R17, desc[UR6][R16.64] ;  /* 0x0000000610117981 */ /* 0x000f28000c1e1900 */
[----:B------:R-:W5:Y:S01]  /*0930*/  LDG.E R19, desc[UR6][R18.64] ;  /* 0x0000000612137981 */ /* 0x000f62000c1e1900 */
[----:B------:R-:W-:-:S05]  /*0940*/  VIADD R9, R9, 0x4 ;  /* 0x0000000409097836 */ /* 0x000fca0000000000 */
[----:B------:R-:W-:Y:S02]  /*0950*/  ISETP.NE.AND P0, PT, R9, RZ, PT ;  /* 0x000000ff0900720c */ /* 0x000fe40003f05270 */
[----:B------:R-:W-:Y:S01]  /*0960*/  LEA R7, R12, R7, 0x2 ;  /* 0x000000070c077211 */ /* 0x000fe200078e10ff */
[----:B--2---:R-:W-:Y:S04]  /*0970*/  STS [R8+-0x108], R21 ;  /* 0xfffef81508007388 */ /* 0x004fe80000000800 */
[----:B---3--:R-:W-:Y:S04]  /*0980*/  STS [R8+-0x84], R11 ;  /* 0xffff7c0b08007388 */ /* 0x008fe80000000800 */
[----:B----4-:R-:W-:Y:S04]  /*0990*/  STS [R8], R17 ;  /* 0x0000001108007388 */ /* 0x010fe80000000800 */
[----:B-----5:R0:W-:Y:S02]  /*09a0*/  STS [R8+0x84], R19 ;  /* 0x0000841308007388 */ /* 0x0201e40000000800 */
[----:B0-----:R-:W-:Y:S01]  /*09b0*/  IADD3 R8, PT, PT, R8, 0x210, RZ ;  /* 0x0000021008087810 */ /* 0x001fe20007ffe0ff */
[----:B------:R-:W-:Y:S06]  /*09c0*/  @P0 BRA `(.L_x_135) ;  /* 0xfffffffc00bc0947 */ /* 0x000fec000383ffff */
.L_x_134:
[----:B------:R-:W-:Y:S05]  /*09d0*/  BSYNC.RECONVERGENT B1 ;  /* 0x0000000000017941 */ /* 0x000fea0003800200 */
.L_x_133:
[----:B------:R-:W-:-:S13]  /*09e0*/  ISETP.NE.AND P0, PT, R5, RZ, PT ;  /* 0x000000ff0500720c */ /* 0x000fda0003f05270 */
[----:B------:R-:W-:Y:S05]  /*09f0*/  @!P0 BRA `(.L_x_132) ;  /* 0x00000000004c8947 */ /* 0x000fea0003800000 */
[----:B------:R-:W0:Y:S01]  /*0a00*/  S2UR UR5, SR_CgaCtaId ;  /* 0x00000000000579c3 */ /* 0x000e220000008800 */
[----:B------:R-:W-:Y:S01]  /*0a10*/  IADD3 R7, PT, PT, R3, R6, RZ ;  /* 0x0000000603077210 */ /* 0x000fe20007ffe0ff */
[----:B------:R-:W-:Y:S01]  /*0a20*/  UMOV UR4, 0x400 ;  /* 0x0000040000047882 */ /* 0x000fe20000000000 */
[----:B------:R-:W-:-:S03]  /*0a30*/  IADD3 R10, PT, PT, -R5, RZ, RZ ;  /* 0x000000ff050a7210 */ /* 0x000fc60007ffe1ff */
[----:B------:R-:W-:Y:S02]  /*0a40*/  IMAD R11, R0, 0x20, R7 ;  /* 0x00000020000b7824 */ /* 0x000fe400078e0207 */
[----:B------:R-:W2:Y:S01]  /*0a50*/  LDC.64 R8, c[0x0][0x388] ;  /* 0x0000e200ff087b82 */ /* 0x000ea20000000a00 */
[--C-:B------:R-:W-:Y:S02]  /*0a60*/  IMAD R7, R7, 0x21, R4.reuse ;  /* 0x0000002107077824 */ /* 0x100fe400078e0204 */
[----:B------:R-:W-:-:S05]  /*0a70*/  IMAD R11, R11, R12, R4 ;  /* 0x0000000c0b0b7224 */ /* 0x000fca00078e0204 */
[----:B------:R-:W-:Y:S01]  /*0a80*/  LEA R11, R2, R11, 0x5 ;  /* 0x0000000b020b7211 */ /* 0x000fe200078e28ff */
[----:B0-----:R-:W-:-:S06]  /*0a90*/  ULEA UR4, UR5, UR4, 0x18 ;  /* 0x0000000405047291 */ /* 0x001fcc000f8ec0ff */
[----:B------:R-:W-:-:S07]  /*0aa0*/  LEA R5, R7, UR4, 0x2 ;  /* 0x0000000407057c11 */ /* 0x000fce000f8e10ff */
.L_x_142:
[----:B--2---:R-:W-:-:S06]  /*0ab0*/  IMAD.WIDE R6, R11, 0x4, R8 ;  /* 0x000000040b067825 */ /* 0x004fcc00078e0208 */
[----:B------:R-:W2:Y:S01]  /*0ac0*/  LDG.E R6, desc[UR6][R6.64] ;  /* 0x0000000606067981 */ /* 0x000ea2000c1e1900 */
[----:B------:R-:W-:Y:S01]  /*0ad0*/  IADD3 R10, PT, PT, R10, 0x1, RZ ;  /* 0x000000010a0a7810 */ /* 0x000fe20007ffe0ff */
[----:B------:R-:W-:-:S03]  /*0ae0*/  IMAD.IADD R11, R11, 0x1, R12 ;  /* 0x000000010b0b7824 */ /* 0x000fc600078e020c */
[----:B------:R-:W-:Y:S01]  /*0af0*/  ISETP.NE.AND P0, PT, R10, RZ, PT ;  /* 0x000000ff0a00720c */ /* 0x000fe20003f05270 */
[----:B--2---:R0:W-:Y:S02]  /*0b00*/  STS [R5], R6 ;  /* 0x0000000605007388 */ /* 0x0041e40000000800 */
[----:B0-----:R-:W-:-:S10]  /*0b10*/  IADD3 R5, PT, PT, R5, 0x84, RZ ;  /* 0x0000008405057810 */ /* 0x001fd40007ffe0ff */
[----:B------:R-:W-:Y:S05]  /*0b20*/  @P0 BRA `(.L_x_142) ;  /* 0xfffffffc00e00947 */ /* 0x000fea000383ffff */
.L_x_132:
[----:B------:R-:W-:Y:S05]  /*0b30*/  BSYNC.RECONVERGENT B2 ;  /* 0x0000000000027941 */ /* 0x000fea0003800200 */
.L_x_131:
[----:B------:R-:W-:Y:S05]  /*0b40*/  WARPSYNC.ALL ;  /* 0x0000000000007948 */ /* 0x000fea0003800000 */
[----:B------:R-:W-:Y:S01]  /*0b50*/  BAR.SYNC.DEFER_BLOCKING 0x0 ;  /* 0x0000000000007b1d */ /* 0x000fe20000010000 */
[----:B------:R-:W-:Y:S02]  /*0b60*/  LEA R6, R0, R4, 0x5 ;  /* 0x0000000400067211 */ /* 0x000fe400078e28ff */
[----:B------:R-:W-:Y:S02]  /*0b70*/  LEA R7, R2, R3, 0x5 ;  /* 0x0000000302077211 */ /* 0x000fe400078e28ff */
[----:B------:R-:W-:-:S04]  /*0b80*/  ISETP.GE.AND P0, PT, R6, R13, PT ;  /* 0x0000000d0600720c */ /* 0x000fc80003f06270 */
[----:B------:R-:W-:-:S13]  /*0b90*/  ISETP.GE.OR P0, PT, R7, R12, P0 ;  /* 0x0000000c0700720c */ /* 0x000fda0000706670 */
[----:B------:R-:W-:Y:S05]  /*0ba0*/  @P0 EXIT ;  /* 0x000000000000094d */ /* 0x000fea0003800000 */
        /* <DEDUP_REMOVED lines=13> */
[----:B------:R-:W-:Y:S01]  /*0c80*/  IMAD R9, R4, 0x21, R3 ;  /* 0x0000002104097824 */ /* 0x000fe200078e0203 */
[----:B------:R-:W-:Y:S01]  /*0c90*/  BSSY.RELIABLE B1, `(.L_x_145) ;  /* 0x0000070000017945 */ /* 0x000fe20003800100 */
[----:B------:R-:W-:Y:S01]  /*0ca0*/  IADD3 R8, PT, PT, -R6, RZ, RZ ;  /* 0x000000ff06087210 */ /* 0x000fe20007ffe1ff */
[----:B------:R-:W-:Y:S02]  /*0cb0*/  IMAD R7, R7, R13, R4 ;  /* 0x0000000d07077224 */ /* 0x000fe400078e0204 */
[----:B------:R-:W2:Y:S01]  /*0cc0*/  LDC.64 R10, c[0x0][0x380] ;  /* 0x0000e000ff0a7b82 */ /* 0x000ea20000000a00 */
[----:B------:R-:W-:Y:S01]  /*0cd0*/  ISETP.GE.AND P0, PT, R8, RZ, PT ;  /* 0x000000ff0800720c */ /* 0x000fe20003f06270 */
[----:B------:R-:W-:Y:S01]  /*0ce0*/  IMAD R23, R0, 0x20, R7 ;  /* 0x0000002000177824 */ /* 0x000fe200078e0207 */
[----:B0-----:R-:W-:-:S06]  /*0cf0*/  ULEA UR4, UR5, UR4, 0x18 ;  /* 0x0000000405047291 */ /* 0x001fcc000f8ec0ff */
[----:B------:R-:W-:-:S04]  /*0d00*/  LEA R9, R9, UR4, 0x2 ;  /* 0x0000000409097c11 */ /* 0x000fc8000f8e10ff */
[----:B------:R-:W-:Y:S01]  /*0d10*/  IADD3 R7, PT, PT, R9, 0x8, RZ ;  /* 0x0000000809077810 */ /* 0x000fe20007ffe0ff */
[----:B------:R-:W-:Y:S06]  /*0d20*/  @P0 BRA `(.L_x_146) ;  /* 0x0000000400980947 */ /* 0x000fec0003800000 */
[----:B------:R-:W-:Y:S01]  /*0d30*/  IADD3 R9, PT, PT, -R8, RZ, RZ ;  /* 0x000000ff08097210 */ /* 0x000fe20007ffe1ff */
[----:B------:R-:W-:Y:S01]  /*0d40*/  BSSY.RECONVERGENT B2, `(.L_x_147) ;  /* 0x000003e000027945 */ /* 0x000fe20003800200 */
[----:B------:R-:W-:Y:S02]  /*0d50*/  PLOP3.LUT P0, PT, PT, PT, PT, 0x80, 0x8 ;  /* 0x000000000008781c */ /* 0x000fe40003f0f070 */
[----:B------:R-:W-:-:S13]  /*0d60*/  ISETP.GT.AND P1, PT, R9, 0xc, PT ;  /* 0x0000000c0900780c */ /* 0x000fda0003f24270 */
[----:B------:R-:W-:Y:S05]  /*0d70*/  @!P1 BRA `(.L_x_148) ;  /* 0x0000000000e89947 */ /* 0x000fea0003800000 */
[----:B-1----:R-:W0:Y:S01]  /*0d80*/  LDC.64 R14, c[0x0][0x380] ;  /* 0x0000e000ff0e7b82 */ /* 0x002e220000000a00 */
[----:B------:R-:W-:-:S13]  /*0d90*/  PLOP3.LUT P0, PT, PT, PT, PT, 0x8, 0x80 ;  /* 0x000000000080781c */ /* 0x000fda0003f0e170 */
.L_x_149:
[----:B---3--:R-:W1:Y:S01]  /*0da0*/  LDS R12, [R7+-0x8] ;  /* 0xfffff800070c7984 */ /* 0x008e620000000800 */
[----:B0-----:R-:W-:Y:S01]  /*0db0*/  IMAD.WIDE R16, R23, 0x4, R14 ;  /* 0x0000000417107825 */ /* 0x001fe200078e020e */
[----:B------:R-:W-:Y:S02]  /*0dc0*/  IADD3 R8, PT, PT, R8, 0x10, RZ ;  /* 0x0000001008087810 */ /* 0x000fe40007ffe0ff */
[----:B------:R-:W0:Y:S02]  /*0dd0*/  LDS R20, [R7+-0x4] ;  /* 0xfffffc0007147984 */ /* 0x000e240000000800 */
[----:B------:R-:W-:Y:S01]  /*0de0*/  ISETP.GE.AND P1, PT, R8, -0xc, PT ;  /* 0xfffffff40800780c */ /* 0x000fe20003f26270 */
[C---:B------:R-:W-:Y:S01]  /*0df0*/  IMAD.WIDE R24, R13.reuse, 0x4, R16 ;  /* 0x000000040d187825 */ /* 0x040fe200078e0210 */
[----:B------:R-:W3:Y:S04]  /*0e00*/  LDS R9, [R7] ;  /* 0x0000000007097984 */ /* 0x000ee80000000800 */
[----:B------:R-:W4:Y:S04]  /*0e10*/  LDS R19, [R7+0x4] ;  /* 0x0000040007137984 */ /* 0x000f280000000800 */
[----:B------:R-:W5:Y:S04]  /*0e20*/  LDS R21, [R7+0x8] ;  /* 0x0000080007157984 */ /* 0x000f680000000800 */
[----:B------:R-:W2:Y:S04]  /*0e30*/  LDS R28, [R7+0xc] ;  /* 0x00000c00071c7984 */ /* 0x000ea80000000800 */
[----:B------:R-:W2:Y:S04]  /*0e40*/  LDS R29, [R7+0x10] ;  /* 0x00001000071d7984 */ /* 0x000ea80000000800 */
[----:B------:R-:W2:Y:S04]  /*0e50*/  LDS R22, [R7+0x14] ;  /* 0x0000140007167984 */ /* 0x000ea80000000800 */
[----:B------:R-:W2:Y:S04]  /*0e60*/  LDS R18, [R7+0x18] ;  /* 0x0000180007127984 */ /* 0x000ea80000000800 */
[----:B-1----:R-:W-:Y:S04]  /*0e70*/  STG.E desc[UR6][R16.64], R12 ;  /* 0x0000000c10007986 */ /* 0x002fe8000c101906 */
[----:B0-----:R0:W-:Y:S04]  /*0e80*/  STG.E desc[UR6][R24.64], R20 ;  /* 0x0000001418007986 */ /* 0x0011e8000c101906 */
[----:B------:R-:W-:Y:S01]  /*0e90*/  LDS R12, [R7+0x30] ;  /* 0x00003000070c7984 */ /* 0x000fe20000000800 */
[----:B0-----:R-:W-:-:S05]  /*0ea0*/  IMAD.WIDE R24, R13, 0x4, R24 ;  /* 0x000000040d187825 */ /* 0x001fca00078e0218 */
[----:B---3--:R0:W-:Y:S01]  /*0eb0*/  STG.E desc[UR6][R24.64], R9 ;  /* 0x0000000918007986 */ /* 0x0081e2000c101906 */
[----:B------:R-:W-:-:S03]  /*0ec0*/  IMAD.WIDE R16, R13, 0x4, R24 ;  /* 0x000000040d107825 */ /* 0x000fc600078e0218 */
[----:B------:R-:W-:Y:S04]  /*0ed0*/  LDS R25, [R7+0x24] ;  /* 0x0000240007197984 */ /* 0x000fe80000000800 */
[----:B----4-:R1:W-:Y:S01]  /*0ee0*/  STG.E desc[UR6][R16.64], R19 ;  /* 0x0000001310007986 */ /* 0x0103e2000c101906 */
[----:B0-----:R-:W-:-:S03]  /*0ef0*/  LEA R9, R13, R23, 0x2 ;  /* 0x000000170d097211 */ /* 0x001fc600078e10ff */
[----:B------:R-:W-:Y:S02]  /*0f00*/  LDS R19, [R7+0x20] ;  /* 0x0000200007137984 */ /* 0x000fe40000000800 */
[----:B------:R-:W-:Y:S02]  /*0f10*/  IMAD.WIDE R26, R9, 0x4, R14 ;  /* 0x00000004091a7825 */ /* 0x000fe400078e020e */
[----:B------:R-:W0:Y:S04]  /*0f20*/  LDS R23, [R7+0x1c] ;  /* 0x00001c0007177984 */ /* 0x000e280000000800 */
[----:B-----5:R3:W-:Y:S01]  /*0f30*/  STG.E desc[UR6][R26.64], R21 ;  /* 0x000000151a007986 */ /* 0x0207e2000c101906 */
[----:B-1----:R-:W-:-:S03]  /*0f40*/  IMAD.WIDE R16, R13, 0x4, R26 ;  /* 0x000000040d107825 */ /* 0x002fc600078e021a */
[----:B------:R-:W1:Y:S04]  /*0f50*/  LDS R24, [R7+0x28] ;  /* 0x0000280007187984 */ /* 0x000e680000000800 */
[----:B--2---:R2:W-:Y:S01]  /*0f60*/  STG.E desc[UR6][R16.64], R28 ;  /* 0x0000001c10007986 */ /* 0x0045e2000c101906 */
[----:B---3--:R-:W-:-:S05]  /*0f70*/  IMAD.WIDE R20, R13, 0x4, R16 ;  /* 0x000000040d147825 */ /* 0x008fca00078e0210 */
[----:B------:R-:W-:Y:S01]  /*0f80*/  STG.E desc[UR6][R20.64], R29 ;  /* 0x0000001d14007986 */ /* 0x000fe2000c101906 */
[----:B--2---:R-:W-:-:S03]  /*0f90*/  IMAD R28, R13, 0x4, R9 ;  /* 0x000000040d1c7824 */ /* 0x004fc600078e0209 */
[----:B------:R-:W2:Y:S01]  /*0fa0*/  LDS R29, [R7+0x2c] ;  /* 0x00002c00071d7984 */ /* 0x000ea20000000800 */
[----:B------:R-:W-:-:S03]  /*0fb0*/  IMAD.WIDE R16, R13, 0x4, R20 ;  /* 0x000000040d107825 */ /* 0x000fc600078e0214 */
[----:B------:R3:W4:Y:S01]  /*0fc0*/  LDS R9, [R7+0x34] ;  /* 0x0000340007097984 */ /* 0x0007220000000800 */
[--C-:B------:R-:W-:Y:S01]  /*0fd0*/  IMAD.WIDE R26, R28, 0x4, R14.reuse ;  /* 0x000000041c1a7825 */ /* 0x100fe200078e020e */
[----:B------:R-:W-:Y:S02]  /*0fe0*/  LEA R28, R13, R28, 0x2 ;  /* 0x0000001c0d1c7211 */ /* 0x000fe400078e10ff */
[----:B------:R5:W-:Y:S04]  /*0ff0*/  STG.E desc[UR6][R16.64], R22 ;  /* 0x0000001610007986 */ /* 0x000be8000c101906 */
[----:B------:R0:W-:Y:S01]  /*1000*/  STG.E desc[UR6][R26.64], R18 ;  /* 0x000000121a007986 */ /* 0x0001e2000c101906 */
[----:B---3--:R-:W-:Y:S01]  /*1010*/  IADD3 R7, PT, PT, R7, 0x40, RZ ;  /* 0x0000004007077810 */ /* 0x008fe20007ffe0ff */
[----:B-----5:R-:W-:-:S04]  /*1020*/  IMAD.WIDE R16, R28, 0x4, R14 ;  /* 0x000000041c107825 */ /* 0x020fc800078e020e */
[----:B0-----:R-:W-:-:S04]  /*1030*/  IMAD.WIDE R26, R13, 0x4, R26 ;  /* 0x000000040d1a7825 */ /* 0x001fc800078e021a */
[C---:B------:R-:W-:Y:S01]  /*1040*/  IMAD.WIDE R20, R13.reuse, 0x4, R16 ;  /* 0x000000040d147825 */ /* 0x040fe200078e0210 */
[----:B------:R0:W-:Y:S03]  /*1050*/  STG.E desc[UR6][R26.64], R23 ;  /* 0x000000171a007986 */ /* 0x0001e6000c101906 */
[----:B0-----:R-:W-:-:S04]  /*1060*/  IMAD.WIDE R22, R13, 0x4, R26 ;  /* 0x000000040d167825 */ /* 0x001fc800078e021a */
[C---:B------:R-:W-:Y:S01]  /*1070*/  IMAD.WIDE R26, R13.reuse, 0x4, R20 ;  /* 0x000000040d1a7825 */ /* 0x040fe200078e0214 */
[----:B------:R0:W-:Y:S03]  /*1080*/  STG.E desc[UR6][R22.64], R19 ;  /* 0x0000001316007986 */ /* 0x0001e6000c101906 */
[----:B0-----:R-:W-:-:S04]  /*1090*/  IMAD.WIDE R18, R13, 0x4, R22 ;  /* 0x000000040d127825 */ /* 0x001fc800078e0216 */
[C---:B------:R-:W-:Y:S01]  /*10a0*/  IMAD R23, R13.reuse, 0x4, R28 ;  /* 0x000000040d177824 */ /* 0x040fe200078e021c */
[----:B------:R-:W-:Y:S04]  /*10b0*/  STG.E desc[UR6][R18.64], R25 ;  /* 0x0000001912007986 */ /* 0x000fe8000c101906 */
[----:B-1----:R0:W-:Y:S04]  /*10c0*/  STG.E desc[UR6][R16.64], R24 ;  /* 0x0000001810007986 */ /* 0x0021e8000c101906 */
[----:B--2---:R3:W-:Y:S04]  /*10d0*/  STG.E desc[UR6][R20.64], R29 ;  /* 0x0000001d14007986 */ /* 0x0047e8000c101906 */
[----:B------:R3:W-:Y:S01]  /*10e0*/  STG.E desc[UR6][R26.64], R12 ;  /* 0x0000000c1a007986 */ /* 0x0007e2000c101906 */
[----:B0-----:R-:W-:-:S05]  /*10f0*/  IMAD.WIDE R16, R13, 0x4, R26 ;  /* 0x000000040d107825 */ /* 0x001fca00078e021a */
[----:B----4-:R3:W-:Y:S01]  /*1100*/  STG.E desc[UR6][R16.64], R9 ;  /* 0x0000000910007986 */ /* 0x0107e2000c101906 */
[----:B------:R-:W-:Y:S05]  /*1110*/  @!P1 BRA `(.L_x_149) ;  /* 0xfffffffc00209947 */ /* 0x000fea000383ffff */
.L_x_148:
[----:B------:R-:W-:Y:S05]  /*1120*/  BSYNC.RECONVERGENT B2 ;  /* 0x0000000000027941 */ /* 0x000fea0003800200 */
.L_x_147:
[----:B---3--:R-:W-:Y:S01]  /*1130*/  IADD3 R9, PT, PT, -R8, RZ, RZ ;  /* 0x000000ff08097210 */ /* 0x008fe20007ffe1ff */
[----:B------:R-:W-:Y:S03]  /*1140*/  BSSY.RECONVERGENT B2, `(.L_x_150) ;  /* 0x0000021000027945 */ /* 0x000fe60003800200 */
[----:B------:R-:W-:-:S13]  /*1150*/  ISETP.GT.AND P1, PT, R9, 0x4, PT ;  /* 0x000000040900780c */ /* 0x000fda0003f24270 */
[----:B------:R-:W-:Y:S05]  /*1160*/  @!P1 BRA `(.L_x_151) ;  /* 0x0000000000789947 */ /* 0x000fea0003800000 */
[----:B------:R-:W0:Y:S01]  /*1170*/  LDS R17, [R7+-0x8] ;  /* 0xfffff80007117984 */ /* 0x000e220000000800 */
[----:B-1----:R-:W1:Y:S01]  /*1180*/  LDC.64 R14, c[0x0][0x380] ;  /* 0x0000e000ff0e7b82 */ /* 0x002e620000000a00 */
[----:B------:R-:W-:Y:S02]  /*1190*/  LEA R28, R13, R23, 0x2 ;  /* 0x000000170d1c7211 */ /* 0x000fe400078e10ff */
[----:B------:R-:W3:Y:S01]  /*11a0*/  LDS R21, [R7+-0x4] ;  /* 0xfffffc0007157984 */ /* 0x000ee20000000800 */
[----:B------:R-:W-:Y:S02]  /*11b0*/  PLOP3.LUT P0, PT, PT, PT, PT, 0x8, 0x80 ;  /* 0x000000000080781c */ /* 0x000fe40003f0e170 */
[----:B------:R-:W-:Y:S01]  /*11c0*/  IADD3 R8, PT, PT, R8, 0x8, RZ ;  /* 0x0000000808087810 */ /* 0x000fe20007ffe0ff */
[----:B------:R-:W4:Y:S04]  /*11d0*/  LDS R19, [R7] ;  /* 0x0000000007137984 */ /* 0x000f280000000800 */
[----:B------:R-:W5:Y:S04]  /*11e0*/  LDS R9, [R7+0x4] ;  /* 0x0000040007097984 */ /* 0x000f680000000800 */
[----:B------:R-:W2:Y:S04]  /*11f0*/  LDS R25, [R7+0x8] ;  /* 0x0000080007197984 */ /* 0x000ea80000000800 */
[----:B------:R-:W2:Y:S04]  /*1200*/  LDS R29, [R7+0xc] ;  /* 0x00000c00071d7984 */ /* 0x000ea80000000800 */
[----:B------:R-:W2:Y:S01]  /*1210*/  LDS R12, [R7+0x10] ;  /* 0x00001000070c7984 */ /* 0x000ea20000000800 */
[----:B-1----:R-:W-:-:S03]  /*1220*/  IMAD.WIDE R26, R23, 0x4, R14 ;  /* 0x00000004171a7825 */ /* 0x002fc600078e020e */
[----:B------:R1:W2:Y:S01]  /*1230*/  LDS R24, [R7+0x14] ;  /* 0x0000140007187984 */ /* 0x0002a20000000800 */
[----:B------:R-:W-:-:S04]  /*1240*/  IMAD.WIDE R14, R28, 0x4, R14 ;  /* 0x000000041c0e7825 */ /* 0x000fc800078e020e */
[----:B-1----:R-:W-:Y:S01]  /*1250*/  VIADD R7, R7, 0x20 ;  /* 0x0000002007077836 */ /* 0x002fe20000000000 */
[----:B0-----:R0:W-:Y:S02]  /*1260*/  STG.E desc[UR6][R26.64], R17 ;  /* 0x000000111a007986 */ /* 0x0011e4000c101906 */
[----:B0-----:R-:W-:-:S04]  /*1270*/  IMAD.WIDE R26, R13, 0x4, R26 ;  /* 0x000000040d1a7825 */ /* 0x001fc800078e021a */
[C---:B------:R-:W-:Y:S01]  /*1280*/  IMAD.WIDE R16, R13.reuse, 0x4, R14 ;  /* 0x000000040d107825 */ /* 0x040fe200078e020e */
[----:B---3--:R0:W-:Y:S03]  /*1290*/  STG.E desc[UR6][R26.64], R21 ;  /* 0x000000151a007986 */ /* 0x0081e6000c101906 */
[----:B------:R-:W-:-:S05]  /*12a0*/  IMAD.WIDE R22, R13, 0x4, R26 ;  /* 0x000000040d167825 */ /* 0x000fca00078e021a */
[----:B----4-:R1:W-:Y:S01]  /*12b0*/  STG.E desc[UR6][R22.64], R19 ;  /* 0x0000001316007986 */ /* 0x0103e2000c101906 */
[----:B0-----:R-:W-:-:S04]  /*12c0*/  IMAD.WIDE R20, R13, 0x4, R16 ;  /* 0x000000040d147825 */ /* 0x001fc800078e0210 */
[C---:B-1----:R-:W-:Y:S01]  /*12d0*/  IMAD.WIDE R18, R13.reuse, 0x4, R22 ;  /* 0x000000040d127825 */ /* 0x042fe200078e0216 */
[----:B------:R-:W-:-:S04]  /*12e0*/  LEA R23, R13, R28, 0x2 ;  /* 0x0000001c0d177211 */ /* 0x000fc800078e10ff */
[----:B-----5:R0:W-:Y:S04]  /*12f0*/  STG.E desc[UR6][R18.64], R9 ;  /* 0x0000000912007986 */ /* 0x0201e8000c101906 */
[----:B--2---:R3:W-:Y:S04]  /*1300*/  STG.E desc[UR6][R14.64], R25 ;  /* 0x000000190e007986 */ /* 0x0047e8000c101906 */
[----:B------:R3:W-:Y:S01]  /*1310*/  STG.E desc[UR6][R16.64], R29 ;  /* 0x0000001d10007986 */ /* 0x0007e2000c101906 */
[----:B0-----:R-:W-:-:S03]  /*1320*/  IMAD.WIDE R18, R13, 0x4, R20 ;  /* 0x000000040d127825 */ /* 0x001fc600078e0214 */
[----:B------:R3:W-:Y:S04]  /*1330*/  STG.E desc[UR6][R20.64], R12 ;  /* 0x0000000c14007986 */ /* 0x0007e8000c101906 */
[----:B------:R3:W-:Y:S02]  /*1340*/  STG.E desc[UR6][R18.64], R24 ;  /* 0x0000001812007986 */ /* 0x0007e4000c101906 */
.L_x_151:
[----:B------:R-:W-:Y:S05]  /*1350*/  BSYNC.RECONVERGENT B2 ;  /* 0x0000000000027941 */ /* 0x000fea0003800200 */
.L_x_150:
[----:B------:R-:W-:-:S13]  /*1360*/  ISETP.NE.OR P0, PT, R8, RZ, P0 ;  /* 0x000000ff0800720c */ /* 0x000fda0000705670 */
[----:B------:R-:W-:Y:S05]  /*1370*/  @!P0 BREAK.RELIABLE B1 ;  /* 0x0000000000018942 */ /* 0x000fea0003800100 */
[----:B------:R-:W-:Y:S05]  /*1380*/  @!P0 BRA `(.L_x_144) ;  /* 0x0000000000488947 */ /* 0x000fea0003800000 */
.L_x_146:
[----:B------:R-:W-:Y:S05]  /*1390*/  BSYNC.RELIABLE B1 ;  /* 0x0000000000017941 */ /* 0x000fea0003800100 */
.L_x_145:
[----:B0-----:R-:W0:Y:S01]  /*13a0*/  LDS R9, [R7+-0x8] ;  /* 0xfffff80007097984 */ /* 0x001e220000000800 */
[----:B--23--:R-:W-:Y:S01]  /*13b0*/  IMAD.WIDE R20, R23, 0x4, R10 ;  /* 0x0000000417147825 */ /* 0x00cfe200078e020a */
[----:B------:R-:W-:Y:S02]  /*13c0*/  IADD3 R8, PT, PT, R8, 0x4, RZ ;  /* 0x0000000408087810 */ /* 0x000fe40007ffe0ff */
[----:B------:R-:W2:Y:S01]  /*13d0*/  LDS R25, [R7+-0x4] ;  /* 0xfffffc0007197984 */ /* 0x000ea20000000800 */
[C---:B------:R-:W-:Y:S01]  /*13e0*/  LEA R23, R13.reuse, R23, 0x2 ;  /* 0x000000170d177211 */ /* 0x040fe200078e10ff */
[----:B-1----:R-:W-:Y:S02]  /*13f0*/  IMAD.WIDE R14, R13, 0x4, R20 ;  /* 0x000000040d0e7825 */ /* 0x002fe400078e0214 */
[----:B------:R-:W1:Y:S01]  /*1400*/  LDS R27, [R7] ;  /* 0x00000000071b7984 */ /* 0x000e620000000800 */
[----:B------:R-:W-:-:S03]  /*1410*/  ISETP.NE.AND P0, PT, R8, RZ, PT ;  /* 0x000000ff0800720c */ /* 0x000fc60003f05270 */
[----:B------:R3:W4:Y:S01]  /*1420*/  LDS R29, [R7+0x4] ;  /* 0x00000400071d7984 */ /* 0x0007220000000800 */
[----:B------:R-:W-:-:S04]  /*1430*/  IMAD.WIDE R16, R13, 0x4, R14 ;  /* 0x000000040d107825 */ /* 0x000fc800078e020e */
[----:B------:R-:W-:-:S04]  /*1440*/  IMAD.WIDE R18, R13, 0x4, R16 ;  /* 0x000000040d127825 */ /* 0x000fc800078e0210 */
[----:B---3--:R-:W-:Y:S01]  /*1450*/  VIADD R7, R7, 0x10 ;  /* 0x0000001007077836 */ /* 0x008fe20000000000 */
[----:B0-----:R0:W-:Y:S04]  /*1460*/  STG.E desc[UR6][R20.64], R9 ;  /* 0x0000000914007986 */ /* 0x0011e8000c101906 */
[----:B--2---:R0:W-:Y:S04]  /*1470*/  STG.E desc[UR6][R14.64], R25 ;  /* 0x000000190e007986 */ /* 0x0041e8000c101906 */
[----:B-1----:R0:W-:Y:S04]  /*1480*/  STG.E desc[UR6][R16.64], R27 ;  /* 0x0000001b10007986 */ /* 0x0021e8000c101906 */
[----:B----4-:R0:W-:Y:S01]  /*1490*/  STG.E desc[UR6][R18.64], R29 ;  /* 0x0000001d12007986 */ /* 0x0101e2000c101906 */
[----:B------:R-:W-:Y:S05]  /*14a0*/  @P0 BRA `(.L_x_145) ;  /* 0xfffffffc00bc0947 */ /* 0x000fea000383ffff */
.L_x_144:
[----:B------:R-:W-:Y:S05]  /*14b0*/  BSYNC.RECONVERGENT B0 ;  /* 0x0000000000007941 */ /* 0x000fea0003800200 */
.L_x_143:
[----:B------:R-:W-:Y:S05]  /*14c0*/  WARPSYNC.ALL ;  /* 0x0000000000007948 */ /* 0x000fea0003800000 */
[----:B------:R-:W-:-:S13]  /*14d0*/  ISETP.NE.AND P0, PT, R5, RZ, PT ;  /* 0x000000ff0500720c */ /* 0x000fda0003f05270 */
[----:B------:R-:W-:Y:S05]  /*14e0*/  @!P0 EXIT ;  /* 0x000000000000894d */ /* 0x000fea0003800000 */
[----:B------:R-:W4:Y:S01]  /*14f0*/  S2UR UR5, SR_CgaCtaId ;  /* 0x00000000000579c3 */ /* 0x000f220000008800 */
[----:B------:R-:W-:Y:S01]  /*1500*/  IADD3 R3, PT, PT, R3, R6, RZ ;  /* 0x0000000603037210 */ /* 0x000fe20007ffe0ff */
[----:B------:R-:W-:Y:S01]  /*1510*/  UMOV UR4, 0x400 ;  /* 0x0000040000047882 */ /* 0x000fe20000000000 */
[----:B------:R-:W-:Y:S02]  /*1520*/  IMAD.MOV R5, RZ, RZ, -R5 ;  /* 0x000000ffff057224 */ /* 0x000fe400078e0a05 */
[----:B------:R-:W-:Y:S01]  /*1530*/  LEA R2, R2, R3, 0x5 ;  /* 0x0000000302027211 */ /* 0x000fe200078e28ff */
[----:B------:R-:W-:Y:S02]  /*1540*/  IMAD R3, R4, 0x21, R3 ;  /* 0x0000002104037824 */ /* 0x000fe400078e0203 */
[----:B0-----:R-:W0:Y:S02]  /*1550*/  LDC.64 R8, c[0x0][0x380] ;  /* 0x0000e000ff087b82 */ /* 0x001e240000000a00 */
[----:B------:R-:W-:-:S05]  /*1560*/  IMAD R7, R2, R13, R4 ;  /* 0x0000000d02077224 */ /* 0x000fca00078e0204 */
[----:B------:R-:W-:Y:S01]  /*1570*/  LEA R7, R0, R7, 0x5 ;  /* 0x0000000700077211 */ /* 0x000fe200078e28ff */
[----:B----4-:R-:W-:-:S06]  /*1580*/  ULEA UR4, UR5, UR4, 0x18 ;  /* 0x0000000405047291 */ /* 0x010fcc000f8ec0ff */
[----:B------:R-:W-:-:S07]  /*1590*/  LEA R0, R3, UR4, 0x2 ;  /* 0x0000000403007c11 */ /* 0x000fce000f8e10ff */
.L_x_152:
[----:B--2-4-:R2:W4:Y:S01]  /*15a0*/  LDS R11, [R0] ;  /* 0x00000000000b7984 */ /* 0x0145220000000800 */
[----:B0-----:R-:W-:Y:S01]  /*15b0*/  IMAD.WIDE R2, R7, 0x4, R8 ;  /* 0x0000000407027825 */ /* 0x001fe200078e0208 */
[----:B------:R-:W-:Y:S02]  /*15c0*/  IADD3 R5, PT, PT, R5, 0x1, RZ ;  /* 0x0000000105057810 */ /* 0x000fe40007ffe0ff */
[----:B------:R-:W-:Y:S02]  /*15d0*/  IADD3 R7, PT, PT, R7, R13, RZ ;  /* 0x0000000d07077210 */ /* 0x000fe40007ffe0ff */
[----:B------:R-:W-:Y:S02]  /*15e0*/  ISETP.NE.AND P0, PT, R5, RZ, PT ;  /* 0x000000ff0500720c */ /* 0x000fe40003f05270 */
[----:B--2---:R-:W-:Y:S01]  /*15f0*/  IADD3 R0, PT, PT, R0, 0x4, RZ ;  /* 0x0000000400007810 */ /* 0x004fe20007ffe0ff */
[----:B----4-:R4:W-:Y:S10]  /*1600*/  STG.E desc[UR6][R2.64], R11 ;  /* 0x0000000b02007986 */ /* 0x0109f4000c101906 */
[----:B------:R-:W-:Y:S05]  /*1610*/  @P0 BRA `(.L_x_152) ;  /* 0xfffffffc00e00947 */ /* 0x000fea000383ffff */
[----:B------:R-:W-:Y:S05]  /*1620*/  EXIT ;  /* 0x000000000000794d */ /* 0x000fea0003800000 */
.L_x_153:
        /* <DEDUP_REMOVED lines=13> */
.L_x_225:


//--------------------- .text._Z18transposeCoalescedPfPKfii --------------------------
	.section	.text._Z18transposeCoalescedPfPKfii,"ax",@progbits
	.align	128
        .global         _Z18transposeCoalescedPfPKfii
        .type           _Z18transposeCoalescedPfPKfii,@function
        .size           _Z18transposeCoalescedPfPKfii,(.L_x_226 - _Z18transposeCoalescedPfPKfii)
        .other          _Z18transposeCoalescedPfPKfii,@"STO_CUDA_ENTRY STV_DEFAULT"
_Z18transposeCoalescedPfPKfii:
.text._Z18transposeCoalescedPfPKfii:
        /* <DEDUP_REMOVED lines=26> */
[----:B------:R-:W-:Y:S01]  /*01a0*/  LEA R8, R3, R4, 0x5 ;  /* 0x0000000403087211 */ /* 0x000fe200078e28ff */
[----:B------:R-:W-:Y:S01]  /*01b0*/  IMAD R7, R7, R12, R4 ;  /* 0x0000000c07077224 */ /* 0x000fe200078e0204 */
[----:B------:R-:W-:Y:S01]  /*01c0*/  BSSY.RELIABLE B0, `(.L_x_158) ;  /* 0x000006f000007945 */ /* 0x000fe20003800100 */
[----:B------:R-:W-:Y:S02]  /*01d0*/  IMAD.MOV R9, RZ, RZ, -R6 ;  /* 0x000000ffff097224 */ /* 0x000fe400078e0a06 */
[----:B------:R-:W1:Y:S01]  /*01e0*/  LDC.64 R14, c[0x0][0x388] ;  /* 0x0000e200ff0e7b82 */ /* 0x000e620000000a00 */
[----:B------:R-:W-:Y:S02]  /*01f0*/  LEA R7, R2, R7, 0x5 ;  /* 0x0000000702077211 */ /* 0x000fe400078e28ff */
[----:B------:R-:W-:Y:S01]  /*0200*/  ISETP.GE.AND P0, PT, R9, RZ, PT ;  /* 0x000000ff0900720c */ /* 0x000fe20003f06270 */
[----:B0-----:R-:W-:-:S06]  /*0210*/  ULEA UR4, UR5, UR4, 0x18 ;  /* 0x0000000405047291 */ /* 0x001fcc000f8ec0ff */
[----:B------:R-:W-:-:S05]  /*0220*/  LEA R8, R8, UR4, 0x2 ;  /* 0x0000000408087c11 */ /* 0x000fca000f8e10ff */
[----:B------:R-:W-:Y:S01]  /*0230*/  VIADD R8, R8, 0x100 ;  /* 0x0000010008087836 */ /* 0x000fe20000000000 */
[----:B------:R-:W-:Y:S06]  /*0240*/  @P0 BRA `(.L_x_159) ;  /* 0x0000000400980947 */ /* 0x000fec0003800000 */
[----:B------:R-:W-:Y:S01]  /*0250*/  IADD3 R10, PT, PT, -R9, RZ, RZ ;  /* 0x000000ff090a7210 */ /* 0x000fe20007ffe1ff */
[----:B------:R-:W-:Y:S01]  /*0260*/  BSSY.RECONVERGENT B3, `(.L_x_160) ;  /* 0x000003e000037945 */ /* 0x000fe20003800200 */
[----:B------:R-:W-:Y:S02]  /*0270*/  PLOP3.LUT P0, PT, PT, PT, PT, 0x80, 0x8 ;  /* 0x000000000008781c */ /* 0x000fe40003f0f070 */
[----:B------:R-:W-:-:S13]  /*0280*/  ISETP.GT.AND P1, PT, R10, 0xc, PT ;  /* 0x0000000c0a00780c */ /* 0x000fda0003f24270 */
[----:B------:R-:W-:Y:S05]  /*0290*/  @!P1 BRA `(.L_x_161) ;  /* 0x0000000000e89947 */ /* 0x000fea0003800000 */
[----:B------:R-:W-:-:S13]  /*02a0*/  PLOP3.LUT P0, PT, PT, PT, PT, 0x8, 0x80 ;  /* 0x000000000080781c */ /* 0x000fda0003f0e170 */
.L_x_162:
        /* <DEDUP_REMOVED lines=9> */
[----:B------:R-:W-:-:S04]  /*0340*/  IMAD.WIDE R20, R12, 0x4, R16 ;  /* 0x000000040c147825 */ /* 0x000fc800078e0210 */
[C---:B------:R-:W-:Y:S02]  /*0350*/  IMAD R7, R12.reuse, 0x4, R7 ;  /* 0x000000040c077824 */ /* 0x040fe400078e0207 */
[----:B------:R-:W5:Y:S01]  /*0360*/  LDG.E R21, desc[UR6][R20.64] ;  /* 0x0000000614157981 */ /* 0x000f62000c1e1900 */
[----:B0-----:R-:W-:-:S03]  /*0370*/  IMAD.WIDE R16, R12, 0x4, R10 ;  /* 0x000000040c107825 */ /* 0x001fc600078e020a */
[----:B------:R-:W5:Y:S01]  /*0380*/  LDG.E R11, desc[UR6][R10.64] ;  /* 0x000000060a0b7981 */ /* 0x000f62000c1e1900 */
[----:B------:R-:W-:-:S03]  /*0390*/  IMAD.WIDE R24, R12, 0x4, R16 ;  /* 0x000000040c187825 */ /* 0x000fc600078e0210 */
[----:B------:R0:W5:Y:S04]  /*03a0*/  LDG.E R20, desc[UR6][R16.64] ;  /* 0x0000000610147981 */ /* 0x000168000c1e1900 */
[----:B------:R1:W5:Y:S01]  /*03b0*/  LDG.E R10, desc[UR6][R24.64] ;  /* 0x00000006180a7981 */ /* 0x000362000c1e1900 */
[----:B0-----:R-:W-:-:S04]  /*03c0*/  IMAD.WIDE R16, R12, 0x4, R24 ;  /* 0x000000040c107825 */ /* 0x001fc800078e0218 */
[--C-:B-1----:R-:W-:Y:S01]  /*03d0*/  IMAD.WIDE R24, R7, 0x4, R18.reuse ;  /* 0x0000000407187825 */ /* 0x102fe200078e0212 */
[C---:B------:R-:W-:Y:S01]  /*03e0*/  LEA R7, R12.reuse, R7, 0x2 ;  /* 0x000000070c077211 */ /* 0x040fe200078e10ff */
[----:B------:R0:W5:Y:S04]  /*03f0*/  LDG.E R29, desc[UR6][R16.64] ;  /* 0x00000006101d7981 */ /* 0x000168000c1e1900 */
[----:B------:R-:W-:Y:S01]  /*0400*/  IMAD.WIDE R18, R7, 0x4, R18 ;  /* 0x0000000407127825 */ /* 0x000fe200078e0212 */
[----:B------:R-:W5:Y:S03]  /*0410*/  LDG.E R27, desc[UR6][R24.64] ;  /* 0x00000006181b7981 */ /* 0x000f66000c1e1900 */
[----:B0-----:R-:W-:-:S02]  /*0420*/  IMAD.WIDE R16, R12, 0x4, R24 ;  /* 0x000000040c107825 */ /* 0x001fc400078e0218 */
        /* <DEDUP_REMOVED lines=17> */
[----:B------:R-:W-:-:S03]  /*0540*/  IMAD R7, R12, 0x4, R7 ;  /* 0x000000040c077824 */ /* 0x000fc600078e0207 */
        /* <DEDUP_REMOVED lines=13> */
[----:B0-----:R-:W-:Y:S01]  /*0620*/  IADD3 R8, PT, PT, R8, 0x800, RZ ;  /* 0x0000080008087810 */ /* 0x001fe20007ffe0ff */
[----:B------:R-:W-:Y:S06]  /*0630*/  @!P1 BRA `(.L_x_162) ;  /* 0xfffffffc001c9947 */ /* 0x000fec000383ffff */
.L_x_161:
[----:B------:R-:W-:Y:S05]  /*0640*/  BSYNC.RECONVERGENT B3 ;  /* 0x0000000000037941 */ /* 0x000fea0003800200 */
.L_x_160:
[----:B------:R-:W-:Y:S01]  /*0650*/  IADD3 R10, PT, PT, -R9, RZ, RZ ;  /* 0x000000ff090a7210 */ /* 0x000fe20007ffe1ff */
[----:B------:R-:W-:Y:S03]  /*0660*/  BSSY.RECONVERGENT B3, `(.L_x_163) ;  /* 0x0000021000037945 */ /* 0x000fe60003800200 */
[----:B------:R-:W-:-:S13]  /*0670*/  ISETP.GT.AND P1, PT, R10, 0x4, PT ;  /* 0x000000040a00780c */ /* 0x000fda0003f24270 */
[----:B------:R-:W-:Y:S05]  /*0680*/  @!P1 BRA `(.L_x_164) ;  /* 0x0000000000789947 */ /* 0x000fea0003800000 */
[----:B------:R-:W0:Y:S01]  /*0690*/  LDC.64 R10, c[0x0][0x388] ;  /* 0x0000e200ff0a7b82 */ /* 0x000e220000000a00 */
[----:B------:R-:W-:Y:S02]  /*06a0*/  IMAD R29, R12, 0x4, R7 ;  /* 0x000000040c1d7824 */ /* 0x000fe400078e0207 */
        /* <DEDUP_REMOVED lines=16> */
[----:B------:R-:W-:Y:S02]  /*07b0*/  PLOP3.LUT P0, PT, PT, PT, PT, 0x8, 0x80 ;  /* 0x000000000080781c */ /* 0x000fe40003f0e170 */
[----:B------:R-:W-:Y:S02]  /*07c0*/  IADD3 R9, PT, PT, R9, 0x8, RZ ;  /* 0x0000000809097810 */ /* 0x000fe40007ffe0ff */
        /* <DEDUP_REMOVED lines=9> */
[----:B0-----:R-:W-:-:S07]  /*0860*/  VIADD R8, R8, 0x400 ;  /* 0x0000040008087836 */ /* 0x001fce0000000000 */
.L_x_164:
[----:B------:R-:W-:Y:S05]  /*0870*/  BSYNC.RECONVERGENT B3 ;  /* 0x0000000000037941 */ /* 0x000fea0003800200 */
.L_x_163:
[----:B------:R-:W-:-:S13]  /*0880*/  ISETP.NE.OR P0, PT, R9, RZ, P0 ;  /* 0x000000ff0900720c */ /* 0x000fda0000705670 */
[----:B------:R-:W-:Y:S05]  /*0890*/  @!P0 BREAK.RELIABLE B0 ;  /* 0x0000000000008942 */ /* 0x000fea0003800100 */
[----:B------:R-:W-:Y:S05]  /*08a0*/  @!P0 BRA `(.L_x_157) ;  /* 0x0000000000488947 */ /* 0x000fea0003800000 */
.L_x_159:
[----:B------:R-:W-:Y:S05]  /*08b0*/  BSYNC.RELIABLE B0 ;  /* 0x0000000000007941 */ /* 0x000fea0003800100 */
.L_x_158:
        /* <DEDUP_REMOVED lines=8> */
[----:B------:R-:W-:-:S04]  /*0940*/  IADD3 R9, PT, PT, R9, 0x4, RZ ;  /* 0x0000000409097810 */ /* 0x000fc80007ffe0ff */
[----:B------:R-:W-:Y:S02]  /*0950*/  ISETP.NE.AND P0, PT, R9, RZ, PT ;  /* 0x000000ff0900720c */ /* 0x000fe40003f05270 */
[----:B------:R-:W-:Y:S01]  /*0960*/  LEA R7, R12, R7, 0x2 ;  /* 0x000000070c077211 */ /* 0x000fe200078e10ff */
[----:B--2---:R-:W-:Y:S04]  /*0970*/  STS [R8+-0x100], R21 ;  /* 0xffff001508007388 */ /* 0x004fe80000000800 */
[----:B---3--:R-:W-:Y:S04]  /*0980*/  STS [R8+-0x80], R11 ;  /* 0xffff800b08007388 */ /* 0x008fe80000000800 */
[----:B----4-:R-:W-:Y:S04]  /*0990*/  STS [R8], R17 ;  /* 0x0000001108007388 */ /* 0x010fe80000000800 */
[----:B-----5:R0:W-:Y:S02]  /*09a0*/  STS [R8+0x80], R19 ;  /* 0x0000801308007388 */ /* 0x0201e40000000800 */
[----:B0-----:R-:W-:Y:S01]  /*09b0*/  VIADD R8, R8, 0x200 ;  /* 0x0000020008087836 */ /* 0x001fe20000000000 */
[----:B------:R-:W-:Y:S06]  /*09c0*/  @P0 BRA `(.L_x_158) ;  /* 0xfffffffc00bc0947 */ /* 0x000fec000383ffff */
.L_x_157:
[----:B------:R-:W-:Y:S05]  /*09d0*/  BSYNC.RECONVERGENT B1 ;  /* 0x0000000000017941 */ /* 0x000fea0003800200 */
.L_x_156:
[----:B------:R-:W-:-:S13]  /*09e0*/  ISETP.NE.AND P0, PT, R5, RZ, PT ;  /* 0x000000ff0500720c */ /* 0x000fda0003f05270 */
[----:B------:R-:W-:Y:S05]  /*09f0*/  @!P0 BRA `(.L_x_155) ;  /* 0x00000000004c8947 */ /* 0x000fea0003800000 */
[----:B------:R-:W0:Y:S01]  /*0a00*/  S2UR UR5, SR_CgaCtaId ;  /* 0x00000000000579c3 */ /* 0x000e220000008800 */
[----:B------:R-:W-:Y:S01]  /*0a10*/  IADD3 R7, PT, PT, R3, R6, RZ ;  /* 0x0000000603077210 */ /* 0x000fe20007ffe0ff */
[----:B------:R-:W-:Y:S01]  /*0a20*/  UMOV UR4, 0x400 ;  /* 0x0000040000047882 */ /* 0x000fe20000000000 */
[----:B------:R-:W-:Y:S02]  /*0a30*/  IADD3 R10, PT, PT, -R5, RZ, RZ ;  /* 0x000000ff050a7210 */ /* 0x000fe40007ffe1ff */
[----:B------:R-:W-:Y:S01]  /*0a40*/  LEA R11, R0, R7, 0x5 ;  /* 0x00000007000b7211 */ /* 0x000fe200078e28ff */
[--C-:B------:R-:W-:Y:S02]  /*0a50*/  IMAD R7, R7, 0x20, R4.reuse ;  /* 0x0000002007077824 */ /* 0x100fe400078e0204 */
[----:B------:R-:W2:Y:S02]  /*0a60*/  LDC.64 R8, c[0x0][0x388] ;  /* 0x0000e200ff087b82 */ /* 0x000ea40000000a00 */
[----:B------:R-:W-:-:S05]  /*0a70*/  IMAD R11, R11, R12, R4 ;  /* 0x0000000c0b0b7224 */ /* 0x000fca00078e0204 */
[----:B------:R-:W-:Y:S01]  /*0a80*/  LEA R11, R2, R11, 0x5 ;  /* 0x0000000b020b7211 */ /* 0x000fe200078e28ff */
[----:B0-----:R-:W-:-:S06]  /*0a90*/  ULEA UR4, UR5, UR4, 0x18 ;  /* 0x0000000405047291 */ /* 0x001fcc000f8ec0ff */
[----:B------:R-:W-:-:S07]  /*0aa0*/  LEA R5, R7, UR4, 0x2 ;  /* 0x0000000407057c11 */ /* 0x000fce000f8e10ff */
.L_x_165:
[----:B--2---:R-:W-:-:S06]  /*0ab0*/  IMAD.WIDE R6, R11, 0x4, R8 ;  /* 0x000000040b067825 */ /* 0x004fcc00078e0208 */
[----:B------:R-:W2:Y:S01]  /*0ac0*/  LDG.E R6, desc[UR6][R6.64] ;  /* 0x0000000606067981 */ /* 0x000ea2000c1e1900 */
[----:B------:R-:W-:Y:S01]  /*0ad0*/  VIADD R10, R10, 0x1 ;  /* 0x000000010a0a7836 */ /* 0x000fe20000000000 */
[----:B------:R-:W-:-:S04]  /*0ae0*/  IADD3 R11, PT, PT, R11, R12, RZ ;  /* 0x0000000c0b0b7210 */ /* 0x000fc80007ffe0ff */
[----:B------:R-:W-:Y:S01]  /*0af0*/  ISETP.NE.AND P0, PT, R10, RZ, PT ;  /* 0x000000ff0a00720c */ /* 0x000fe20003f05270 */
[----:B--2---:R0:W-:Y:S02]  /*0b00*/  STS [R5], R6 ;  /* 0x0000000605007388 */ /* 0x0041e40000000800 */
[----:B0-----:R-:W-:-:S10]  /*0b10*/  IADD3 R5, PT, PT, R5, 0x80, RZ ;  /* 0x0000008005057810 */ /* 0x001fd40007ffe0ff */
[----:B------:R-:W-:Y:S05]  /*0b20*/  @P0 BRA `(.L_x_165) ;  /* 0xfffffffc00e00947 */ /* 0x000fea000383ffff */
.L_x_155:
[----:B------:R-:W-:Y:S05]  /*0b30*/  BSYNC.RECONVERGENT B2 ;  /* 0x0000000000027941 */ /* 0x000fea0003800200 */
.L_x_154:
[----:B------:R-:W-:Y:S05]  /*0b40*/  WARPSYNC.ALL ;  /* 0x0000000000007948 */ /* 0x000fea0003800000 */
[----:B------:R-:W-:Y:S01]  /*0b50*/  BAR.SYNC.DEFER_BLOCKING 0x0 ;  /* 0x0000000000007b1d */ /* 0x000fe20000010000 */
[----:B------:R-:W-:Y:S01]  /*0b60*/  IMAD R6, R0, 0x20, R4 ;  /* 0x0000002000067824 */ /* 0x000fe200078e0204 */
[----:B------:R-:W-:-:S04]  /*0b70*/  LEA R7, R2, R3, 0x5 ;  /* 0x0000000302077211 */ /* 0x000fc800078e28ff */
[----:B------:R-:W-:-:S04]  /*0b80*/  ISETP.GE.AND P0, PT, R6, R13, PT ;  /* 0x0000000d0600720c */ /* 0x000fc80003f06270 */
[----:B------:R-:W-:-:S13]  /*0b90*/  ISETP.GE.OR P0, PT, R7, R12, P0 ;  /* 0x0000000c0700720c */ /* 0x000fda0000706670 */
[----:B------:R-:W-:Y:S05]  /*0ba0*/  @P0 EXIT ;  /* 0x000000000000094d */ /* 0x000fea0003800000 */
[----:B------:R-:W-:Y:S01]  /*0bb0*/  LOP3.LUT R5, RZ, R3, RZ, 0x33, !PT ;  /* 0x00000003ff057212 */ /* 0x000fe200078e33ff */
[----:B------:R-:W-:Y:S03]  /*0bc0*/  BSSY.RECONVERGENT B0, `(.L_x_166) ;  /* 0x000008f000007945 */ /* 0x000fe60003800200 */
[----:B------:R-:W-:-:S05]  /*0bd0*/  IADD3 R5, PT, PT, R5, R12, RZ ;  /* 0x0000000c05057210 */ /* 0x000fca0007ffe0ff */
[----:B------:R-:W-:-:S05]  /*0be0*/  IMAD R5, R2, -0x20, R5 ;  /* 0xffffffe002057824 */ /* 0x000fca00078e0205 */
[C---:B------:R-:W-:Y:S02]  /*0bf0*/  ISETP.GE.U32.AND P0, PT, R5.reuse, 0x3, PT ;  /* 0x000000030500780c */ /* 0x040fe40003f06070 */
[----:B------:R-:W-:-:S05]  /*0c00*/  VIMNMX.U32 R6, PT, PT, R5, 0x1f, PT ;  /* 0x0000001f05067848 */ /* 0x000fca0003fe0000 */
[----:B------:R-:W-:Y:S02]  /*0c10*/  VIADD R8, R6, 0x1 ;  /* 0x0000000106087836 */ /* 0x000fe40000000000 */
[----:B------:R-:W-:-:S03]  /*0c20*/  HFMA2 R6, -RZ, RZ, 0, 0 ;  /* 0x00000000ff067431 */ /* 0x000fc600000001ff */
[----:B------:R-:W-:Y:S01]  /*0c30*/  LOP3.LUT R5, R8, 0x3, RZ, 0xc0, !PT ;  /* 0x0000000308057812 */ /* 0x000fe200078ec0ff */
[----:B------:R-:W-:Y:S06]  /*0c40*/  @!P0 BRA `(.L_x_167) ;  /* 0x0000000800188947 */ /* 0x000fec0003800000 */
        /* <DEDUP_REMOVED lines=8> */
[----:B------:R-:W-:Y:S02]  /*0cd0*/  ISETP.GE.AND P0, PT, R8, RZ, PT ;  /* 0x000000ff0800720c */ /* 0x000fe40003f06270 */
[----:B------:R-:W-:Y:S01]  /*0ce0*/  LEA R23, R0, R7, 0x5 ;  /* 0x0000000700177211 */ /* 0x000fe200078e28ff */
[----:B0-----:R-:W-:-:S06]  /*0cf0*/  ULEA UR4, UR5, UR4, 0x18 ;  /* 0x0000000405047291 */ /* 0x001fcc000f8ec0ff */
[----:B------:R-:W-:-:S04]  /*0d00*/  LEA R9, R9, UR4, 0x2 ;  /* 0x0000000409097c11 */ /* 0x000fc8000f8e10ff */
[----:B------:R-:W-:Y:S01]  /*0d10*/  IADD3 R7, PT, PT, R9, 0x8, RZ ;  /* 0x0000000809077810 */ /* 0x000fe20007ffe0ff */
[----:B------:R-:W-:Y:S06]  /*0d20*/  @P0 BRA `(.L_x_169) ;  /* 0x0000000400980947 */ /* 0x000fec0003800000 */
[----:B------:R-:W-:Y:S01]  /*0d30*/  IMAD.MOV R9, RZ, RZ, -R8 ;  /* 0x000000ffff097224 */ /* 0x000fe200078e0a08 */
[----:B------:R-:W-:Y:S01]  /*0d40*/  BSSY.RECONVERGENT B2, `(.L_x_170) ;  /* 0x000003e000027945 */ /* 0x000fe20003800200 */
[----:B------:R-:W-:-:S03]  /*0d50*/  PLOP3.LUT P0, PT, PT, PT, PT, 0x80, 0x8 ;  /* 0x000000000008781c */ /* 0x000fc60003f0f070 */
[----:B------:R-:W-:-:S13]  /*0d60*/  ISETP.GT.AND P1, PT, R9, 0xc, PT ;  /* 0x0000000c0900780c */ /* 0x000fda0003f24270 */
[----:B------:R-:W-:Y:S05]  /*0d70*/  @!P1 BRA `(.L_x_171) ;  /* 0x0000000000e89947 */ /* 0x000fea0003800000 */
[----:B-1----:R-:W0:Y:S01]  /*0d80*/  LDC.64 R14, c[0x0][0x380] ;  /* 0x0000e000ff0e7b82 */ /* 0x002e220000000a00 */
[----:B------:R-:W-:-:S13]  /*0d90*/  PLOP3.LUT P0, PT, PT, PT, PT, 0x8, 0x80 ;  /* 0x000000000080781c */ /* 0x000fda0003f0e170 */
.L_x_172:
        /* <DEDUP_REMOVED lines=31> */
[----:B--2---:R-:W-:-:S03]  /*0f90*/  LEA R28, R13, R9, 0x2 ;  /* 0x000000090d1c7211 */ /* 0x004fc600078e10ff */
[----:B------:R-:W2:Y:S01]  /*0fa0*/  LDS R29, [R7+0x2c] ;  /* 0x00002c00071d7984 */ /* 0x000ea20000000800 */
[----:B------:R-:W-:-:S03]  /*0fb0*/  IMAD.WIDE R16, R13, 0x4, R20 ;  /* 0x000000040d107825 */ /* 0x000fc600078e0214 */
[----:B------:R3:W4:Y:S01]  /*0fc0*/  LDS R9, [R7+0x34] ;  /* 0x0000340007097984 */ /* 0x0007220000000800 */
[----:B------:R-:W-:-:S03]  /*0fd0*/  IMAD.WIDE R26, R28, 0x4, R14 ;  /* 0x000000041c1a7825 */ /* 0x000fc600078e020e */
[----:B------:R5:W-:Y:S01]  /*0fe0*/  STG.E desc[UR6][R16.64], R22 ;  /* 0x0000001610007986 */ /* 0x000be2000c101906 */
[----:B------:R-:W-:-:S03]  /*0ff0*/  IMAD R28, R13, 0x4, R28 ;  /* 0x000000040d1c7824 */ /* 0x000fc600078e021c */
        /* <DEDUP_REMOVED lines=18> */
.L_x_171:
[----:B------:R-:W-:Y:S05]  /*1120*/  BSYNC.RECONVERGENT B2 ;  /* 0x0000000000027941 */ /* 0x000fea0003800200 */
.L_x_170:
[----:B---3--:R-:W-:Y:S01]  /*1130*/  IADD3 R9, PT, PT, -R8, RZ, RZ ;  /* 0x000000ff08097210 */ /* 0x008fe20007ffe1ff */
[----:B------:R-:W-:Y:S03]  /*1140*/  BSSY.RECONVERGENT B2, `(.L_x_173) ;  /* 0x0000021000027945 */ /* 0x000fe60003800200 */
[----:B------:R-:W-:-:S13]  /*1150*/  ISETP.GT.AND P1, PT, R9, 0x4, PT ;  /* 0x000000040900780c */ /* 0x000fda0003f24270 */
[----:B------:R-:W-:Y:S05]  /*1160*/  @!P1 BRA `(.L_x_174) ;  /* 0x0000000000789947 */ /* 0x000fea0003800000 */
[----:B------:R-:W0:Y:S01]  /*1170*/  LDS R17, [R7+-0x8] ;  /* 0xfffff80007117984 */ /* 0x000e220000000800 */
[----:B-1----:R-:W1:Y:S01]  /*1180*/  LDC.64 R14, c[0x0][0x380] ;  /* 0x0000e000ff0e7b82 */ /* 0x002e620000000a00 */
[----:B------:R-:W-:Y:S01]  /*1190*/  LEA R28, R13, R23, 0x2 ;  /* 0x000000170d1c7211 */ /* 0x000fe200078e10ff */
[----:B------:R-:W-:Y:S01]  /*11a0*/  VIADD R8, R8, 0x8 ;  /* 0x0000000808087836 */ /* 0x000fe20000000000 */
[----:B------:R-:W3:Y:S01]  /*11b0*/  LDS R21, [R7+-0x4] ;  /* 0xfffffc0007157984 */ /* 0x000ee20000000800 */
[----:B------:R-:W-:-:S03]  /*11c0*/  PLOP3.LUT P0, PT, PT, PT, PT, 0x8, 0x80 ;  /* 0x000000000080781c */ /* 0x000fc60003f0e170 */
[----:B------:R-:W4:Y:S04]  /*11d0*/  LDS R19, [R7] ;  /* 0x0000000007137984 */ /* 0x000f280000000800 */
[----:B------:R-:W5:Y:S04]  /*11e0*/  LDS R9, [R7+0x4] ;  /* 0x0000040007097984 */ /* 0x000f680000000800 */
[----:B------:R-:W2:Y:S04]  /*11f0*/  LDS R25, [R7+0x8] ;  /* 0x0000080007197984 */ /* 0x000ea80000000800 */
[----:B------:R-:W2:Y:S04]  /*1200*/  LDS R29, [R7+0xc] ;  /* 0x00000c00071d7984 */ /* 0x000ea80000000800 */
[----:B------:R-:W2:Y:S01]  /*1210*/  LDS R12, [R7+0x10] ;  /* 0x00001000070c7984 */ /* 0x000ea20000000800 */
[----:B-1----:R-:W-:-:S03]  /*1220*/  IMAD.WIDE R26, R23, 0x4, R14 ;  /* 0x00000004171a7825 */ /* 0x002fc600078e020e */
[----:B------:R1:W2:Y:S01]  /*1230*/  LDS R24, [R7+0x14] ;  /* 0x0000140007187984 */ /* 0x0002a20000000800 */
[----:B------:R-:W-:Y:S01]  /*1240*/  IMAD.WIDE R14, R28, 0x4, R14 ;  /* 0x000000041c0e7825 */ /* 0x000fe200078e020e */
[----:B-1----:R-:W-:Y:S02]  /*1250*/  IADD3 R7, PT, PT, R7, 0x20, RZ ;  /* 0x0000002007077810 */ /* 0x002fe40007ffe0ff */
        /* <DEDUP_REMOVED lines=15> */
.L_x_174:
[----:B------:R-:W-:Y:S05]  /*1350*/  BSYNC.RECONVERGENT B2 ;  /* 0x0000000000027941 */ /* 0x000fea0003800200 */
.L_x_173:
[----:B------:R-:W-:-:S13]  /*1360*/  ISETP.NE.OR P0, PT, R8, RZ, P0 ;  /* 0x000000ff0800720c */ /* 0x000fda0000705670 */
[----:B------:R-:W-:Y:S05]  /*1370*/  @!P0 BREAK.RELIABLE B1 ;  /* 0x0000000000018942 */ /* 0x000fea0003800100 */
[----:B------:R-:W-:Y:S05]  /*1380*/  @!P0 BRA `(.L_x_167) ;  /* 0x0000000000488947 */ /* 0x000fea0003800000 */
.L_x_169:
[----:B------:R-:W-:Y:S05]  /*1390*/  BSYNC.RELIABLE B1 ;  /* 0x0000000000017941 */ /* 0x000fea0003800100 */
.L_x_168:
[----:B0-----:R-:W0:Y:S01]  /*13a0*/  LDS R9, [R7+-0x8] ;  /* 0xfffff80007097984 */ /* 0x001e220000000800 */
[----:B--23--:R-:W-:Y:S01]  /*13b0*/  IMAD.WIDE R20, R23, 0x4, R10 ;  /* 0x0000000417147825 */ /* 0x00cfe200078e020a */
[C---:B------:R-:W-:Y:S02]  /*13c0*/  LEA R23, R13.reuse, R23, 0x2 ;  /* 0x000000170d177211 */ /* 0x040fe400078e10ff */
[----:B------:R-:W2:Y:S01]  /*13d0*/  LDS R25, [R7+-0x4] ;  /* 0xfffffc0007197984 */ /* 0x000ea20000000800 */
[----:B------:R-:W-:Y:S02]  /*13e0*/  VIADD R8, R8, 0x4 ;  /* 0x0000000408087836 */ /* 0x000fe40000000000 */
[----:B-1----:R-:W-:Y:S01]  /*13f0*/  IMAD.WIDE R14, R13, 0x4, R20 ;  /* 0x000000040d0e7825 */ /* 0x002fe200078e0214 */
[----:B------:R-:W1:Y:S02]  /*1400*/  LDS R27, [R7] ;  /* 0x00000000071b7984 */ /* 0x000e640000000800 */
[----:B------:R-:W-:-:S02]  /*1410*/  ISETP.NE.AND P0, PT, R8, RZ, PT ;  /* 0x000000ff0800720c */ /* 0x000fc40003f05270 */
[----:B------:R3:W4:Y:S01]  /*1420*/  LDS R29, [R7+0x4] ;  /* 0x00000400071d7984 */ /* 0x0007220000000800 */
[----:B------:R-:W-:-:S04]  /*1430*/  IMAD.WIDE R16, R13, 0x4, R14 ;  /* 0x000000040d107825 */ /* 0x000fc800078e020e */
[----:B------:R-:W-:Y:S01]  /*1440*/  IMAD.WIDE R18, R13, 0x4, R16 ;  /* 0x000000040d127825 */ /* 0x000fe200078e0210 */
[----:B---3--:R-:W-:Y:S01]  /*1450*/  IADD3 R7, PT, PT, R7, 0x10, RZ ;  /* 0x0000001007077810 */ /* 0x008fe20007ffe0ff */
[----:B0-----:R0:W-:Y:S04]  /*1460*/  STG.E desc[UR6][R20.64], R9 ;  /* 0x0000000914007986 */ /* 0x0011e8000c101906 */
[----:B--2---:R0:W-:Y:S04]  /*1470*/  STG.E desc[UR6][R14.64], R25 ;  /* 0x000000190e007986 */ /* 0x0041e8000c101906 */
[----:B-1----:R0:W-:Y:S04]  /*1480*/  STG.E desc[UR6][R16.64], R27 ;  /* 0x0000001b10007986 */ /* 0x0021e8000c101906 */
[----:B----4-:R0:W-:Y:S01]  /*1490*/  STG.E desc[UR6][R18.64], R29 ;  /* 0x0000001d12007986 */ /* 0x0101e2000c101906 */
[----:B------:R-:W-:Y:S05]  /*14a0*/  @P0 BRA `(.L_x_168) ;  /* 0xfffffffc00bc0947 */ /* 0x000fea000383ffff */
.L_x_167:
[----:B------:R-:W-:Y:S05]  /*14b0*/  BSYNC.RECONVERGENT B0 ;  /* 0x0000000000007941 */ /* 0x000fea0003800200 */
.L_x_166:
[----:B------:R-:W-:Y:S05]  /*14c0*/  WARPSYNC.ALL ;  /* 0x0000000000007948 */ /* 0x000fea0003800000 */
[----:B------:R-:W-:-:S13]  /*14d0*/  ISETP.NE.AND P0, PT, R5, RZ, PT ;  /* 0x000000ff0500720c */ /* 0x000fda0003f05270 */
[----:B------:R-:W-:Y:S05]  /*14e0*/  @!P0 EXIT ;  /* 0x000000000000894d */ /* 0x000fea0003800000 */
[----:B------:R-:W4:Y:S01]  /*14f0*/  S2UR UR5, SR_CgaCtaId ;  /* 0x00000000000579c3 */ /* 0x000f220000008800 */
[----:B------:R-:W-:Y:S01]  /*1500*/  IMAD.IADD R3, R3, 0x1, R6 ;  /* 0x0000000103037824 */ /* 0x000fe200078e0206 */
[----:B------:R-:W-:Y:S01]  /*1510*/  UMOV UR4, 0x400 ;  /* 0x0000040000047882 */ /* 0x000fe20000000000 */
[----:B------:R-:W-:-:S03]  /*1520*/  IMAD.MOV R5, RZ, RZ, -R5 ;  /* 0x000000ffff057224 */ /* 0x000fc600078e0a05 */
[-C--:B------:R-:W-:Y:S02]  /*1530*/  LEA R2, R2, R3.reuse, 0x5 ;  /* 0x0000000302027211 */ /* 0x080fe400078e28ff */
[----:B0-----:R-:W0:Y:S01]  /*1540*/  LDC.64 R8, c[0x0][0x380] ;  /* 0x0000e000ff087b82 */ /* 0x001e220000000a00 */
[----:B------:R-:W-:Y:S02]  /*1550*/  LEA R3, R4, R3, 0x5 ;  /* 0x0000000304037211 */ /* 0x000fe400078e28ff */
[----:B------:R-:W-:-:S05]  /*1560*/  IMAD R7, R2, R13, R4 ;  /* 0x0000000d02077224 */ /* 0x000fca00078e0204 */
[----:B------:R-:W-:Y:S01]  /*1570*/  LEA R7, R0, R7, 0x5 ;  /* 0x0000000700077211 */ /* 0x000fe200078e28ff */
[----:B----4-:R-:W-:-:S06]  /*1580*/  ULEA UR4, UR5, UR4, 0x18 ;  /* 0x0000000405047291 */ /* 0x010fcc000f8ec0ff */
[----:B------:R-:W-:-:S07]  /*1590*/  LEA R0, R3, UR4, 0x2 ;  /* 0x0000000403007c11 */ /* 0x000fce000f8e10ff */
.L_x_175:
        /* <DEDUP_REMOVED lines=9> */
.L_x_176:
        /* <DEDUP_REMOVED lines=13> */
.L_x_226:


//--------------------- .text._Z16transposeNaive3DPfPKfPKiS3_i --------------------------
	.section	.text._Z16transposeNaive3DPfPKfPKiS3_i,"ax",@progbits
	.align	128
        .global         _Z16transposeNaive3DPfPKfPKiS3_i
        .type           _Z16transposeNaive3DPfPKfPKiS3_i,@function
        .size           _Z16transposeNaive3DPfPKfPKiS3_i,(.L_x_227 - _Z16transposeNaive3DPfPKfPKiS3_i)
        .other          _Z16transposeNaive3DPfPKfPKiS3_i,@"STO_CUDA_ENTRY STV_DEFAULT"
_Z16transposeNaive3DPfPKfPKiS3_i:
.text._Z16transposeNaive3DPfPKfPKiS3_i:
[----:B------:R-:W-:Y:S08]  /*0000*/  LDC R1, c[0x0][0x37c] ;  /* 0x0000df00ff017b82 */ /* 0x000ff00000000800 */
[----:B------:R-:W0:Y:S01]  /*0010*/  LDC.64 R12, c[0x0][0x398] ;  /* 0x0000e600ff0c7b82 */ /* 0x000e220000000a00 */
[----:B------:R-:W0:Y:S07]  /*0020*/  LDCU.64 UR4, c[0x0][0x358] ;  /* 0x00006b00ff0477ac */ /* 0x000e2e0008000a00 */
[----:B------:R-:W1:Y:S01]  /*0030*/  LDC.64 R14, c[0x0][0x390] ;  /* 0x0000e400ff0e7b82 */ /* 0x000e620000000a00 */
[----:B0-----:R-:W2:Y:S04]  /*0040*/  LDG.E R9, desc[UR4][R12.64] ;  /* 0x000000040c097981 */ /* 0x001ea8000c1e1900 */
[----:B-1----:R0:W5:Y:S04]  /*0050*/  LDG.E R0, desc[UR4][R14.64] ;  /* 0x000000040e007981 */ /* 0x002168000c1e1900 */
[----:B------:R0:W5:Y:S04]  /*0060*/  LDG.E R2, desc[UR4][R14.64+0x4] ;  /* 0x000004040e027981 */ /* 0x000168000c1e1900 */
[----:B------:R0:W5:Y:S01]  /*0070*/  LDG.E R3, desc[UR4][R14.64+0x8] ;  /* 0x000008040e037981 */ /* 0x000162000c1e1900 */
[----:B------:R-:W1:Y:S01]  /*0080*/  S2UR UR6, SR_CTAID.Z ;  /* 0x00000000000679c3 */ /* 0x000e620000002700 */
[----:B------:R-:W1:Y:S01]  /*0090*/  S2R R7, SR_TID.Z ;  /* 0x0000000000077919 */ /* 0x000e620000002300 */
[----:B------:R-:W3:Y:S01]  /*00a0*/  S2R R4, SR_CTAID.X ;  /* 0x0000000000047919 */ /* 0x000ee20000002500 */
[----:B------:R-:W3:Y:S01]  /*00b0*/  S2R R6, SR_TID.X ;  /* 0x0000000000067919 */ /* 0x000ee20000002100 */
[----:B------:R-:W4:Y:S01]  /*00c0*/  S2R R5, SR_CTAID.Y ;  /* 0x0000000000057919 */ /* 0x000f220000002600 */
[----:B------:R-:W4:Y:S01]  /*00d0*/  S2R R8, SR_TID.Y ;  /* 0x0000000000087919 */ /* 0x000f220000002200 */
[----:B-1----:R-:W-:Y:S01]  /*00e0*/  IADD3 R7, PT, PT, R7, UR6, RZ ;  /* 0x0000000607077c10 */ /* 0x002fe2000fffe0ff */
[----:B---3--:R-:W-:Y:S01]  /*00f0*/  IMAD R10, R4, 0x20, R6 ;  /* 0x00000020040a7824 */ /* 0x008fe200078e0206 */
[----:B--2---:R-:W-:-:S02]  /*0100*/  ISETP.NE.AND P0, PT, R9, 0x1, PT ;  /* 0x000000010900780c */ /* 0x004fc40003f05270 */
[----:B----4-:R-:W-:-:S11]  /*0110*/  LEA R9, R5, R8, 0x5 ;  /* 0x0000000805097211 */ /* 0x010fd600078e28ff */
[----:B0-----:R-:W-:Y:S05]  /*0120*/  @P0 BRA `(.L_x_177) ;  /* 0x0000000400180947 */ /* 0x001fea0003800000 */
[----:B------:R-:W2:Y:S01]  /*0130*/  LDG.E R11, desc[UR4][R12.64+0x4] ;  /* 0x000004040c0b7981 */ /* 0x000ea2000c1e1900 */
[----:B-----5:R-:W-:Y:S01]  /*0140*/  ISETP.GE.AND P0, PT, R9, R2, PT ;  /* 0x000000020900720c */ /* 0x020fe20003f06270 */
[----:B------:R-:W-:Y:S03]  /*0150*/  BSSY.RECONVERGENT B0, `(.L_x_177) ;  /* 0x0000043000007945 */ /* 0x000fe60003800200 */
[----:B------:R-:W-:-:S04]  /*0160*/  ISETP.GE.OR P0, PT, R10, R3, P0 ;  /* 0x000000030a00720c */ /* 0x000fc80000706670 */
[----:B------:R-:W-:-:S04]  /*0170*/  ISETP.GE.OR P0, PT, R7, R0, P0 ;  /* 0x000000000700720c */ /* 0x000fc80000706670 */
[----:B--2---:R-:W-:-:S13]  /*0180*/  ISETP.NE.OR P0, PT, R11, 0x2, P0 ;  /* 0x000000020b00780c */ /* 0x004fda0000705670 */
[----:B------:R-:W-:Y:S05]  /*0190*/  @P0 BRA `(.L_x_178) ;  /* 0x0000000000f80947 */ /* 0x000fea0003800000 */
[----:B------:R-:W-:Y:S01]  /*01a0*/  LOP3.LUT R11, RZ, R8, RZ, 0x33, !PT ;  /* 0x00000008ff0b7212 */ /* 0x000fe200078e33ff */
[C---:B------:R-:W-:Y:S01]  /*01b0*/  IMAD R25, R7.reuse, R3, R10 ;  /* 0x0000000307197224 */ /* 0x040fe200078e020a */
[----:B------:R-:W-:Y:S01]  /*01c0*/  BSSY.RECONVERGENT B1, `(.L_x_179) ;  /* 0x0000027000017945 */ /* 0x000fe20003800200 */
[----:B------:R-:W-:Y:S02]  /*01d0*/  IMAD R22, R7, R2, RZ ;  /* 0x0000000207167224 */ /* 0x000fe400078e02ff */
[C---:B------:R-:W-:Y:S02]  /*01e0*/  IMAD.IADD R14, R2.reuse, 0x1, R11 ;  /* 0x00000001020e7824 */ /* 0x040fe400078e020b */
[----:B------:R-:W-:Y:S02]  /*01f0*/  IMAD.MOV.U32 R23, RZ, RZ, RZ ;  /* 0x000000ffff177224 */ /* 0x000fe400078e00ff */
[----:B------:R-:W-:Y:S02]  /*0200*/  IMAD R14, R5, -0x20, R14 ;  /* 0xffffffe0050e7824 */ /* 0x000fe400078e020e */
[----:B------:R-:W-:-:S03]  /*0210*/  IMAD R25, R2, R25, RZ ;  /* 0x0000001902197224 */ /* 0x000fc600078e02ff */
[C---:B------:R-:W-:Y:S02]  /*0220*/  ISETP.GE.U32.AND P1, PT, R14.reuse, 0x3, PT ;  /* 0x000000030e00780c */ /* 0x040fe40003f26070 */
[----:B------:R-:W-:-:S04]  /*0230*/  VIMNMX.U32 R11, PT, PT, R14, 0x1f, PT ;  /* 0x0000001f0e0b7848 */ /* 0x000fc80003fe0000 */
[----:B------:R-:W-:-:S04]  /*0240*/  IADD3 R15, PT, PT, R11, 0x1, RZ ;  /* 0x000000010b0f7810 */ /* 0x000fc80007ffe0ff */
[----:B------:R-:W-:-:S04]  /*0250*/  LOP3.LUT R11, R15, 0x3, RZ, 0xc0, !PT ;  /* 0x000000030f0b7812 */ /* 0x000fc800078ec0ff */
[----:B------:R-:W-:Y:S01]  /*0260*/  ISETP.NE.AND P0, PT, R11, RZ, PT ;  /* 0x000000ff0b00720c */ /* 0x000fe20003f05270 */
[----:B------:R-:W-:-:S12]  /*0270*/  @!P1 BRA `(.L_x_180) ;  /* 0x00000000006c9947 */ /* 0x000fd80003800000 */
[----:B------:R-:W-:Y:S01]  /*0280*/  IADD3 R14, PT, PT, R9, R22, RZ ;  /* 0x00000016090e7210 */ /* 0x000fe20007ffe0ff */
[----:B------:R-:W-:Y:S01]  /*0290*/  IMAD.IADD R16, R25, 0x1, R8 ;  /* 0x0000000119107824 */ /* 0x000fe200078e0208 */
[----:B------:R-:W-:-:S03]  /*02a0*/  LOP3.LUT R23, R15, 0x3c, RZ, 0xc0, !PT ;  /* 0x0000003c0f177812 */ /* 0x000fc600078ec0ff */
[----:B------:R-:W-:Y:S01]  /*02b0*/  IMAD R15, R3, R14, R6 ;  /* 0x0000000e030f7224 */ /* 0x000fe200078e0206 */
[----:B------:R-:W-:Y:S01]  /*02c0*/  LEA R27, R5, R16, 0x5 ;  /* 0x00000010051b7211 */ /* 0x000fe200078e28ff */
[----:B------:R-:W-:-:S03]  /*02d0*/  IMAD.MOV R26, RZ, RZ, -R23 ;  /* 0x000000ffff1a7224 */ /* 0x000fc600078e0a17 */
[----:B------:R-:W-:-:S07]  /*02e0*/  LEA R24, R4, R15, 0x5 ;  /* 0x0000000f04187211 */ /* 0x000fce00078e28ff */
.L_x_181:
[----:B0-----:R-:W0:Y:S08]  /*02f0*/  LDC.64 R14, c[0x0][0x388] ;  /* 0x0000e200ff0e7b82 */ /* 0x001e300000000a00 */
[----:B------:R-:W1:Y:S01]  /*0300*/  LDC.64 R16, c[0x0][0x380] ;  /* 0x0000e000ff107b82 */ /* 0x000e620000000a00 */
[----:B0-----:R-:W-:-:S05]  /*0310*/  IMAD.WIDE R14, R24, 0x4, R14 ;  /* 0x00000004180e7825 */ /* 0x001fca00078e020e */
[----:B------:R-:W2:Y:S01]  /*0320*/  LDG.E R19, desc[UR4][R14.64] ;  /* 0x000000040e137981 */ /* 0x000ea2000c1e1900 */
[----:B------:R-:W-:-:S04]  /*0330*/  IMAD.WIDE R28, R3, 0x4, R14 ;  /* 0x00000004031c7825 */ /* 0x000fc800078e020e */
[----:B-1----:R-:W-:-:S05]  /*0340*/  IMAD.WIDE R16, R27, 0x4, R16 ;  /* 0x000000041b107825 */ /* 0x002fca00078e0210 */
[----:B--2---:R0:W-:Y:S04]  /*0350*/  STG.E desc[UR4][R16.64], R19 ;  /* 0x0000001310007986 */ /* 0x0041e8000c101904 */
[----:B------:R-:W2:Y:S01]  /*0360*/  LDG.E R15, desc[UR4][R28.64] ;  /* 0x000000041c0f7981 */ /* 0x000ea2000c1e1900 */
[----:B0-----:R-:W-:-:S03]  /*0370*/  IMAD.WIDE R18, R3, 0x4, R28 ;  /* 0x0000000403127825 */ /* 0x001fc600078e021c */
[----:B--2---:R0:W-:Y:S04]  /*0380*/  STG.E desc[UR4][R16.64+0x4], R15 ;  /* 0x0000040f10007986 */ /* 0x0041e8000c101904 */
[----:B------:R-:W2:Y:S01]  /*0390*/  LDG.E R29, desc[UR4][R18.64] ;  /* 0x00000004121d7981 */ /* 0x000ea2000c1e1900 */
[----:B------:R-:W-:-:S03]  /*03a0*/  IMAD.WIDE R20, R3, 0x4, R18 ;  /* 0x0000000403147825 */ /* 0x000fc600078e0212 */
[----:B--2---:R0:W-:Y:S04]  /*03b0*/  STG.E desc[UR4][R16.64+0x8], R29 ;  /* 0x0000081d10007986 */ /* 0x0041e8000c101904 */
[----:B------:R-:W2:Y:S01]  /*03c0*/  LDG.E R21, desc[UR4][R20.64] ;  /* 0x0000000414157981 */ /* 0x000ea2000c1e1900 */
[----:B------:R-:W-:Y:S01]  /*03d0*/  VIADD R26, R26, 0x4 ;  /* 0x000000041a1a7836 */ /* 0x000fe20000000000 */
[----:B------:R-:W-:Y:S01]  /*03e0*/  LEA R24, R3, R24, 0x2 ;  /* 0x0000001803187211 */ /* 0x000fe200078e10ff */
[----:B------:R-:W-:-:S03]  /*03f0*/  VIADD R27, R27, 0x4 ;  /* 0x000000041b1b7836 */ /* 0x000fc60000000000 */
[----:B------:R-:W-:Y:S01]  /*0400*/  ISETP.NE.AND P1, PT, R26, RZ, PT ;  /* 0x000000ff1a00720c */ /* 0x000fe20003f25270 */
[----:B--2---:R0:W-:-:S12]  /*0410*/  STG.E desc[UR4][R16.64+0xc], R21 ;  /* 0x00000c1510007986 */ /* 0x0041d8000c101904 */
[----:B------:R-:W-:Y:S05]  /*0420*/  @P1 BRA `(.L_x_181) ;  /* 0xfffffffc00b01947 */ /* 0x000fea000383ffff */
.L_x_180:
[----:B------:R-:W-:Y:S05]  /*0430*/  BSYNC.RECONVERGENT B1 ;  /* 0x0000000000017941 */ /* 0x000fea0003800200 */
.L_x_179:
[----:B------:R-:W-:Y:S05]  /*0440*/  @!P0 BRA `(.L_x_178) ;  /* 0x00000000004c8947 */ /* 0x000fea0003800000 */
[----:B0-----:R-:W0:Y:S01]  /*0450*/  LDC.64 R16, c[0x0][0x380] ;  /* 0x0000e000ff107b82 */ /* 0x001e220000000a00 */
[----:B------:R-:W-:-:S05]  /*0460*/  IADD3 R23, PT, PT, R8, R23, RZ ;  /* 0x0000001708177210 */ /* 0x000fca0007ffe0ff */
[--C-:B------:R-:W-:Y:S02]  /*0470*/  IMAD.IADD R22, R22, 0x1, R23.reuse ;  /* 0x0000000116167824 */ /* 0x100fe400078e0217 */
[----:B------:R-:W1:Y:S01]  /*0480*/  LDC.64 R14, c[0x0][0x388] ;  /* 0x0000e200ff0e7b82 */ /* 0x000e620000000a00 */
[----:B------:R-:W-:Y:S01]  /*0490*/  IMAD.IADD R18, R25, 0x1, R23 ;  /* 0x0000000119127824 */ /* 0x000fe200078e0217 */
[----:B------:R-:W-:Y:S02]  /*04a0*/  IADD3 R23, PT, PT, -R11, RZ, RZ ;  /* 0x000000ff0b177210 */ /* 0x000fe40007ffe1ff */
[C---:B------:R-:W-:Y:S02]  /*04b0*/  LEA R22, R5.reuse, R22, 0x5 ;  /* 0x0000001605167211 */ /* 0x040fe400078e28ff */
[----:B------:R-:W-:-:S03]  /*04c0*/  LEA R11, R5, R18, 0x5 ;  /* 0x00000012050b7211 */ /* 0x000fc600078e28ff */
[----:B------:R-:W-:-:S04]  /*04d0*/  IMAD R19, R3, R22, R6 ;  /* 0x0000001603137224 */ /* 0x000fc800078e0206 */
[----:B------:R-:W-:-:S07]  /*04e0*/  IMAD R22, R4, 0x20, R19 ;  /* 0x0000002004167824 */ /* 0x000fce00078e0213 */
.L_x_182:
[----:B-12---:R-:W-:-:S06]  /*04f0*/  IMAD.WIDE R18, R22, 0x4, R14 ;  /* 0x0000000416127825 */ /* 0x006fcc00078e020e */
[----:B------:R-:W2:Y:S01]  /*0500*/  LDG.E R19, desc[UR4][R18.64] ;  /* 0x0000000412137981 */ /* 0x000ea2000c1e1900 */
[----:B0-----:R-:W-:Y:S01]  /*0510*/  IMAD.WIDE R20, R11, 0x4, R16 ;  /* 0x000000040b147825 */ /* 0x001fe200078e0210 */
[----:B------:R-:W-:Y:S02]  /*0520*/  IADD3 R23, PT, PT, R23, 0x1, RZ ;  /* 0x0000000117177810 */ /* 0x000fe40007ffe0ff */
[----:B------:R-:W-:Y:S01]  /*0530*/  IADD3 R11, PT, PT, R11, 0x1, RZ ;  /* 0x000000010b0b7810 */ /* 0x000fe20007ffe0ff */
[----:B------:R-:W-:Y:S01]  /*0540*/  IMAD.IADD R22, R3, 0x1, R22 ;  /* 0x0000000103167824 */ /* 0x000fe200078e0216 */
[----:B------:R-:W-:Y:S01]  /*0550*/  ISETP.NE.AND P0, PT, R23, RZ, PT ;  /* 0x000000ff1700720c */ /* 0x000fe20003f05270 */
[----:B--2---:R2:W-:-:S12]  /*0560*/  STG.E desc[UR4][R20.64], R19 ;  /* 0x0000001314007986 */ /* 0x0045d8000c101904 */
[----:B------:R-:W-:Y:S05]  /*0570*/  @P0 BRA `(.L_x_182) ;  /* 0xfffffffc00dc0947 */ /* 0x000fea000383ffff */
.L_x_178:
[----:B------:R-:W-:Y:S05]  /*0580*/  BSYNC.RECONVERGENT B0 ;  /* 0x0000000000007941 */ /* 0x000fea0003800200 */
.L_x_177:
[----:B------:R-:W3:Y:S02]  /*0590*/  LDG.E R11, desc[UR4][R12.64] ;  /* 0x000000040c0b7981 */ /* 0x000ee4000c1e1900 */
[----:B---3--:R-:W-:-:S13]  /*05a0*/  ISETP.NE.AND P0, PT, R11, RZ, PT ;  /* 0x000000ff0b00720c */ /* 0x008fda0003f05270 */
[----:B------:R-:W-:Y:S05]  /*05b0*/  @P0 BRA `(.L_x_183) ;  /* 0x0000000400540947 */ /* 0x000fea0003800000 */
[----:B------:R-:W3:Y:S01]  /*05c0*/  LDG.E R11, desc[UR4][R12.64+0x4] ;  /* 0x000004040c0b7981 */ /* 0x000ee2000c1e1900 */
[----:B-----5:R-:W-:Y:S01]  /*05d0*/  ISETP.GE.AND P0, PT, R9, R0, PT ;  /* 0x000000000900720c */ /* 0x020fe20003f06270 */
[----:B------:R-:W-:Y:S03]  /*05e0*/  BSSY.RECONVERGENT B0, `(.L_x_183) ;  /* 0x0000052000007945 */ /* 0x000fe60003800200 */
[----:B------:R-:W-:-:S04]  /*05f0*/  ISETP.GE.OR P0, PT, R10, R3, P0 ;  /* 0x000000030a00720c */ /* 0x000fc80000706670 */
[----:B------:R-:W-:-:S04]  /*0600*/  ISETP.GE.OR P0, PT, R7, R2, P0 ;  /* 0x000000020700720c */ /* 0x000fc80000706670 */
[----:B---3--:R-:W-:-:S13]  /*0610*/  ISETP.NE.OR P0, PT, R11, 0x2, P0 ;  /* 0x000000020b00780c */ /* 0x008fda0000705670 */
[----:B------:R-:W-:Y:S05]  /*0620*/  @P0 BRA `(.L_x_184) ;  /* 0x0000000400340947 */ /* 0x000fea0003800000 */
[----:B------:R-:W-:Y:S01]  /*0630*/  LOP3.LUT R11, RZ, R8, RZ, 0x33, !PT ;  /* 0x00000008ff0b7212 */ /* 0x000fe200078e33ff */
[----:B------:R-:W-:Y:S01]  /*0640*/  IMAD R23, R10, R2, R7 ;  /* 0x000000020a177224 */ /* 0x000fe200078e0207 */
[----:B------:R-:W-:Y:S01]  /*0650*/  BSSY.RECONVERGENT B1, `(.L_x_185) ;  /* 0x0000036000017945 */ /* 0x000fe20003800200 */
[----:B0-2---:R-:W-:Y:S01]  /*0660*/  IMAD.MOV.U32 R21, RZ, RZ, RZ ;  /* 0x000000ffff157224 */ /* 0x005fe200078e00ff */
[C---:B------:R-:W-:Y:S01]  /*0670*/  IADD3 R14, PT, PT, R0.reuse, R11, RZ ;  /* 0x0000000b000e7210 */ /* 0x040fe20007ffe0ff */
[----:B------:R-:W-:-:S04]  /*0680*/  IMAD R23, R0, R23, RZ ;  /* 0x0000001700177224 */ /* 0x000fc800078e02ff */
[----:B------:R-:W-:-:S05]  /*0690*/  IMAD R14, R5, -0x20, R14 ;  /* 0xffffffe0050e7824 */ /* 0x000fca00078e020e */
[C---:B------:R-:W-:Y:S02]  /*06a0*/  ISETP.GE.U32.AND P1, PT, R14.reuse, 0x3, PT ;  /* 0x000000030e00780c */ /* 0x040fe40003f26070 */
[----:B------:R-:W-:-:S04]  /*06b0*/  VIMNMX.U32 R11, PT, PT, R14, 0x1f, PT ;  /* 0x0000001f0e0b7848 */ /* 0x000fc80003fe0000 */
[----:B------:R-:W-:-:S04]  /*06c0*/  IADD3 R15, PT, PT, R11, 0x1, RZ ;  /* 0x000000010b0f7810 */ /* 0x000fc80007ffe0ff */
[----:B------:R-:W-:-:S04]  /*06d0*/  LOP3.LUT R11, R15, 0x3, RZ, 0xc0, !PT ;  /* 0x000000030f0b7812 */ /* 0x000fc800078ec0ff */
[----:B------:R-:W-:Y:S01]  /*06e0*/  ISETP.NE.AND P0, PT, R11, RZ, PT ;  /* 0x000000ff0b00720c */ /* 0x000fe20003f05270 */
[----:B------:R-:W-:-:S12]  /*06f0*/  @!P1 BRA `(.L_x_186) ;  /* 0x0000000000ac9947 */ /* 0x000fd80003800000 */
[-C--:B------:R-:W-:Y:S01]  /*0700*/  IMAD R14, R9, R2.reuse, R2 ;  /* 0x00000002090e7224 */ /* 0x080fe200078e0202 */
[----:B------:R-:W-:Y:S01]  /*0710*/  LOP3.LUT R21, R15, 0x3c, RZ, 0xc0, !PT ;  /* 0x0000003c0f157812 */ /* 0x000fe200078ec0ff */
[C-C-:B------:R-:W-:Y:S01]  /*0720*/  IMAD R17, R9.reuse, R2, R7.reuse ;  /* 0x0000000209117224 */ /* 0x140fe200078e0207 */
[----:B------:R-:W-:Y:S01]  /*0730*/  IADD3 R16, PT, PT, R9, 0x3, RZ ;  /* 0x0000000309107810 */ /* 0x000fe20007ffe0ff */
[----:B------:R-:W-:Y:S01]  /*0740*/  IMAD.IADD R22, R23, 0x1, R8 ;  /* 0x0000000117167824 */ /* 0x000fe200078e0208 */
[----:B------:R-:W-:Y:S01]  /*0750*/  IADD3 R15, PT, PT, R9, 0x2, RZ ;  /* 0x00000002090f7810 */ /* 0x000fe20007ffe0ff */
[--C-:B------:R-:W-:Y:S01]  /*0760*/  IMAD R25, R3, R17, R6.reuse ;  /* 0x0000001103197224 */ /* 0x100fe200078e0206 */
[----:B------:R-:W-:Y:S01]  /*0770*/  IADD3 R14, PT, PT, R7, R14, RZ ;  /* 0x0000000e070e7210 */ /* 0x000fe20007ffe0ff */
[C-C-:B------:R-:W-:Y:S01]  /*0780*/  IMAD R16, R2.reuse, R16, R7.reuse ;  /* 0x0000001002107224 */ /* 0x140fe200078e0207 */
[----:B------:R-:W-:Y:S01]  /*0790*/  LEA R22, R5, R22, 0x5 ;  /* 0x0000001605167211 */ /* 0x000fe200078e28ff */
[----:B------:R-:W-:Y:S01]  /*07a0*/  IMAD R15, R2, R15, R7 ;  /* 0x0000000f020f7224 */ /* 0x000fe200078e0207 */
[----:B------:R-:W-:Y:S01]  /*07b0*/  LEA R25, R4, R25, 0x5 ;  /* 0x0000001904197211 */ /* 0x000fe200078e28ff */
[----:B------:R-:W-:-:S02]  /*07c0*/  IMAD R27, R3, R14, R6 ;  /* 0x0000000e031b7224 */ /* 0x000fc400078e0206 */
[C-C-:B------:R-:W-:Y:S02]  /*07d0*/  IMAD R17, R3.reuse, R16, R6.reuse ;  /* 0x0000001003117224 */ /* 0x140fe400078e0206 */
[----:B------:R-:W-:Y:S01]  /*07e0*/  IMAD R15, R3, R15, R6 ;  /* 0x0000000f030f7224 */ /* 0x000fe200078e0206 */
[----:B------:R-:W-:Y:S01]  /*07f0*/  LEA R27, R4, R27, 0x5 ;  /* 0x0000001b041b7211 */ /* 0x000fe200078e28ff */
[----:B------:R-:W-:Y:S01]  /*0800*/  IMAD R20, R2, R3, RZ ;  /* 0x0000000302147224 */ /* 0x000fe200078e02ff */
[C---:B------:R-:W-:Y:S01]  /*0810*/  LEA R24, R4.reuse, R17, 0x5 ;  /* 0x0000001104187211 */ /* 0x040fe200078e28ff */
[----:B------:R-:W-:Y:S02]  /*0820*/  IMAD.MOV R26, RZ, RZ, -R21 ;  /* 0x000000ffff1a7224 */ /* 0x000fe400078e0a15 */
[----:B------:R-:W-:-:S07]  /*0830*/  IMAD R29, R4, 0x20, R15 ;  /* 0x00000020041d7824 */ /* 0x000fce00078e020f */
.L_x_187:
[----:B0-----:R-:W0:Y:S02]  /*0840*/  LDC.64 R14, c[0x0][0x388] ;  /* 0x0000e200ff0e7b82 */ /* 0x001e240000000a00 */
[----:B0-----:R-:W-:-:S05]  /*0850*/  IMAD.WIDE R16, R25, 0x4, R14 ;  /* 0x0000000419107825 */ /* 0x001fca00078e020e */
[----:B------:R0:W2:Y:S01]  /*0860*/  LDG.E R28, desc[UR4][R16.64] ;  /* 0x00000004101c7981 */ /* 0x0000a2000c1e1900 */
[----:B------:R-:W-:Y:S01]  /*0870*/  IMAD.WIDE R18, R27, 0x4, R14 ;  /* 0x000000041b127825 */ /* 0x000fe200078e020e */
[----:B0-----:R-:W0:Y:S03]  /*0880*/  LDC.64 R16, c[0x0][0x380] ;  /* 0x0000e000ff107b82 */ /* 0x001e260000000a00 */
[----:B0-----:R-:W-:-:S05]  /*0890*/  IMAD.WIDE R16, R22, 0x4, R16 ;  /* 0x0000000416107825 */ /* 0x001fca00078e0210 */
[----:B--2---:R-:W-:Y:S04]  /*08a0*/  STG.E desc[UR4][R16.64], R28 ;  /* 0x0000001c10007986 */ /* 0x004fe8000c101904 */
[----:B------:R-:W2:Y:S04]  /*08b0*/  LDG.E R19, desc[UR4][R18.64] ;  /* 0x0000000412137981 */ /* 0x000ea8000c1e1900 */
[----:B--2---:R0:W-:Y:S02]  /*08c0*/  STG.E desc[UR4][R16.64+0x4], R19 ;  /* 0x0000041310007986 */ /* 0x0041e4000c101904 */
[----:B0-----:R-:W-:-:S06]  /*08d0*/  IMAD.WIDE R18, R29, 0x4, R14 ;  /* 0x000000041d127825 */ /* 0x001fcc00078e020e */
[----:B------:R-:W2:Y:S01]  /*08e0*/  LDG.E R18, desc[UR4][R18.64] ;  /* 0x0000000412127981 */ /* 0x000ea2000c1e1900 */
[----:B------:R-:W-:-:S03]  /*08f0*/  IMAD.WIDE R14, R24, 0x4, R14 ;  /* 0x00000004180e7825 */ /* 0x000fc600078e020e */
[----:B--2---:R0:W-:Y:S04]  /*0900*/  STG.E desc[UR4][R16.64+0x8], R18 ;  /* 0x0000081210007986 */ /* 0x0041e8000c101904 */
[----:B------:R-:W2:Y:S01]  /*0910*/  LDG.E R15, desc[UR4][R14.64] ;  /* 0x000000040e0f7981 */ /* 0x000ea2000c1e1900 */
[----:B------:R-:W-:Y:S01]  /*0920*/  IADD3 R26, PT, PT, R26, 0x4, RZ ;  /* 0x000000041a1a7810 */ /* 0x000fe20007ffe0ff */
[C---:B------:R-:W-:Y:S01]  /*0930*/  IMAD R27, R20.reuse, 0x4, R27 ;  /* 0x00000004141b7824 */ /* 0x040fe200078e021b */
[C---:B------:R-:W-:Y:S01]  /*0940*/  LEA R29, R20.reuse, R29, 0x2 ;  /* 0x0000001d141d7211 */ /* 0x040fe200078e10ff */
[----:B------:R-:W-:Y:S01]  /*0950*/  IMAD R25, R20, 0x4, R25 ;  /* 0x0000000414197824 */ /* 0x000fe200078e0219 */
[----:B------:R-:W-:Y:S02]  /*0960*/  ISETP.NE.AND P1, PT, R26, RZ, PT ;  /* 0x000000ff1a00720c */ /* 0x000fe40003f25270 */
[----:B------:R-:W-:-:S02]  /*0970*/  LEA R24, R20, R24, 0x2 ;  /* 0x0000001814187211 */ /* 0x000fc400078e10ff */
[----:B------:R-:W-:Y:S01]  /*0980*/  IADD3 R22, PT, PT, R22, 0x4, RZ ;  /* 0x0000000416167810 */ /* 0x000fe20007ffe0ff */
[----:B--2---:R0:W-:Y:S08]  /*0990*/  STG.E desc[UR4][R16.64+0xc], R15 ;  /* 0x00000c0f10007986 */ /* 0x0041f0000c101904 */
[----:B------:R-:W-:Y:S05]  /*09a0*/  @P1 BRA `(.L_x_187) ;  /* 0xfffffffc00a41947 */ /* 0x000fea000383ffff */
.L_x_186:
[----:B------:R-:W-:Y:S05]  /*09b0*/  BSYNC.RECONVERGENT B1 ;  /* 0x0000000000017941 */ /* 0x000fea0003800200 */
.L_x_185:
[----:B------:R-:W-:Y:S05]  /*09c0*/  @!P0 BRA `(.L_x_184) ;  /* 0x00000000004c8947 */ /* 0x000fea0003800000 */
[----:B0-----:R-:W0:Y:S01]  /*09d0*/  LDC.64 R16, c[0x0][0x380] ;  /* 0x0000e000ff107b82 */ /* 0x001e220000000a00 */
[----:B------:R-:W-:Y:S01]  /*09e0*/  IADD3 R18, PT, PT, R8, R21, RZ ;  /* 0x0000001508127210 */ /* 0x000fe20007ffe0ff */
[----:B------:R-:W-:Y:S01]  /*09f0*/  IMAD R24, R2, R3, RZ ;  /* 0x0000000302187224 */ /* 0x000fe200078e02ff */
[----:B------:R-:W-:-:S03]  /*0a00*/  IADD3 R22, PT, PT, -R11, RZ, RZ ;  /* 0x000000ff0b167210 */ /* 0x000fc60007ffe1ff */
[----:B------:R-:W-:Y:S02]  /*0a10*/  IMAD R18, R5, 0x20, R18 ;  /* 0x0000002005127824 */ /* 0x000fe400078e0212 */
[----:B------:R-:W1:Y:S02]  /*0a20*/  LDC.64 R14, c[0x0][0x388] ;  /* 0x0000e200ff0e7b82 */ /* 0x000e640000000a00 */
[-C--:B------:R-:W-:Y:S01]  /*0a30*/  IMAD R19, R2, R18.reuse, R7 ;  /* 0x0000001202137224 */ /* 0x080fe200078e0207 */
[----:B------:R-:W-:-:S03]  /*0a40*/  IADD3 R23, PT, PT, R23, R18, RZ ;  /* 0x0000001217177210 */ /* 0x000fc60007ffe0ff */
[----:B------:R-:W-:-:S04]  /*0a50*/  IMAD R19, R3, R19, R6 ;  /* 0x0000001303137224 */ /* 0x000fc800078e0206 */
[----:B------:R-:W-:-:S07]  /*0a60*/  IMAD R11, R4, 0x20, R19 ;  /* 0x00000020040b7824 */ /* 0x000fce00078e0213 */
.L_x_188:
[----:B-1-3--:R-:W-:-:S06]  /*0a70*/  IMAD.WIDE R18, R11, 0x4, R14 ;  /* 0x000000040b127825 */ /* 0x00afcc00078e020e */
[----:B------:R-:W2:Y:S01]  /*0a80*/  LDG.E R19, desc[UR4][R18.64] ;  /* 0x0000000412137981 */ /* 0x000ea2000c1e1900 */
[C---:B0-----:R-:W-:Y:S01]  /*0a90*/  IMAD.WIDE R20, R23.reuse, 0x4, R16 ;  /* 0x0000000417147825 */ /* 0x041fe200078e0210 */
[----:B------:R-:W-:Y:S02]  /*0aa0*/  IADD3 R22, PT, PT, R22, 0x1, RZ ;  /* 0x0000000116167810 */ /* 0x000fe40007ffe0ff */
[----:B------:R-:W-:Y:S01]  /*0ab0*/  IADD3 R23, PT, PT, R23, 0x1, RZ ;  /* 0x0000000117177810 */ /* 0x000fe20007ffe0ff */
[----:B------:R-:W-:Y:S01]  /*0ac0*/  IMAD.IADD R11, R24, 0x1, R11 ;  /* 0x00000001180b7824 */ /* 0x000fe200078e020b */
[----:B------:R-:W-:Y:S01]  /*0ad0*/  ISETP.NE.AND P0, PT, R22, RZ, PT ;  /* 0x000000ff1600720c */ /* 0x000fe20003f05270 */
[----:B--2---:R3:W-:-:S12]  /*0ae0*/  STG.E desc[UR4][R20.64], R19 ;  /* 0x0000001314007986 */ /* 0x0047d8000c101904 */
[----:B------:R-:W-:Y:S05]  /*0af0*/  @P0 BRA `(.L_x_188) ;  /* 0xfffffffc00dc0947 */ /* 0x000fea000383ffff */
.L_x_184:
[----:B------:R-:W-:Y:S05]  /*0b00*/  BSYNC.RECONVERGENT B0 ;  /* 0x0000000000007941 */ /* 0x000fea0003800200 */
.L_x_183:
        /* <DEDUP_REMOVED lines=12> */
[----:B------:R-:W-:Y:S02]  /*0bd0*/  IMAD R13, R7, R2, RZ ;  /* 0x00000002070d7224 */ /* 0x000fe400078e02ff */
[----:B------:R-:W-:-:S05]  /*0be0*/  IADD3 R10, PT, PT, R2, R11, RZ ;  /* 0x0000000b020a7210 */ /* 0x000fca0007ffe0ff */
[----:B------:R-:W-:-:S05]  /*0bf0*/  IMAD R11, R5, -0x20, R10 ;  /* 0xffffffe0050b7824 */ /* 0x000fca00078e020a */
[C---:B------:R-:W-:Y:S02]  /*0c00*/  ISETP.GE.U32.AND P1, PT, R11.reuse, 0x3, PT ;  /* 0x000000030b00780c */ /* 0x040fe40003f26070 */
[----:B------:R-:W-:Y:S01]  /*0c10*/  VIMNMX.U32 R10, PT, PT, R11, 0x1f, PT ;  /* 0x0000001f0b0a7848 */ /* 0x000fe20003fe0000 */
[----:B------:R-:W-:-:S03]  /*0c20*/  IMAD.MOV.U32 R11, RZ, RZ, RZ ;  /* 0x000000ffff0b7224 */ /* 0x000fc600078e00ff */
[----:B------:R-:W-:-:S04]  /*0c30*/  IADD3 R12, PT, PT, R10, 0x1, RZ ;  /* 0x000000010a0c7810 */ /* 0x000fc80007ffe0ff */
[----:B------:R-:W-:-:S04]  /*0c40*/  LOP3.LUT R10, R12, 0x3, RZ, 0xc0, !PT ;  /* 0x000000030c0a7812 */ /* 0x000fc800078ec0ff */
[----:B------:R-:W-:Y:S01]  /*0c50*/  ISETP.NE.AND P0, PT, R10, RZ, PT ;  /* 0x000000ff0a00720c */ /* 0x000fe20003f05270 */
[----:B------:R-:W-:-:S12]  /*0c60*/  @!P1 BRA `(.L_x_190) ;  /* 0x0000000000c09947 */ /* 0x000fd80003800000 */
[----:B------:R-:W-:Y:S01]  /*0c70*/  LOP3.LUT R11, R12, 0x3c, RZ, 0xc0, !PT ;  /* 0x0000003c0c0b7812 */ /* 0x000fe200078ec0ff */
[CC--:B------:R-:W-:Y:S01]  /*0c80*/  IMAD R12, R9.reuse, R0.reuse, R0 ;  /* 0x00000000090c7224 */ /* 0x0c0fe200078e0200 */
[----:B0-----:R-:W-:Y:S01]  /*0c90*/  IADD3 R15, PT, PT, R9, 0x3, RZ ;  /* 0x00000003090f7810 */ /* 0x001fe20007ffe0ff */
[----:B------:R-:W-:Y:S01]  /*0ca0*/  IMAD.IADD R16, R13, 0x1, R8 ;  /* 0x000000010d107824 */ /* 0x000fe200078e0208 */
[C---:B------:R-:W-:Y:S01]  /*0cb0*/  IADD3 R14, PT, PT, R9.reuse, 0x2, RZ ;  /* 0x00000002090e7810 */ /* 0x040fe20007ffe0ff */
[--C-:B------:R-:W-:Y:S01]  /*0cc0*/  IMAD R9, R9, R0, R7.reuse ;  /* 0x0000000009097224 */ /* 0x100fe200078e0207 */
[----:B------:R-:W-:Y:S01]  /*0cd0*/  IADD3 R12, PT, PT, R7, R12, RZ ;  /* 0x0000000c070c7210 */ /* 0x000fe20007ffe0ff */
[C-C-:B------:R-:W-:Y:S01]  /*0ce0*/  IMAD R15, R0.reuse, R15, R7.reuse ;  /* 0x0000000f000f7224 */ /* 0x140fe200078e0207 */
[----:B------:R-:W-:Y:S01]  /*0cf0*/  LEA R16, R5, R16, 0x5 ;  /* 0x0000001005107211 */ /* 0x000fe200078e28ff */
[----:B------:R-:W-:Y:S02]  /*0d00*/  IMAD R14, R0, R14, R7 ;  /* 0x0000000e000e7224 */ /* 0x000fe400078e0207 */
[----:B------:R-:W-:-:S02]  /*0d10*/  IMAD R17, R3, R9, R6 ;  /* 0x0000000903117224 */ /* 0x000fc400078e0206 */
[C-C-:B------:R-:W-:Y:S02]  /*0d20*/  IMAD R9, R3.reuse, R12, R6.reuse ;  /* 0x0000000c03097224 */ /* 0x140fe400078e0206 */
[C-C-:B------:R-:W-:Y:S01]  /*0d30*/  IMAD R15, R3.reuse, R15, R6.reuse ;  /* 0x0000000f030f7224 */ /* 0x140fe200078e0206 */
[C---:B------:R-:W-:Y:S01]  /*0d40*/  LEA R26, R4.reuse, R17, 0x5 ;  /* 0x00000011041a7211 */ /* 0x040fe200078e28ff */
[C-C-:B--23--:R-:W-:Y:S01]  /*0d50*/  IMAD R19, R3.reuse, R16, R6.reuse ;  /* 0x0000001003137224 */ /* 0x14cfe200078e0206 */
[C---:B------:R-:W-:Y:S01]  /*0d60*/  LEA R9, R4.reuse, R9, 0x5 ;  /* 0x0000000904097211 */ /* 0x040fe200078e28ff */
[----:B------:R-:W-:Y:S01]  /*0d70*/  IMAD R27, R3, R14, R6 ;  /* 0x0000000e031b7224 */ /* 0x000fe200078e0206 */
[----:B------:R-:W-:Y:S01]  /*0d80*/  LEA R29, R4, R15, 0x5 ;  /* 0x0000000f041d7211 */ /* 0x000fe200078e28ff */
[----:B------:R-:W-:Y:S01]  /*0d90*/  IMAD R2, R0, R3, RZ ;  /* 0x0000000300027224 */ /* 0x000fe200078e02ff */
[----:B------:R-:W-:Y:S01]  /*0da0*/  LEA R12, R4, R19, 0x5 ;  /* 0x00000013040c7211 */ /* 0x000fe200078e28ff */
[----:B------:R-:W-:-:S02]  /*0db0*/  IMAD.MOV R28, RZ, RZ, -R11 ;  /* 0x000000ffff1c7224 */ /* 0x000fc400078e0a0b */
[----:B------:R-:W-:-:S07]  /*0dc0*/  IMAD R27, R4, 0x20, R27 ;  /* 0x00000020041b7824 */ /* 0x000fce00078e021b */
.L_x_191:
[----:B-1----:R-:W0:Y:S08]  /*0dd0*/  LDC.64 R24, c[0x0][0x388] ;  /* 0x0000e200ff187b82 */ /* 0x002e300000000a00 */
[----:B------:R-:W1:Y:S01]  /*0de0*/  LDC.64 R14, c[0x0][0x380] ;  /* 0x0000e000ff0e7b82 */ /* 0x000e620000000a00 */
[----:B0-----:R-:W-:-:S05]  /*0df0*/  IMAD.WIDE R24, R12, 0x4, R24 ;  /* 0x000000040c187825 */ /* 0x001fca00078e0218 */
[----:B------:R-:W2:Y:S01]  /*0e00*/  LDG.E R19, desc[UR4][R24.64] ;  /* 0x0000000418137981 */ /* 0x000ea2000c1e1900 */
[----:B------:R-:W-:-:S04]  /*0e10*/  IMAD.WIDE R22, R3, 0x4, R24 ;  /* 0x0000000403167825 */ /* 0x000fc800078e0218 */
[----:B-1----:R-:W-:-:S05]  /*0e20*/  IMAD.WIDE R16, R26, 0x4, R14 ;  /* 0x000000041a107825 */ /* 0x002fca00078e020e */
[----:B--2---:R0:W-:Y:S04]  /*0e30*/  STG.E desc[UR4][R16.64], R19 ;  /* 0x0000001310007986 */ /* 0x0041e8000c101904 */
[----:B------:R-:W2:Y:S01]  /*0e40*/  LDG.E R21, desc[UR4][R22.64] ;  /* 0x0000000416157981 */ /* 0x000ea2000c1e1900 */
[----:B0-----:R-:W-:-:S04]  /*0e50*/  IMAD.WIDE R18, R9, 0x4, R14 ;  /* 0x0000000409127825 */ /* 0x001fc800078e020e */
[C---:B------:R-:W-:Y:S01]  /*0e60*/  IMAD.WIDE R16, R3.reuse, 0x4, R22 ;  /* 0x0000000403107825 */ /* 0x040fe200078e0216 */
[----:B--2---:R0:W-:Y:S04]  /*0e70*/  STG.E desc[UR4][R18.64], R21 ;  /* 0x0000001512007986 */ /* 0x0041e8000c101904 */
[----:B------:R-:W2:Y:S01]  /*0e80*/  LDG.E R23, desc[UR4][R16.64] ;  /* 0x0000000410177981 */ /* 0x000ea2000c1e1900 */
[----:B------:R-:W-:-:S04]  /*0e90*/  IMAD.WIDE R24, R3, 0x4, R16 ;  /* 0x0000000403187825 */ /* 0x000fc800078e0210 */
[----:B0-----:R-:W-:-:S05]  /*0ea0*/  IMAD.WIDE R20, R27, 0x4, R14 ;  /* 0x000000041b147825 */ /* 0x001fca00078e020e */
[----:B--2---:R1:W-:Y:S04]  /*0eb0*/  STG.E desc[UR4][R20.64], R23 ;  /* 0x0000001714007986 */ /* 0x0043e8000c101904 */
[----:B------:R-:W2:Y:S01]  /*0ec0*/  LDG.E R25, desc[UR4][R24.64] ;  /* 0x0000000418197981 */ /* 0x000ea2000c1e1900 */
[----:B------:R-:W-:Y:S01]  /*0ed0*/  IMAD.WIDE R14, R29, 0x4, R14 ;  /* 0x000000041d0e7825 */ /* 0x000fe200078e020e */
[----:B------:R-:W-:Y:S02]  /*0ee0*/  LEA R12, R3, R12, 0x2 ;  /* 0x0000000c030c7211 */ /* 0x000fe400078e10ff */
[----:B------:R-:W-:Y:S01]  /*0ef0*/  LEA R9, R2, R9, 0x2 ;  /* 0x0000000902097211 */ /* 0x000fe200078e10ff */
[----:B------:R-:W-:Y:S01]  /*0f00*/  VIADD R28, R28, 0x4 ;  /* 0x000000041c1c7836 */ /* 0x000fe20000000000 */
[C---:B------:R-:W-:Y:S01]  /*0f10*/  LEA R29, R2.reuse, R29, 0x2 ;  /* 0x0000001d021d7211 */ /* 0x040fe200078e10ff */
[C---:B------:R-:W-:Y:S01]  /*0f20*/  IMAD R27, R2.reuse, 0x4, R27 ;  /* 0x00000004021b7824 */ /* 0x040fe200078e021b */
[----:B------:R-:W-:-:S02]  /*0f30*/  LEA R26, R2, R26, 0x2 ;  /* 0x0000001a021a7211 */ /* 0x000fc400078e10ff */
[----:B------:R-:W-:Y:S01]  /*0f40*/  ISETP.NE.AND P1, PT, R28, RZ, PT ;  /* 0x000000ff1c00720c */ /* 0x000fe20003f25270 */
[----:B--2---:R1:W-:-:S12]  /*0f50*/  STG.E desc[UR4][R14.64], R25 ;  /* 0x000000190e007986 */ /* 0x0043d8000c101904 */
[----:B------:R-:W-:Y:S05]  /*0f60*/  @P1 BRA `(.L_x_191) ;  /* 0xfffffffc00981947 */ /* 0x000fea000383ffff */
.L_x_190:
[----:B------:R-:W-:Y:S05]  /*0f70*/  BSYNC.RECONVERGENT B0 ;  /* 0x0000000000007941 */ /* 0x000fea0003800200 */
.L_x_189:
[----:B------:R-:W-:Y:S05]  /*0f80*/  @!P0 EXIT ;  /* 0x000000000000894d */ /* 0x000fea0003800000 */
[----:B------:R-:W-:Y:S01]  /*0f90*/  IMAD.IADD R2, R8, 0x1, R11 ;  /* 0x0000000108027824 */ /* 0x000fe200078e020b */
[----:B01----:R-:W0:Y:S01]  /*0fa0*/  LDC.64 R14, c[0x0][0x388] ;  /* 0x0000e200ff0e7b82 */ /* 0x003e220000000a00 */
[----:B------:R-:W-:-:S03]  /*0fb0*/  IADD3 R10, PT, PT, -R10, RZ, RZ ;  /* 0x000000ff0a0a7210 */ /* 0x000fc60007ffe1ff */
[----:B------:R-:W-:-:S04]  /*0fc0*/  LEA R2, R5, R2, 0x5 ;  /* 0x0000000205027211 */ /* 0x000fc800078e28ff */
[----:B------:R-:W1:Y:S01]  /*0fd0*/  LDC.64 R8, c[0x0][0x380] ;  /* 0x0000e000ff087b82 */ /* 0x000e620000000a00 */
[CC--:B------:R-:W-:Y:S01]  /*0fe0*/  IMAD R7, R0.reuse, R2.reuse, R7 ;  /* 0x0000000200077224 */ /* 0x0c0fe200078e0207 */
[----:B------:R-:W-:Y:S01]  /*0ff0*/  IADD3 R2, PT, PT, R13, R2, RZ ;  /* 0x000000020d027210 */ /* 0x000fe20007ffe0ff */
[----:B------:R-:W-:Y:S02]  /*1000*/  IMAD R0, R0, R3, RZ ;  /* 0x0000000300007224 */ /* 0x000fe400078e02ff */
[C-C-:B------:R-:W-:Y:S02]  /*1010*/  IMAD R7, R3.reuse, R7, R6.reuse ;  /* 0x0000000703077224 */ /* 0x140fe400078e0206 */
[----:B------:R-:W-:Y:S02]  /*1020*/  IMAD R5, R3, R2, R6 ;  /* 0x0000000203057224 */ /* 0x000fe400078e0206 */
[----:B------:R-:W-:-:S03]  /*1030*/  IMAD R11, R4, 0x20, R7 ;  /* 0x00000020040b7824 */ /* 0x000fc600078e0207 */
[----:B------:R-:W-:-:S07]  /*1040*/  LEA R2, R4, R5, 0x5 ;  /* 0x0000000504027211 */ /* 0x000fce00078e28ff */
.L_x_192:
[----:B0---4-:R-:W-:-:S06]  /*1050*/  IMAD.WIDE R4, R2, 0x4, R14 ;  /* 0x0000000402047825 */ /* 0x011fcc00078e020e */
[----:B------:R-:W4:Y:S01]  /*1060*/  LDG.E R5, desc[UR4][R4.64] ;  /* 0x0000000404057981 */ /* 0x000f22000c1e1900 */
[----:B-1----:R-:W-:Y:S01]  /*1070*/  IMAD.WIDE R6, R11, 0x4, R8 ;  /* 0x000000040b067825 */ /* 0x002fe200078e0208 */
[----:B------:R-:W-:Y:S02]  /*1080*/  IADD3 R11, PT, PT, R0, R11, RZ ;  /* 0x0000000b000b7210 */ /* 0x000fe40007ffe0ff */
[----:B------:R-:W-:Y:S01]  /*1090*/  IADD3 R2, PT, PT, R3, R2, RZ ;  /* 0x0000000203027210 */ /* 0x000fe20007ffe0ff */
[----:B------:R-:W-:-:S05]  /*10a0*/  VIADD R10, R10, 0x1 ;  /* 0x000000010a0a7836 */ /* 0x000fca0000000000 */
[----:B------:R-:W-:Y:S01]  /*10b0*/  ISETP.NE.AND P0, PT, R10, RZ, PT ;  /* 0x000000ff0a00720c */ /* 0x000fe20003f05270 */
[----:B----4-:R4:W-:-:S12]  /*10c0*/  STG.E desc[UR4][R6.64], R5 ;  /* 0x0000000506007986 */ /* 0x0109d8000c101904 */
[----:B------:R-:W-:Y:S05]  /*10d0*/  @P0 BRA `(.L_x_192) ;  /* 0xfffffffc00dc0947 */ /* 0x000fea000383ffff */
[----:B------:R-:W-:Y:S05]  /*10e0*/  EXIT ;  /* 0x000000000000794d */ /* 0x000fea0003800000 */
.L_x_193:
        /* <DEDUP_REMOVED lines=9> */
.L_x_227:


//--------------------- .text._Z13copySharedMemPfPKfii --------------------------
	.section	.text._Z13copySharedMemPfPKfii,"ax",@progbits
	.align	128
        .global         _Z13copySharedMemPfPKfii
        .type           _Z13copySharedMemPfPKfii,@function
        .size           _Z13copySharedMemPfPKfii,(.L_x_228 - _Z13copySharedMemPfPKfii)
        .other          _Z13copySharedMemPfPKfii,@"STO_CUDA_ENTRY STV_DEFAULT"
_Z13copySharedMemPfPKfii:
.text._Z13copySharedMemPfPKfii:
[----:B------:R-:W-:Y:S01]  /*0000*/  LDC R1, c[0x0][0x37c] ;  /* 0x0000df00ff017b82 */ /* 0x000fe20000000800 */
[----:B------:R-:W0:Y:S07]  /*0010*/  S2R R0, SR_CTAID.Y ;  /* 0x0000000000007919 */ /* 0x000e2e0000002600 */
[----:B------:R-:W1:Y:S01]  /*0020*/  LDC.64 R6, c[0x0][0x390] ;  /* 0x0000e400ff067b82 */ /* 0x000e620000000a00 */
[----:B------:R-:W0:Y:S01]  /*0030*/  S2R R3, SR_TID.Y ;  /* 0x0000000000037919 */ /* 0x000e220000002200 */
[----:B------:R-:W2:Y:S01]  /*0040*/  S2R R2, SR_CTAID.X ;  /* 0x0000000000027919 */ /* 0x000ea20000002500 */
[----:B------:R-:W2:Y:S01]  /*0050*/  S2R R5, SR_TID.X ;  /* 0x0000000000057919 */ /* 0x000ea20000002100 */
[----:B0-----:R-:W-:-:S04]  /*0060*/  LEA R4, R0, R3, 0x5 ;  /* 0x0000000300047211 */ /* 0x001fc800078e28ff */
[----:B-1----:R-:W-:Y:S02]  /*0070*/  ISETP.GE.AND P0, PT, R4, R7, PT ;  /* 0x000000070400720c */ /* 0x002fe40003f06270 */
[----:B--2---:R-:W-:-:S04]  /*0080*/  LEA R9, R2, R5, 0x5 ;  /* 0x0000000502097211 */ /* 0x004fc800078e28ff */
[----:B------:R-:W-:-:S13]  /*0090*/  ISETP.GE.OR P0, PT, R9, R6, P0 ;  /* 0x000000060900720c */ /* 0x000fda0000706670 */
[----:B------:R-:W-:Y:S05]  /*00a0*/  @P0 EXIT ;  /* 0x000000000000094d */ /* 0x000fea0003800000 */
[----:B------:R-:W-:Y:S01]  /*00b0*/  LOP3.LUT R8, RZ, R3, RZ, 0x33, !PT ;  /* 0x00000003ff087212 */ /* 0x000fe200078e33ff */
[----:B------:R-:W0:Y:S01]  /*00c0*/  LDCU.64 UR6, c[0x0][0x358] ;  /* 0x00006b00ff0677ac */ /* 0x000e220008000a00 */
[----:B------:R-:W-:Y:S02]  /*00d0*/  BSSY.RECONVERGENT B1, `(.L_x_194) ;  /* 0x000008f000017945 */ /* 0x000fe40003800200 */
[----:B------:R-:W-:-:S05]  /*00e0*/  IADD3 R7, PT, PT, R8, R7, RZ ;  /* 0x0000000708077210 */ /* 0x000fca0007ffe0ff */
[----:B------:R-:W-:-:S05]  /*00f0*/  IMAD R7, R0, -0x20, R7 ;  /* 0xffffffe000077824 */ /* 0x000fca00078e0207 */
[C---:B------:R-:W-:Y:S02]  /*0100*/  ISETP.GE.U32.AND P2, PT, R7.reuse, 0x3, PT ;  /* 0x000000030700780c */ /* 0x040fe40003f46070 */
[----:B------:R-:W-:-:S05]  /*0110*/  VIMNMX.U32 R8, PT, PT, R7, 0x1f, PT ;  /* 0x0000001f07087848 */ /* 0x000fca0003fe0000 */
[----:B------:R-:W-:Y:S02]  /*0120*/  VIADD R7, R8, 0x1 ;  /* 0x0000000108077836 */ /* 0x000fe40000000000 */
[----:B------:R-:W-:-:S03]  /*0130*/  HFMA2 R8, -RZ, RZ, 0, 0 ;  /* 0x00000000ff087431 */ /* 0x000fc600000001ff */
[----:B------:R-:W-:Y:S01]  /*0140*/  LOP3.LUT R9, R7, 0x3, RZ, 0xc0, !PT ;  /* 0x0000000307097812 */ /* 0x000fe200078ec0ff */
[----:B0-----:R-:W-:Y:S06]  /*0150*/  @!P2 BRA `(.L_x_195) ;  /* 0x000000080018a947 */ /* 0x001fec0003800000 */
[----:B------:R-:W0:Y:S01]  /*0160*/  S2UR UR5, SR_CgaCtaId ;  /* 0x00000000000579c3 */ /* 0x000e220000008800 */
[----:B------:R-:W-:Y:S01]  /*0170*/  LOP3.LUT R8, R7, 0x3c, RZ, 0xc0, !PT ;  /* 0x0000003c07087812 */ /* 0x000fe200078ec0ff */
[----:B------:R-:W-:Y:S01]  /*0180*/  UMOV UR4, 0x400 ;  /* 0x0000040000047882 */ /* 0x000fe20000000000 */
[--C-:B------:R-:W-:Y:S01]  /*0190*/  IMAD R10, R3, 0x20, R5.reuse ;  /* 0x00000020030a7824 */ /* 0x100fe200078e0205 */
[----:B------:R-:W-:Y:S01]  /*01a0*/  BSSY.RELIABLE B0, `(.L_x_196) ;  /* 0x0000070000007945 */ /* 0x000fe20003800100 */
[----:B------:R-:W-:Y:S01]  /*01b0*/  IADD3 R18, PT, PT, -R8, RZ, RZ ;  /* 0x000000ff08127210 */ /* 0x000fe20007ffe1ff */
[----:B------:R-:W-:Y:S02]  /*01c0*/  IMAD R11, R4, R6, R5 ;  /* 0x00000006040b7224 */ /* 0x000fe400078e0205 */
[----:B------:R-:W1:Y:S01]  /*01d0*/  LDC.64 R12, c[0x0][0x388] ;  /* 0x0000e200ff0c7b82 */ /* 0x000e620000000a00 */
        /* <DEDUP_REMOVED lines=11> */
[----:B------:R-:W-:-:S13]  /*0290*/  PLOP3.LUT P0, PT, PT, PT, PT, 0x8, 0x80 ;  /* 0x000000000080781c */ /* 0x000fda0003f0e170 */
.L_x_200:
[----:B------:R-:W0:Y:S02]  /*02a0*/  LDC.64 R16, c[0x0][0x388] ;  /* 0x0000e200ff107b82 */ /* 0x000e240000000a00 */
[----:B0-----:R-:W-:-:S04]  /*02b0*/  IMAD.WIDE R22, R11, 0x4, R16 ;  /* 0x000000040b167825 */ /* 0x001fc800078e0210 */
[C---:B------:R-:W-:Y:S02]  /*02c0*/  IMAD.WIDE R28, R6.reuse, 0x4, R22 ;  /* 0x00000004061c7825 */ /* 0x040fe400078e0216 */
[----:B------:R-:W2:Y:S02]  /*02d0*/  LDG.E R23, desc[UR6][R22.64] ;  /* 0x0000000616177981 */ /* 0x000ea4000c1e1900 */
[C---:B------:R-:W-:Y:S02]  /*02e0*/  IMAD.WIDE R24, R6.reuse, 0x4, R28 ;  /* 0x0000000406187825 */ /* 0x040fe400078e021c */
[----:B------:R-:W3:Y:S04]  /*02f0*/  LDG.E R28, desc[UR6][R28.64] ;  /* 0x000000061c1c7981 */ /* 0x000ee8000c1e1900 */
[----:B------:R-:W4:Y:S01]  /*0300*/  LDG.E R26, desc[UR6][R24.64] ;  /* 0x00000006181a7981 */ /* 0x000f22000c1e1900 */
[C---:B------:R-:W-:Y:S01]  /*0310*/  LEA R11, R6.reuse, R11, 0x2 ;  /* 0x0000000b060b7211 */ /* 0x040fe200078e10ff */
[----:B------:R-:W-:-:S04]  /*0320*/  IMAD.WIDE R20, R6, 0x4, R24 ;  /* 0x0000000406147825 */ /* 0x000fc800078e0218 */
[----:B------:R-:W-:Y:S01]  /*0330*/  IMAD.WIDE R14, R11, 0x4, R16 ;  /* 0x000000040b0e7825 */ /* 0x000fe200078e0210 */
[----:B------:R-:W5:Y:S01]  /*0340*/  LDG.E R22, desc[UR6][R20.64] ;  /* 0x0000000614167981 */ /* 0x000f62000c1e1900 */
[----:B------:R-:W-:-:S03]  /*0350*/  LEA R11, R6, R11, 0x2 ;  /* 0x0000000b060b7211 */ /* 0x000fc600078e10ff */
[----:B------:R0:W5:Y:S02]  /*0360*/  LDG.E R21, desc[UR6][R14.64] ;  /* 0x000000060e157981 */ /* 0x000164000c1e1900 */
[----:B0-----:R-:W-:-:S05]  /*0370*/  IMAD.WIDE R14, R6, 0x4, R14 ;  /* 0x00000004060e7825 */ /* 0x001fca00078e020e */
[----:B------:R0:W5:Y:S01]  /*0380*/  LDG.E R19, desc[UR6][R14.64] ;  /* 0x000000060e137981 */ /* 0x000162000c1e1900 */
[----:B------:R-:W-:-:S05]  /*0390*/  IMAD.WIDE R24, R6, 0x4, R14 ;  /* 0x0000000406187825 */ /* 0x000fca00078e020e */
[----:B------:R1:W5:Y:S01]  /*03a0*/  LDG.E R20, desc[UR6][R24.64] ;  /* 0x0000000618147981 */ /* 0x000362000c1e1900 */
[----:B0-----:R-:W-:-:S05]  /*03b0*/  IMAD.WIDE R14, R6, 0x4, R24 ;  /* 0x00000004060e7825 */ /* 0x001fca00078e0218 */
[----:B------:R0:W5:Y:S01]  /*03c0*/  LDG.E R29, desc[UR6][R14.64] ;  /* 0x000000060e1d7981 */ /* 0x000162000c1e1900 */
[----:B-1----:R-:W-:-:S04]  /*03d0*/  IMAD.WIDE R24, R11, 0x4, R16 ;  /* 0x000000040b187825 */ /* 0x002fc800078e0210 */
[----:B------:R-:W-:Y:S01]  /*03e0*/  IMAD R11, R6, 0x4, R11 ;  /* 0x00000004060b7824 */ /* 0x000fe200078e020b */
[----:B------:R-:W5:Y:S03]  /*03f0*/  LDG.E R27, desc[UR6][R24.64] ;  /* 0x00000006181b7981 */ /* 0x000f66000c1e1900 */
[----:B------:R-:W-:-:S04]  /*0400*/  IMAD.WIDE R16, R11, 0x4, R16 ;  /* 0x000000040b107825 */ /* 0x000fc800078e0210 */
[C---:B0-----:R-:W-:Y:S02]  /*0410*/  IMAD.WIDE R14, R6.reuse, 0x4, R24 ;  /* 0x00000004060e7825 */ /* 0x041fe400078e0218 */
[----:B------:R0:W5:Y:S04]  /*0420*/  LDG.E R24, desc[UR6][R16.64] ;  /* 0x0000000610187981 */ /* 0x000168000c1e1900 */
[----:B------:R1:W5:Y:S01]  /*0430*/  LDG.E R25, desc[UR6][R14.64] ;  /* 0x000000060e197981 */ /* 0x000362000c1e1900 */
[----:B0-----:R-:W-:-:S04]  /*0440*/  IMAD.WIDE R16, R6, 0x4, R16 ;  /* 0x0000000406107825 */ /* 0x001fc800078e0210 */
[C---:B-1----:R-:W-:Y:S01]  /*0450*/  IMAD.WIDE R14, R6.reuse, 0x4, R14 ;  /* 0x00000004060e7825 */ /* 0x042fe200078e020e */
[----:B--2---:R0:W-:Y:S04]  /*0460*/  STS [R10+-0x100], R23 ;  /* 0xffff00170a007388 */ /* 0x0041e80000000800 */
[----:B----4-:R1:W-:Y:S04]  /*0470*/  STS [R10], R26 ;  /* 0x0000001a0a007388 */ /* 0x0103e80000000800 */
[----:B0-----:R0:W2:Y:S04]  /*0480*/  LDG.E R23, desc[UR6][R14.64] ;  /* 0x000000060e177981 */ /* 0x0010a8000c1e1900 */
[----:B-1----:R1:W4:Y:S04]  /*0490*/  LDG.E R26, desc[UR6][R16.64] ;  /* 0x00000006101a7981 */ /* 0x002328000c1e1900 */
[----:B---3--:R3:W-:Y:S01]  /*04a0*/  STS [R10+-0x80], R28 ;  /* 0xffff801c0a007388 */ /* 0x0087e20000000800 */
[----:B0-----:R-:W-:-:S04]  /*04b0*/  IMAD.WIDE R14, R6, 0x4, R14 ;  /* 0x00000004060e7825 */ /* 0x001fc800078e020e */
[C---:B-1----:R-:W-:Y:S02]  /*04c0*/  IMAD.WIDE R16, R6.reuse, 0x4, R16 ;  /* 0x0000000406107825 */ /* 0x042fe400078e0210 */
[----:B------:R-:W4:Y:S04]  /*04d0*/  LDG.E R15, desc[UR6][R14.64] ;  /* 0x000000060e0f7981 */ /* 0x000f28000c1e1900 */
[----:B---3--:R0:W3:Y:S02]  /*04e0*/  LDG.E R28, desc[UR6][R16.64] ;  /* 0x00000006101c7981 */ /* 0x0080e4000c1e1900 */
[----:B0-----:R-:W-:-:S05]  /*04f0*/  IMAD.WIDE R16, R6, 0x4, R16 ;  /* 0x0000000406107825 */ /* 0x001fca00078e0210 */
[----:B------:R-:W3:Y:S01]  /*0500*/  LDG.E R14, desc[UR6][R16.64] ;  /* 0x00000006100e7981 */ /* 0x000ee2000c1e1900 */
[----:B------:R-:W-:-:S04]  /*0510*/  IADD3 R18, PT, PT, R18, 0x10, RZ ;  /* 0x0000001012127810 */ /* 0x000fc80007ffe0ff */
[----:B------:R-:W-:Y:S01]  /*0520*/  ISETP.GE.AND P1, PT, R18, -0xc, PT ;  /* 0xfffffff41200780c */ /* 0x000fe20003f26270 */
[----:B-----5:R-:W-:Y:S01]  /*0530*/  STS [R10+0x80], R22 ;  /* 0x000080160a007388 */ /* 0x020fe20000000800 */
[----:B------:R-:W-:-:S03]  /*0540*/  LEA R11, R6, R11, 0x2 ;  /* 0x0000000b060b7211 */ /* 0x000fc600078e10ff */
        /* <DEDUP_REMOVED lines=8> */
[----:B----4-:R-:W-:Y:S04]  /*05d0*/  STS [R10+0x580], R26 ;  /* 0x0005801a0a007388 */ /* 0x010fe80000000800 */
[----:B------:R-:W-:Y:S04]  /*05e0*/  STS [R10+0x480], R15 ;  /* 0x0004800f0a007388 */ /* 0x000fe80000000800 */
[----:B---3--:R-:W-:Y:S04]  /*05f0*/  STS [R10+0x600], R28 ;  /* 0x0006001c0a007388 */ /* 0x008fe80000000800 */
[----:B------:R0:W-:Y:S02]  /*0600*/  STS [R10+0x680], R14 ;  /* 0x0006800e0a007388 */ /* 0x0001e40000000800 */
[----:B0-----:R-:W-:Y:S01]  /*0610*/  IADD3 R10, PT, PT, R10, 0x800, RZ ;  /* 0x000008000a0a7810 */ /* 0x001fe20007ffe0ff */
[----:B------:R-:W-:Y:S06]  /*0620*/  @!P1 BRA `(.L_x_200) ;  /* 0xfffffffc001c9947 */ /* 0x000fec000383ffff */
.L_x_199:
[----:B------:R-:W-:Y:S05]  /*0630*/  BSYNC.RECONVERGENT B2 ;  /* 0x0000000000027941 */ /* 0x000fea0003800200 */
.L_x_198:
[----:B------:R-:W-:Y:S01]  /*0640*/  IMAD.MOV R14, RZ, RZ, -R18 ;  /* 0x000000ffff0e7224 */ /* 0x000fe200078e0a12 */
[----:B------:R-:W-:Y:S04]  /*0650*/  BSSY.RECONVERGENT B2, `(.L_x_201) ;  /* 0x0000021000027945 */ /* 0x000fe80003800200 */
[----:B------:R-:W-:-:S13]  /*0660*/  ISETP.GT.AND P1, PT, R14, 0x4, PT ;  /* 0x000000040e00780c */ /* 0x000fda0003f24270 */
[----:B------:R-:W-:Y:S05]  /*0670*/  @!P1 BRA `(.L_x_202) ;  /* 0x0000000000789947 */ /* 0x000fea0003800000 */
[----:B------:R-:W0:Y:S01]  /*0680*/  LDC.64 R14, c[0x0][0x388] ;  /* 0x0000e200ff0e7b82 */ /* 0x000e220000000a00 */
[----:B------:R-:W-:Y:S01]  /*0690*/  LEA R19, R6, R11, 0x2 ;  /* 0x0000000b06137211 */ /* 0x000fe200078e10ff */
[----:B0-----:R-:W-:-:S04]  /*06a0*/  IMAD.WIDE R24, R11, 0x4, R14 ;  /* 0x000000040b187825 */ /* 0x001fc800078e020e */
[----:B------:R-:W-:-:S04]  /*06b0*/  IMAD.WIDE R14, R19, 0x4, R14 ;  /* 0x00000004130e7825 */ /* 0x000fc800078e020e */
[C---:B------:R-:W-:Y:S01]  /*06c0*/  IMAD.WIDE R22, R6.reuse, 0x4, R24 ;  /* 0x0000000406167825 */ /* 0x040fe200078e0218 */
[----:B------:R0:W2:Y:S03]  /*06d0*/  LDG.E R11, desc[UR6][R14.64] ;  /* 0x000000060e0b7981 */ /* 0x0000a6000c1e1900 */
[C---:B------:R-:W-:Y:S01]  /*06e0*/  IMAD.WIDE R16, R6.reuse, 0x4, R14 ;  /* 0x0000000406107825 */ /* 0x040fe200078e020e */
[----:B------:R-:W3:Y:S03]  /*06f0*/  LDG.E R25, desc[UR6][R24.64] ;  /* 0x0000000618197981 */ /* 0x000ee6000c1e1900 */
[C---:B------:R-:W-:Y:S02]  /*0700*/  IMAD.WIDE R20, R6.reuse, 0x4, R22 ;  /* 0x0000000406147825 */ /* 0x040fe400078e0216 */
[----:B------:R-:W4:Y:S02]  /*0710*/  LDG.E R23, desc[UR6][R22.64] ;  /* 0x0000000616177981 */ /* 0x000f24000c1e1900 */
[----:B------:R-:W-:-:S02]  /*0720*/  IMAD.WIDE R26, R6, 0x4, R16 ;  /* 0x00000004061a7825 */ /* 0x000fc400078e0210 */
[----:B------:R-:W5:Y:S02]  /*0730*/  LDG.E R17, desc[UR6][R16.64] ;  /* 0x0000000610117981 */ /* 0x000f64000c1e1900 */
[C---:B------:R-:W-:Y:S02]  /*0740*/  IMAD.WIDE R28, R6.reuse, 0x4, R20 ;  /* 0x00000004061c7825 */ /* 0x040fe400078e0214 */
[----:B------:R-:W5:Y:S02]  /*0750*/  LDG.E R21, desc[UR6][R20.64] ;  /* 0x0000000614157981 */ /* 0x000f64000c1e1900 */
[----:B0-----:R-:W-:Y:S02]  /*0760*/  IMAD.WIDE R14, R6, 0x4, R26 ;  /* 0x00000004060e7825 */ /* 0x001fe400078e021a */
[----:B------:R-:W5:Y:S04]  /*0770*/  LDG.E R29, desc[UR6][R28.64] ;  /* 0x000000061c1d7981 */ /* 0x000f68000c1e1900 */
[----:B------:R-:W5:Y:S04]  /*0780*/  LDG.E R27, desc[UR6][R26.64] ;  /* 0x000000061a1b7981 */ /* 0x000f68000c1e1900 */
[----:B------:R-:W5:Y:S01]  /*0790*/  LDG.E R15, desc[UR6][R14.64] ;  /* 0x000000060e0f7981 */ /* 0x000f62000c1e1900 */
[----:B------:R-:W-:-:S02]  /*07a0*/  PLOP3.LUT P0, PT, PT, PT, PT, 0x8, 0x80 ;  /* 0x000000000080781c */ /* 0x000fc40003f0e170 */
[----:B------:R-:W-:Y:S01]  /*07b0*/  IADD3 R18, PT, PT, R18, 0x8, RZ ;  /* 0x0000000812127810 */ /* 0x000fe20007ffe0ff */
[----:B--2---:R0:W-:Y:S04]  /*07c0*/  STS [R10+0x100], R11 ;  /* 0x0001000b0a007388 */ /* 0x0041e80000000800 */
[----:B---3--:R-:W-:Y:S04]  /*07d0*/  STS [R10+-0x100], R25 ;  /* 0xffff00190a007388 */ /* 0x008fe80000000800 */
[----:B----4-:R-:W-:Y:S01]  /*07e0*/  STS [R10+-0x80], R23 ;  /* 0xffff80170a007388 */ /* 0x010fe20000000800 */
[----:B0-----:R-:W-:-:S03]  /*07f0*/  LEA R11, R6, R19, 0x2 ;  /* 0x00000013060b7211 */ /* 0x001fc600078e10ff */
[----:B-----5:R-:W-:Y:S04]  /*0800*/  STS [R10+0x180], R17 ;  /* 0x000180110a007388 */ /* 0x020fe80000000800 */
[----:B------:R-:W-:Y:S04]  /*0810*/  STS [R10], R21 ;  /* 0x000000150a007388 */ /* 0x000fe80000000800 */
[----:B------:R-:W-:Y:S04]  /*0820*/  STS [R10+0x80], R29 ;  /* 0x0000801d0a007388 */ /* 0x000fe80000000800 */
[----:B------:R-:W-:Y:S04]  /*0830*/  STS [R10+0x200], R27 ;  /* 0x0002001b0a007388 */ /* 0x000fe80000000800 */
[----:B------:R0:W-:Y:S02]  /*0840*/  STS [R10+0x280], R15 ;  /* 0x0002800f0a007388 */ /* 0x0001e40000000800 */
[----:B0-----:R-:W-:-:S07]  /*0850*/  VIADD R10, R10, 0x400 ;  /* 0x000004000a0a7836 */ /* 0x001fce0000000000 */
.L_x_202:
[----:B------:R-:W-:Y:S05]  /*0860*/  BSYNC.RECONVERGENT B2 ;  /* 0x0000000000027941 */ /* 0x000fea0003800200 */
.L_x_201:
[----:B------:R-:W-:-:S13]  /*0870*/  ISETP.NE.OR P0, PT, R18, RZ, P0 ;  /* 0x000000ff1200720c */ /* 0x000fda0000705670 */
[----:B------:R-:W-:Y:S05]  /*0880*/  @!P0 BREAK.RELIABLE B0 ;  /* 0x0000000000008942 */ /* 0x000fea0003800100 */
[----:B------:R-:W-:Y:S05]  /*0890*/  @!P0 BRA `(.L_x_195) ;  /* 0x0000000000488947 */ /* 0x000fea0003800000 */
.L_x_197:
[----:B------:R-:W-:Y:S05]  /*08a0*/  BSYNC.RELIABLE B0 ;  /* 0x0000000000007941 */ /* 0x000fea0003800100 */
.L_x_196:
        /* <DEDUP_REMOVED lines=17> */
.L_x_195:
[----:B------:R-:W-:Y:S05]  /*09c0*/  BSYNC.RECONVERGENT B1 ;  /* 0x0000000000017941 */ /* 0x000fea0003800200 */
.L_x_194:
[----:B------:R-:W-:Y:S05]  /*09d0*/  WARPSYNC.ALL ;  /* 0x0000000000007948 */ /* 0x000fea0003800000 */
[----:B------:R-:W-:Y:S01]  /*09e0*/  ISETP.NE.AND P1, PT, R9, RZ, PT ;  /* 0x000000ff0900720c */ /* 0x000fe20003f25270 */
[----:B------:R-:W-:-:S12]  /*09f0*/  BSSY.RECONVERGENT B0, `(.L_x_203) ;  /* 0x0000015000007945 */ /* 0x000fd80003800200 */
[----:B------:R-:W-:Y:S05]  /*0a00*/  @!P1 BRA `(.L_x_204) ;  /* 0x00000000004c9947 */ /* 0x000fea0003800000 */
[----:B------:R-:W0:Y:S01]  /*0a10*/  S2UR UR5, SR_CgaCtaId ;  /* 0x00000000000579c3 */ /* 0x000e220000008800 */
[----:B------:R-:W-:Y:S01]  /*0a20*/  IMAD.IADD R8, R3, 0x1, R8 ;  /* 0x0000000103087824 */ /* 0x000fe200078e0208 */
[----:B------:R-:W-:Y:S01]  /*0a30*/  UMOV UR4, 0x400 ;  /* 0x0000040000047882 */ /* 0x000fe20000000000 */
[----:B------:R-:W-:-:S03]  /*0a40*/  IADD3 R14, PT, PT, -R9, RZ, RZ ;  /* 0x000000ff090e7210 */ /* 0x000fc60007ffe1ff */
[----:B-1----:R-:W-:Y:S02]  /*0a50*/  LEA R12, R0, R8, 0x5 ;  /* 0x00000008000c7211 */ /* 0x002fe400078e28ff */
[----:B------:R-:W1:Y:S01]  /*0a60*/  LDC.64 R10, c[0x0][0x388] ;  /* 0x0000e200ff0a7b82 */ /* 0x000e620000000a00 */
[----:B------:R-:W-:Y:S02]  /*0a70*/  LEA R8, R8, R5, 0x5 ;  /* 0x0000000508087211 */ /* 0x000fe400078e28ff */
[----:B------:R-:W-:-:S04]  /*0a80*/  IMAD R13, R12, R6, R5 ;  /* 0x000000060c0d7224 */ /* 0x000fc800078e0205 */
[----:B------:R-:W-:Y:S01]  /*0a90*/  IMAD R15, R2, 0x20, R13 ;  /* 0x00000020020f7824 */ /* 0x000fe200078e020d */
[----:B0-----:R-:W-:-:S06]  /*0aa0*/  ULEA UR4, UR5, UR4, 0x18 ;  /* 0x0000000405047291 */ /* 0x001fcc000f8ec0ff */
[----:B------:R-:W-:-:S07]  /*0ab0*/  LEA R8, R8, UR4, 0x2 ;  /* 0x0000000408087c11 */ /* 0x000fce000f8e10ff */
.L_x_205:
[----:B-1----:R-:W-:-:S06]  /*0ac0*/  IMAD.WIDE R12, R15, 0x4, R10 ;  /* 0x000000040f0c7825 */ /* 0x002fcc00078e020a */
[----:B------:R-:W2:Y:S01]  /*0ad0*/  LDG.E R13, desc[UR6][R12.64] ;  /* 0x000000060c0d7981 */ /* 0x000ea2000c1e1900 */
[----:B------:R-:W-:Y:S02]  /*0ae0*/  IADD3 R14, PT, PT, R14, 0x1, RZ ;  /* 0x000000010e0e7810 */ /* 0x000fe40007ffe0ff */
[----:B------:R-:W-:Y:S02]  /*0af0*/  IADD3 R15, PT, PT, R15, R6, RZ ;  /* 0x000000060f0f7210 */ /* 0x000fe40007ffe0ff */
[----:B------:R-:W-:Y:S01]  /*0b00*/  ISETP.NE.AND P0, PT, R14, RZ, PT ;  /* 0x000000ff0e00720c */ /* 0x000fe20003f05270 */
[----:B--2---:R0:W-:Y:S02]  /*0b10*/  STS [R8], R13 ;  /* 0x0000000d08007388 */ /* 0x0041e40000000800 */
[----:B0-----:R-:W-:-:S10]  /*0b20*/  IADD3 R8, PT, PT, R8, 0x80, RZ ;  /* 0x0000008008087810 */ /* 0x001fd40007ffe0ff */
[----:B------:R-:W-:Y:S05]  /*0b30*/  @P0 BRA `(.L_x_205) ;  /* 0xfffffffc00e00947 */ /* 0x000fea000383ffff */
.L_x_204:
[----:B------:R-:W-:Y:S05]  /*0b40*/  BSYNC.RECONVERGENT B0 ;  /* 0x0000000000007941 */ /* 0x000fea0003800200 */
.L_x_203:
[----:B------:R-:W-:Y:S01]  /*0b50*/  BAR.SYNC.DEFER_BLOCKING 0x0 ;  /* 0x0000000000007b1d */ /* 0x000fe20000010000 */
[----:B------:R-:W-:-:S05]  /*0b60*/  IMAD.MOV.U32 R8, RZ, RZ, RZ ;  /* 0x000000ffff087224 */ /* 0x000fca00078e00ff */
[----:B------:R-:W-:Y:S04]  /*0b70*/  BSSY.RECONVERGENT B1, `(.L_x_206) ;  /* 0x0000088000017945 */ /* 0x000fe80003800200 */
[----:B------:R-:W-:Y:S05]  /*0b80*/  @!P2 BRA `(.L_x_207) ;  /* 0x000000080018a947 */ /* 0x000fea0003800000 */
[----:B------:R-:W0:Y:S01]  /*0b90*/  S2UR UR5, SR_CgaCtaId ;  /* 0x00000000000579c3 */ /* 0x000e220000008800 */
[----:B------:R-:W-:Y:S01]  /*0ba0*/  LOP3.LUT R8, R7, 0x3c, RZ, 0xc0, !PT ;  /* 0x0000003c07087812 */ /* 0x000fe200078ec0ff */
[----:B------:R-:W-:Y:S01]  /*0bb0*/  UMOV UR4, 0x400 ;  /* 0x0000040000047882 */ /* 0x000fe20000000000 */
[----:B-1----:R-:W-:Y:S01]  /*0bc0*/  LEA R12, R3, R5, 0x5 ;  /* 0x00000005030c7211 */ /* 0x002fe200078e28ff */
[----:B------:R-:W-:Y:S01]  /*0bd0*/  IMAD R23, R4, R6, R5 ;  /* 0x0000000604177224 */ /* 0x000fe200078e0205 */
[----:B------:R-:W-:Y:S01]  /*0be0*/  IADD3 R7, PT, PT, -R8, RZ, RZ ;  /* 0x000000ff08077210 */ /* 0x000fe20007ffe1ff */
[----:B------:R-:W-:Y:S02]  /*0bf0*/  BSSY.RELIABLE B0, `(.L_x_208) ;  /* 0x000006e000007945 */ /* 0x000fe40003800100 */
[----:B------:R-:W1:Y:S01]  /*0c00*/  LDC.64 R10, c[0x0][0x380] ;  /* 0x0000e000ff0a7b82 */ /* 0x000e620000000a00 */
[----:B------:R-:W-:Y:S02]  /*0c10*/  ISETP.GE.AND P0, PT, R7, RZ, PT ;  /* 0x000000ff0700720c */ /* 0x000fe40003f06270 */
[----:B------:R-:W-:Y:S01]  /*0c20*/  LEA R23, R2, R23, 0x5 ;  /* 0x0000001702177211 */ /* 0x000fe200078e28ff */
        /* <DEDUP_REMOVED lines=9> */
[----:B------:R-:W0:Y:S01]  /*0cc0*/  LDC.64 R12, c[0x0][0x380] ;  /* 0x0000e000ff0c7b82 */ /* 0x000e220000000a00 */
[----:B------:R-:W-:-:S13]  /*0cd0*/  PLOP3.LUT P0, PT, PT, PT, PT, 0x8, 0x80 ;  /* 0x000000000080781c */ /* 0x000fda0003f0e170 */
.L_x_212:
[----:B--2---:R-:W2:Y:S01]  /*0ce0*/  LDS R29, [R4+-0x100] ;  /* 0xffff0000041d7984 */ /* 0x004ea20000000800 */
        /* <DEDUP_REMOVED lines=8> */
[----:B------:R-:W1:Y:S04]  /*0d70*/  LDS R28, [R4+0x180] ;  /* 0x00018000041c7984 */ /* 0x000e680000000800 */
[----:B------:R-:W1:Y:S04]  /*0d80*/  LDS R27, [R4+0x200] ;  /* 0x00020000041b7984 */ /* 0x000e680000000800 */
[----:B------:R-:W1:Y:S04]  /*0d90*/  LDS R22, [R4+0x280] ;  /* 0x0002800004167984 */ /* 0x000e680000000800 */
[----:B------:R-:W1:Y:S04]  /*0da0*/  LDS R16, [R4+0x300] ;  /* 0x0003000004107984 */ /* 0x000e680000000800 */
[----:B--2---:R-:W-:Y:S04]  /*0db0*/  STG.E desc[UR6][R14.64], R29 ;  /* 0x0000001d0e007986 */ /* 0x004fe8000c101906 */
[----:B0-----:R0:W-:Y:S04]  /*0dc0*/  STG.E desc[UR6][R20.64], R26 ;  /* 0x0000001a14007986 */ /* 0x0011e8000c101906 */
[----:B------:R-:W-:Y:S04]  /*0dd0*/  LDS R29, [R4+0x500] ;  /* 0x00050000041d7984 */ /* 0x000fe80000000800 */
        /* <DEDUP_REMOVED lines=11> */
[----:B--2---:R-:W-:-:S03]  /*0e90*/  IMAD.WIDE R14, R6, 0x4, R18 ;  /* 0x00000004060e7825 */ /* 0x004fc600078e0212 */
[----:B------:R-:W-:Y:S04]  /*0ea0*/  LDS R20, [R4+0x680] ;  /* 0x0006800004147984 */ /* 0x000fe80000000800 */
[----:B-1----:R1:W-:Y:S01]  /*0eb0*/  STG.E desc[UR6][R14.64], R28 ;  /* 0x0000001c0e007986 */ /* 0x0023e2000c101906 */
[----:B---3--:R-:W-:-:S05]  /*0ec0*/  IMAD.WIDE R18, R6, 0x4, R14 ;  /* 0x0000000406127825 */ /* 0x008fca00078e020e */
[----:B------:R-:W-:Y:S01]  /*0ed0*/  STG.E desc[UR6][R18.64], R27 ;  /* 0x0000001b12007986 */ /* 0x000fe2000c101906 */
[----:B-1----:R-:W-:-:S03]  /*0ee0*/  LEA R28, R6, R25, 0x2 ;  /* 0x00000019061c7211 */ /* 0x002fc600078e10ff */
[----:B------:R1:W2:Y:S01]  /*0ef0*/  LDS R27, [R4+0x580] ;  /* 0x00058000041b7984 */ /* 0x0002a20000000800 */
[----:B------:R-:W-:-:S04]  /*0f00*/  IMAD.WIDE R14, R6, 0x4, R18 ;  /* 0x00000004060e7825 */ /* 0x000fc800078e0212 */
[----:B------:R-:W-:Y:S01]  /*0f10*/  IMAD.WIDE R24, R28, 0x4, R12 ;  /* 0x000000041c187825 */ /* 0x000fe200078e020c */
[----:B------:R3:W-:Y:S01]  /*0f20*/  STG.E desc[UR6][R14.64], R22 ;  /* 0x000000160e007986 */ /* 0x0007e2000c101906 */
[----:B-1----:R-:W-:Y:S02]  /*0f30*/  IADD3 R4, PT, PT, R4, 0x800, RZ ;  /* 0x0000080004047810 */ /* 0x002fe40007ffe0ff */
[----:B------:R-:W-:Y:S01]  /*0f40*/  IMAD R28, R6, 0x4, R28 ;  /* 0x00000004061c7824 */ /* 0x000fe200078e021c */
[----:B------:R1:W-:Y:S03]  /*0f50*/  STG.E desc[UR6][R24.64], R16 ;  /* 0x0000001018007986 */ /* 0x0003e6000c101906 */
[----:B---3--:R-:W-:-:S04]  /*0f60*/  IMAD.WIDE R14, R28, 0x4, R12 ;  /* 0x000000041c0e7825 */ /* 0x008fc800078e020c */
[----:B-1----:R-:W-:-:S04]  /*0f70*/  IMAD.WIDE R24, R6, 0x4, R24 ;  /* 0x0000000406187825 */ /* 0x002fc800078e0218 */
[C---:B------:R-:W-:Y:S01]  /*0f80*/  IMAD.WIDE R18, R6.reuse, 0x4, R14 ;  /* 0x0000000406127825 */ /* 0x040fe200078e020e */
[----:B0-----:R0:W-:Y:S03]  /*0f90*/  STG.E desc[UR6][R24.64], R23 ;  /* 0x0000001718007986 */ /* 0x0011e6000c101906 */
[----:B0-----:R-:W-:-:S04]  /*0fa0*/  IMAD.WIDE R22, R6, 0x4, R24 ;  /* 0x0000000406167825 */ /* 0x001fc800078e0218 */
[C---:B------:R-:W-:Y:S01]  /*0fb0*/  IMAD.WIDE R24, R6.reuse, 0x4, R18 ;  /* 0x0000000406187825 */ /* 0x040fe200078e0212 */
[----:B------:R0:W-:Y:S03]  /*0fc0*/  STG.E desc[UR6][R22.64], R17 ;  /* 0x0000001116007986 */ /* 0x0001e6000c101906 */
[C---:B0-----:R-:W-:Y:S01]  /*0fd0*/  IMAD.WIDE R16, R6.reuse, 0x4, R22 ;  /* 0x0000000406107825 */ /* 0x041fe200078e0216 */
[----:B------:R-:W-:-:S04]  /*0fe0*/  LEA R23, R6, R28, 0x2 ;  /* 0x0000001c06177211 */ /* 0x000fc800078e10ff */
[----:B------:R-:W-:Y:S04]  /*0ff0*/  STG.E desc[UR6][R16.64], R21 ;  /* 0x0000001510007986 */ /* 0x000fe8000c101906 */
[----:B------:R0:W-:Y:S04]  /*1000*/  STG.E desc[UR6][R14.64], R29 ;  /* 0x0000001d0e007986 */ /* 0x0001e8000c101906 */
[----:B--2---:R2:W-:Y:S04]  /*1010*/  STG.E desc[UR6][R18.64], R27 ;  /* 0x0000001b12007986 */ /* 0x0045e8000c101906 */
[----:B------:R2:W-:Y:S01]  /*1020*/  STG.E desc[UR6][R24.64], R26 ;  /* 0x0000001a18007986 */ /* 0x0005e2000c101906 */
[----:B0-----:R-:W-:-:S05]  /*1030*/  IMAD.WIDE R14, R6, 0x4, R24 ;  /* 0x00000004060e7825 */ /* 0x001fca00078e0218 */
[----:B------:R2:W-:Y:S01]  /*1040*/  STG.E desc[UR6][R14.64], R20 ;  /* 0x000000140e007986 */ /* 0x0005e2000c101906 */
[----:B------:R-:W-:Y:S05]  /*1050*/  @!P2 BRA `(.L_x_212) ;  /* 0xfffffffc0020a947 */ /* 0x000fea000383ffff */
.L_x_211:
[----:B------:R-:W-:Y:S05]  /*1060*/  BSYNC.RECONVERGENT B2 ;  /* 0x0000000000027941 */ /* 0x000fea0003800200 */
.L_x_210:
[----:B------:R-:W-:Y:S01]  /*1070*/  IMAD.MOV R12, RZ, RZ, -R7 ;  /* 0x000000ffff0c7224 */ /* 0x000fe200078e0a07 */
[----:B------:R-:W-:Y:S04]  /*1080*/  BSSY.RECONVERGENT B2, `(.L_x_213) ;  /* 0x0000021000027945 */ /* 0x000fe80003800200 */
[----:B------:R-:W-:-:S13]  /*1090*/  ISETP.GT.AND P2, PT, R12, 0x4, PT ;  /* 0x000000040c00780c */ /* 0x000fda0003f44270 */
[----:B------:R-:W-:Y:S05]  /*10a0*/  @!P2 BRA `(.L_x_214) ;  /* 0x000000000078a947 */ /* 0x000fea0003800000 */
[----:B--2---:R-:W0:Y:S01]  /*10b0*/  LDS R15, [R4+-0x100] ;  /* 0xffff0000040f7984 */ /* 0x004e220000000800 */
[----:B------:R-:W2:Y:S01]  /*10c0*/  LDC.64 R12, c[0x0][0x380] ;  /* 0x0000e000ff0c7b82 */ /* 0x000ea20000000a00 */
[----:B------:R-:W-:Y:S02]  /*10d0*/  LEA R28, R6, R23, 0x2 ;  /* 0x00000017061c7211 */ /* 0x000fe400078e10ff */
[----:B------:R-:W3:Y:S01]  /*10e0*/  LDS R19, [R4+-0x80] ;  /* 0xffff800004137984 */ /* 0x000ee20000000800 */
[----:B------:R-:W-:Y:S02]  /*10f0*/  PLOP3.LUT P0, PT, PT, PT, PT, 0x8, 0x80 ;  /* 0x000000000080781c */ /* 0x000fe40003f0e170 */
[----:B------:R-:W-:Y:S01]  /*1100*/  IADD3 R7, PT, PT, R7, 0x8, RZ ;  /* 0x0000000807077810 */ /* 0x000fe20007ffe0ff */
[----:B------:R-:W4:Y:S04]  /*1110*/  LDS R17, [R4] ;  /* 0x0000000004117984 */ /* 0x000f280000000800 */
[----:B------:R-:W5:Y:S04]  /*1120*/  LDS R21, [R4+0x80] ;  /* 0x0000800004157984 */ /* 0x000f680000000800 */
[----:B------:R-:W1:Y:S04]  /*1130*/  LDS R25, [R4+0x100] ;  /* 0x0001000004197984 */ /* 0x000e680000000800 */
[----:B------:R-:W1:Y:S04]  /*1140*/  LDS R29, [R4+0x180] ;  /* 0x00018000041d7984 */ /* 0x000e680000000800 */
[----:B------:R-:W1:Y:S01]  /*1150*/  LDS R20, [R4+0x200] ;  /* 0x0002000004147984 */ /* 0x000e620000000800 */
[----:B--2---:R-:W-:-:S03]  /*1160*/  IMAD.WIDE R26, R23, 0x4, R12 ;  /* 0x00000004171a7825 */ /* 0x004fc600078e020c */
[----:B------:R2:W1:Y:S01]  /*1170*/  LDS R24, [R4+0x280] ;  /* 0x0002800004187984 */ /* 0x0004620000000800 */
[----:B------:R-:W-:Y:S01]  /*1180*/  IMAD.WIDE R12, R28, 0x4, R12 ;  /* 0x000000041c0c7825 */ /* 0x000fe200078e020c */
[----:B--2---:R-:W-:Y:S02]  /*1190*/  IADD3 R4, PT, PT, R4, 0x400, RZ ;  /* 0x0000040004047810 */ /* 0x004fe40007ffe0ff */
[----:B0-----:R0:W-:Y:S02]  /*11a0*/  STG.E desc[UR6][R26.64], R15 ;  /* 0x0000000f1a007986 */ /* 0x0011e4000c101906 */
[----:B0-----:R-:W-:-:S04]  /*11b0*/  IMAD.WIDE R26, R6, 0x4, R26 ;  /* 0x00000004061a7825 */ /* 0x001fc800078e021a */
[C---:B------:R-:W-:Y:S01]  /*11c0*/  IMAD.WIDE R14, R6.reuse, 0x4, R12 ;  /* 0x00000004060e7825 */ /* 0x040fe200078e020c */
[----:B---3--:R0:W-:Y:S03]  /*11d0*/  STG.E desc[UR6][R26.64], R19 ;  /* 0x000000131a007986 */ /* 0x0081e6000c101906 */
[----:B------:R-:W-:-:S05]  /*11e0*/  IMAD.WIDE R22, R6, 0x4, R26 ;  /* 0x0000000406167825 */ /* 0x000fca00078e021a */
[----:B----4-:R2:W-:Y:S01]  /*11f0*/  STG.E desc[UR6][R22.64], R17 ;  /* 0x0000001116007986 */ /* 0x0105e2000c101906 */
[----:B0-----:R-:W-:-:S04]  /*1200*/  IMAD.WIDE R18, R6, 0x4, R14 ;  /* 0x0000000406127825 */ /* 0x001fc800078e020e */
[----:B--2---:R-:W-:-:S04]  /*1210*/  IMAD.WIDE R16, R6, 0x4, R22 ;  /* 0x0000000406107825 */ /* 0x004fc800078e0216 */
[C---:B------:R-:W-:Y:S01]  /*1220*/  IMAD R23, R6.reuse, 0x4, R28 ;  /* 0x0000000406177824 */ /* 0x040fe200078e021c */
[----:B-----5:R0:W-:Y:S04]  /*1230*/  STG.E desc[UR6][R16.64], R21 ;  /* 0x0000001510007986 */ /* 0x0201e8000c101906 */
[----:B-1----:R3:W-:Y:S04]  /*1240*/  STG.E desc[UR6][R12.64], R25 ;  /* 0x000000190c007986 */ /* 0x0027e8000c101906 */
[----:B------:R3:W-:Y:S01]  /*1250*/  STG.E desc[UR6][R14.64], R29 ;  /* 0x0000001d0e007986 */ /* 0x0007e2000c101906 */
[----:B0-----:R-:W-:-:S03]  /*1260*/  IMAD.WIDE R16, R6, 0x4, R18 ;  /* 0x0000000406107825 */ /* 0x001fc600078e0212 */
[----:B------:R3:W-:Y:S04]  /*1270*/  STG.E desc[UR6][R18.64], R20 ;  /* 0x0000001412007986 */ /* 0x0007e8000c101906 */
[----:B------:R3:W-:Y:S02]  /*1280*/  STG.E desc[UR6][R16.64], R24 ;  /* 0x0000001810007986 */ /* 0x0007e4000c101906 */
.L_x_214:
[----:B------:R-:W-:Y:S05]  /*1290*/  BSYNC.RECONVERGENT B2 ;  /* 0x0000000000027941 */ /* 0x000fea0003800200 */
.L_x_213:
[----:B------:R-:W-:-:S13]  /*12a0*/  ISETP.NE.OR P0, PT, R7, RZ, P0 ;  /* 0x000000ff0700720c */ /* 0x000fda0000705670 */
[----:B------:R-:W-:Y:S05]  /*12b0*/  @!P0 BREAK.RELIABLE B0 ;  /* 0x0000000000008942 */ /* 0x000fea0003800100 */
[----:B------:R-:W-:Y:S05]  /*12c0*/  @!P0 BRA `(.L_x_207) ;  /* 0x0000000000488947 */ /* 0x000fea0003800000 */
.L_x_209:
[----:B------:R-:W-:Y:S05]  /*12d0*/  BSYNC.RELIABLE B0 ;  /* 0x0000000000007941 */ /* 0x000fea0003800100 */
.L_x_208:
[----:B0-----:R-:W0:Y:S01]  /*12e0*/  LDS R21, [R4+-0x100] ;  /* 0xffff000004157984 */ /* 0x001e220000000800 */
[----:B-123--:R-:W-:Y:S01]  /*12f0*/  IMAD.WIDE R18, R23, 0x4, R10 ;  /* 0x0000000417127825 */ /* 0x00efe200078e020a */
[----:B------:R-:W-:Y:S02]  /*1300*/  IADD3 R7, PT, PT, R7, 0x4, RZ ;  /* 0x0000000407077810 */ /* 0x000fe40007ffe0ff */
[----:B------:R-:W1:Y:S01]  /*1310*/  LDS R25, [R4+-0x80] ;  /* 0xffff800004197984 */ /* 0x000e620000000800 */
[C---:B------:R-:W-:Y:S01]  /*1320*/  LEA R23, R6.reuse, R23, 0x2 ;  /* 0x0000001706177211 */ /* 0x040fe200078e10ff */
[----:B------:R-:W-:Y:S02]  /*1330*/  IMAD.WIDE R12, R6, 0x4, R18 ;  /* 0x00000004060c7825 */ /* 0x000fe400078e0212 */
[----:B------:R-:W2:Y:S01]  /*1340*/  LDS R27, [R4] ;  /* 0x00000000041b7984 */ /* 0x000ea20000000800 */
[----:B------:R-:W-:-:S03]  /*1350*/  ISETP.NE.AND P0, PT, R7, RZ, PT ;  /* 0x000000ff0700720c */ /* 0x000fc60003f05270 */
[----:B------:R3:W4:Y:S01]  /*1360*/  LDS R29, [R4+0x80] ;  /* 0x00008000041d7984 */ /* 0x0007220000000800 */
[----:B------:R-:W-:-:S04]  /*1370*/  IMAD.WIDE R14, R6, 0x4, R12 ;  /* 0x00000004060e7825 */ /* 0x000fc800078e020c */
[----:B------:R-:W-:Y:S01]  /*1380*/  IMAD.WIDE R16, R6, 0x4, R14 ;  /* 0x0000000406107825 */ /* 0x000fe200078e020e */
[----:B---3--:R-:W-:Y:S01]  /*1390*/  IADD3 R4, PT, PT, R4, 0x200, RZ ;  /* 0x0000020004047810 */ /* 0x008fe20007ffe0ff */
[----:B0-----:R0:W-:Y:S04]  /*13a0*/  STG.E desc[UR6][R18.64], R21 ;  /* 0x0000001512007986 */ /* 0x0011e8000c101906 */
[----:B-1----:R0:W-:Y:S04]  /*13b0*/  STG.E desc[UR6][R12.64], R25 ;  /* 0x000000190c007986 */ /* 0x0021e8000c101906 */
[----:B--2---:R0:W-:Y:S04]  /*13c0*/  STG.E desc[UR6][R14.64], R27 ;  /* 0x0000001b0e007986 */ /* 0x0041e8000c101906 */
[----:B----4-:R0:W-:Y:S01]  /*13d0*/  STG.E desc[UR6][R16.64], R29 ;  /* 0x0000001d10007986 */ /* 0x0101e2000c101906 */
[----:B------:R-:W-:Y:S05]  /*13e0*/  @P0 BRA `(.L_x_208) ;  /* 0xfffffffc00bc0947 */ /* 0x000fea000383ffff */
.L_x_207:
[----:B------:R-:W-:Y:S05]  /*13f0*/  BSYNC.RECONVERGENT B1 ;  /* 0x0000000000017941 */ /* 0x000fea0003800200 */
.L_x_206:
[----:B------:R-:W-:Y:S05]  /*1400*/  WARPSYNC.ALL ;  /* 0x0000000000007948 */ /* 0x000fea0003800000 */
[----:B------:R-:W-:Y:S05]  /*1410*/  @!P1 EXIT ;  /* 0x000000000000994d */ /* 0x000fea0003800000 */
[----:B------:R-:W4:Y:S01]  /*1420*/  S2UR UR5, SR_CgaCtaId ;  /* 0x00000000000579c3 */ /* 0x000f220000008800 */
[----:B------:R-:W-:Y:S01]  /*1430*/  IMAD.IADD R3, R3, 0x1, R8 ;  /* 0x0000000103037824 */ /* 0x000fe200078e0208 */
[----:B------:R-:W-:Y:S01]  /*1440*/  UMOV UR4, 0x400 ;  /* 0x0000040000047882 */ /* 0x000fe20000000000 */
[----:B------:R-:W-:-:S03]  /*1450*/  IMAD.MOV R9, RZ, RZ, -R9 ;  /* 0x000000ffff097224 */ /* 0x000fc600078e0a09 */
[----:B------:R-:W-:Y:S02]  /*1460*/  LEA R0, R0, R3, 0x5 ;  /* 0x0000000300007211 */ /* 0x000fe400078e28ff */
[----:B-1----:R-:W1:Y:S03]  /*1470*/  LDC.64 R10, c[0x0][0x380] ;  /* 0x0000e000ff0a7b82 */ /* 0x002e660000000a00 */
[----:B------:R-:W-:Y:S01]  /*1480*/  IMAD R7, R0, R6, R5 ;  /* 0x0000000600077224 */ /* 0x000fe200078e0205 */
[----:B------:R-:W-:-:S04]  /*1490*/  LEA R0, R3, R5, 0x5 ;  /* 0x0000000503007211 */ /* 0x000fc800078e28ff */
[----:B------:R-:W-:Y:S01]  /*14a0*/  LEA R7, R2, R7, 0x5 ;  /* 0x0000000702077211 */ /* 0x000fe200078e28ff */
[----:B----4-:R-:W-:-:S06]  /*14b0*/  ULEA UR4, UR5, UR4, 0x18 ;  /* 0x0000000405047291 */ /* 0x010fcc000f8ec0ff */
[----:B------:R-:W-:-:S07]  /*14c0*/  LEA R0, R0, UR4, 0x2 ;  /* 0x0000000400007c11 */ /* 0x000fce000f8e10ff */
.L_x_215:
[----:B----4-:R4:W5:Y:S01]  /*14d0*/  LDS R5, [R0] ;  /* 0x0000000000057984 */ /* 0x0109620000000800 */
[----:B-1----:R-:W-:Y:S01]  /*14e0*/  IMAD.WIDE R2, R7, 0x4, R10 ;  /* 0x0000000407027825 */ /* 0x002fe200078e020a */
[----:B------:R-:W-:Y:S02]  /*14f0*/  IADD3 R9, PT, PT, R9, 0x1, RZ ;  /* 0x0000000109097810 */ /* 0x000fe40007ffe0ff */
[----:B------:R-:W-:Y:S02]  /*1500*/  IADD3 R7, PT, PT, R7, R6, RZ ;  /* 0x0000000607077210 */ /* 0x000fe40007ffe0ff */
[----:B------:R-:W-:Y:S02]  /*1510*/  ISETP.NE.AND P0, PT, R9, RZ, PT ;  /* 0x000000ff0900720c */ /* 0x000fe40003f05270 */
[----:B----4-:R-:W-:Y:S01]  /*1520*/  IADD3 R0, PT, PT, R0, 0x80, RZ ;  /* 0x0000008000007810 */ /* 0x010fe20007ffe0ff */
[----:B-----5:R4:W-:Y:S10]  /*1530*/  STG.E desc[UR6][R2.64], R5 ;  /* 0x0000000502007986 */ /* 0x0209f4000c101906 */
[----:B------:R-:W-:Y:S05]  /*1540*/  @P0 BRA `(.L_x_215) ;  /* 0xfffffffc00e00947 */ /* 0x000fea000383ffff */
[----:B------:R-:W-:Y:S05]  /*1550*/  EXIT ;  /* 0x000000000000794d */ /* 0x000fea0003800000 */
.L_x_216:
        /* <DEDUP_REMOVED lines=10> */
.L_x_228:


//--------------------- .text._Z4copyPfPKfii      --------------------------
	.section	.text._Z4copyPfPKfii,"ax",@progbits
	.align	128
        .global         _Z4copyPfPKfii
        .type           _Z4copyPfPKfii,@function
        .size           _Z4copyPfPKfii,(.L_x_229 - _Z4copyPfPKfii)
        .other          _Z4copyPfPKfii,@"STO_CUDA_ENTRY STV_DEFAULT"
_Z4copyPfPKfii:
.text._Z4copyPfPKfii:
[----:B------:R-:W-:Y:S01]  /*0000*/  LDC R1, c[0x0][0x37c] ;  /* 0x0000df00ff017b82 */ /* 0x000fe20000000800 */
[----:B------:R-:W0:Y:S07]  /*0010*/  S2R R0, SR_CTAID.Y ;  /* 0x0000000000007919 */ /* 0x000e2e0000002600 */
[----:B------:R-:W1:Y:S01]  /*0020*/  LDC.64 R2, c[0x0][0x390] ;  /* 0x0000e400ff027b82 */ /* 0x000e620000000a00 */
[----:B------:R-:W0:Y:S01]  /*0030*/  S2R R9, SR_TID.Y ;  /* 0x0000000000097919 */ /* 0x000e220000002200 */
[----:B------:R-:W2:Y:S01]  /*0040*/  S2R R8, SR_CTAID.X ;  /* 0x0000000000087919 */ /* 0x000ea20000002500 */
[----:B------:R-:W2:Y:S01]  /*0050*/  S2R R11, SR_TID.X ;  /* 0x00000000000b7919 */ /* 0x000ea20000002100 */
[----:B0-----:R-:W-:-:S04]  /*0060*/  LEA R12, R0, R9, 0x5 ;  /* 0x00000009000c7211 */ /* 0x001fc800078e28ff */
[----:B-1----:R-:W-:Y:S01]  /*0070*/  ISETP.GE.AND P0, PT, R12, R3, PT ;  /* 0x000000030c00720c */ /* 0x002fe20003f06270 */
[----:B--2---:R-:W-:-:S05]  /*0080*/  IMAD R5, R8, 0x20, R11 ;  /* 0x0000002008057824 */ /* 0x004fca00078e020b */
[----:B------:R-:W-:-:S13]  /*0090*/  ISETP.GE.OR P0, PT, R5, R2, P0 ;  /* 0x000000020500720c */ /* 0x000fda0000706670 */
[----:B------:R-:W-:Y:S05]  /*00a0*/  @P0 EXIT ;  /* 0x000000000000094d */ /* 0x000fea0003800000 */
[----:B------:R-:W-:Y:S01]  /*00b0*/  LOP3.LUT R4, RZ, R9, RZ, 0x33, !PT ;  /* 0x00000009ff047212 */ /* 0x000fe200078e33ff */
[----:B------:R-:W0:Y:S01]  /*00c0*/  LDCU.64 UR4, c[0x0][0x358] ;  /* 0x00006b00ff0477ac */ /* 0x000e220008000a00 */
[----:B------:R-:W-:Y:S01]  /*00d0*/  BSSY.RECONVERGENT B0, `(.L_x_217) ;  /* 0x0000024000007945 */ /* 0x000fe20003800200 */
[----:B------:R-:W-:Y:S01]  /*00e0*/  HFMA2 R10, -RZ, RZ, 0, 0 ;  /* 0x00000000ff0a7431 */ /* 0x000fe200000001ff */
[----:B------:R-:W-:-:S05]  /*00f0*/  IADD3 R3, PT, PT, R4, R3, RZ ;  /* 0x0000000304037210 */ /* 0x000fca0007ffe0ff */
[----:B------:R-:W-:-:S05]  /*0100*/  IMAD R4, R0, -0x20, R3 ;  /* 0xffffffe000047824 */ /* 0x000fca00078e0203 */
[C---:B------:R-:W-:Y:S02]  /*0110*/  ISETP.GE.U32.AND P1, PT, R4.reuse, 0x3, PT ;  /* 0x000000030400780c */ /* 0x040fe40003f26070 */
[----:B------:R-:W-:-:S05]  /*0120*/  VIMNMX.U32 R3, PT, PT, R4, 0x1f, PT ;  /* 0x0000001f04037848 */ /* 0x000fca0003fe0000 */
[----:B------:R-:W-:-:S05]  /*0130*/  VIADD R13, R3, 0x1 ;  /* 0x00000001030d7836 */ /* 0x000fca0000000000 */
[----:B------:R-:W-:-:S04]  /*0140*/  LOP3.LUT R3, R13, 0x3, RZ, 0xc0, !PT ;  /* 0x000000030d037812 */ /* 0x000fc800078ec0ff */
[----:B------:R-:W-:Y:S01]  /*0150*/  ISETP.NE.AND P0, PT, R3, RZ, PT ;  /* 0x000000ff0300720c */ /* 0x000fe20003f05270 */
[----:B0-----:R-:W-:-:S12]  /*0160*/  @!P1 BRA `(.L_x_218) ;  /* 0x0000000000689947 */ /* 0x001fd80003800000 */
[----:B------:R-:W0:Y:S01]  /*0170*/  LDC.64 R4, c[0x0][0x380] ;  /* 0x0000e000ff047b82 */ /* 0x000e220000000a00 */
[----:B------:R-:W-:Y:S01]  /*0180*/  IMAD R15, R12, R2, R11 ;  /* 0x000000020c0f7224 */ /* 0x000fe200078e020b */
[----:B------:R-:W-:-:S03]  /*0190*/  LOP3.LUT R10, R13, 0x3c, RZ, 0xc0, !PT ;  /* 0x0000003c0d0a7812 */ /* 0x000fc600078ec0ff */
[----:B------:R-:W-:Y:S01]  /*01a0*/  IMAD R13, R8, 0x20, R15 ;  /* 0x00000020080d7824 */ /* 0x000fe200078e020f */
[----:B------:R-:W-:Y:S02]  /*01b0*/  IADD3 R12, PT, PT, -R10, RZ, RZ ;  /* 0x000000ff0a0c7210 */ /* 0x000fe40007ffe1ff */
[----:B------:R-:W1:Y:S05]  /*01c0*/  LDC.64 R6, c[0x0][0x388] ;  /* 0x0000e200ff067b82 */ /* 0x000e6a0000000a00 */
.L_x_219:
[----:B-12---:R-:W-:-:S05]  /*01d0*/  IMAD.WIDE R24, R13, 0x4, R6 ;  /* 0x000000040d187825 */ /* 0x006fca00078e0206 */
[----:B------:R-:W2:Y:S01]  /*01e0*/  LDG.E R29, desc[UR4][R24.64] ;  /* 0x00000004181d7981 */ /* 0x000ea2000c1e1900 */
[----:B0-----:R-:W-:-:S04]  /*01f0*/  IMAD.WIDE R14, R13, 0x4, R4 ;  /* 0x000000040d0e7825 */ /* 0x001fc800078e0204 */
[C---:B------:R-:W-:Y:S01]  /*0200*/  IMAD.WIDE R16, R2.reuse, 0x4, R24 ;  /* 0x0000000402107825 */ /* 0x040fe200078e0218 */
[----:B--2---:R2:W-:Y:S04]  /*0210*/  STG.E desc[UR4][R14.64], R29 ;  /* 0x0000001d0e007986 */ /* 0x0045e8000c101904 */
[----:B------:R-:W3:Y:S01]  /*0220*/  LDG.E R28, desc[UR4][R16.64] ;  /* 0x00000004101c7981 */ /* 0x000ee2000c1e1900 */
[----:B------:R-:W-:-:S04]  /*0230*/  IMAD.WIDE R18, R2, 0x4, R14 ;  /* 0x0000000402127825 */ /* 0x000fc800078e020e */
[C---:B------:R-:W-:Y:S01]  /*0240*/  IMAD.WIDE R20, R2.reuse, 0x4, R16 ;  /* 0x0000000402147825 */ /* 0x040fe200078e0210 */
[----:B---3--:R2:W-:Y:S04]  /*0250*/  STG.E desc[UR4][R18.64], R28 ;  /* 0x0000001c12007986 */ /* 0x0085e8000c101904 */
[----:B------:R-:W3:Y:S01]  /*0260*/  LDG.E R17, desc[UR4][R20.64] ;  /* 0x0000000414117981 */ /* 0x000ee2000c1e1900 */
[----:B------:R-:W-:-:S04]  /*0270*/  IMAD.WIDE R22, R2, 0x4, R18 ;  /* 0x0000000402167825 */ /* 0x000fc800078e0212 */
[C---:B------:R-:W-:Y:S01]  /*0280*/  IMAD.WIDE R26, R2.reuse, 0x4, R20 ;  /* 0x00000004021a7825 */ /* 0x040fe200078e0214 */
[----:B---3--:R2:W-:Y:S05]  /*0290*/  STG.E desc[UR4][R22.64], R17 ;  /* 0x0000001116007986 */ /* 0x0085ea000c101904 */
[----:B------:R-:W3:Y:S01]  /*02a0*/  LDG.E R27, desc[UR4][R26.64] ;  /* 0x000000041a1b7981 */ /* 0x000ee2000c1e1900 */
[C---:B------:R-:W-:Y:S01]  /*02b0*/  IMAD.WIDE R24, R2.reuse, 0x4, R22 ;  /* 0x0000000402187825 */ /* 0x040fe200078e0216 */
[----:B------:R-:W-:-:S03]  /*02c0*/  LEA R13, R2, R13, 0x2 ;  /* 0x0000000d020d7211 */ /* 0x000fc600078e10ff */
[----:B------:R-:W-:-:S05]  /*02d0*/  VIADD R12, R12, 0x4 ;  /* 0x000000040c0c7836 */ /* 0x000fca0000000000 */
[----:B------:R-:W-:Y:S01]  /*02e0*/  ISETP.NE.AND P1, PT, R12, RZ, PT ;  /* 0x000000ff0c00720c */ /* 0x000fe20003f25270 */
[----:B---3--:R2:W-:-:S12]  /*02f0*/  STG.E desc[UR4][R24.64], R27 ;  /* 0x0000001b18007986 */ /* 0x0085d8000c101904 */
[----:B------:R-:W-:Y:S05]  /*0300*/  @P1 BRA `(.L_x_219) ;  /* 0xfffffffc00b01947 */ /* 0x000fea000383ffff */
.L_x_218:
[----:B------:R-:W-:Y:S05]  /*0310*/  BSYNC.RECONVERGENT B0 ;  /* 0x0000000000007941 */ /* 0x000fea0003800200 */
.L_x_217:
[----:B------:R-:W-:Y:S05]  /*0320*/  @!P0 EXIT ;  /* 0x000000000000894d */ /* 0x000fea0003800000 */
[----:B------:R-:W0:Y:S01]  /*0330*/  LDC.64 R6, c[0x0][0x380] ;  /* 0x0000e000ff067b82 */ /* 0x000e220000000a00 */
[----:B------:R-:W-:Y:S02]  /*0340*/  IMAD.IADD R9, R9, 0x1, R10 ;  /* 0x0000000109097824 */ /* 0x000fe400078e020a */
[----:B------:R-:W-:-:S03]  /*0350*/  IMAD.MOV R3, RZ, RZ, -R3 ;  /* 0x000000ffff037224 */ /* 0x000fc600078e0a03 */
[----:B------:R-:W-:Y:S02]  /*0360*/  LEA R9, R0, R9, 0x5 ;  /* 0x0000000900097211 */ /* 0x000fe400078e28ff */
[----:B------:R-:W1:Y:S03]  /*0370*/  LDC.64 R4, c[0x0][0x388] ;  /* 0x0000e200ff047b82 */ /* 0x000e660000000a00 */
[----:B------:R-:W-:-:S05]  /*0380*/  IMAD R9, R9, R2, R11 ;  /* 0x0000000209097224 */ /* 0x000fca00078e020b */
[----:B------:R-:W-:-:S07]  /*0390*/  LEA R13, R8, R9, 0x5 ;  /* 0x00000009080d7211 */ /* 0x000fce00078e28ff */
.L_x_220:
[----:B-1-3--:R-:W-:-:S06]  /*03a0*/  IMAD.WIDE R8, R13, 0x4, R4 ;  /* 0x000000040d087825 */ /* 0x00afcc00078e0204 */
[----:B------:R-:W3:Y:S01]  /*03b0*/  LDG.E R9, desc[UR4][R8.64] ;  /* 0x0000000408097981 */ /* 0x000ee2000c1e1900 */
[----:B0-----:R-:W-:Y:S01]  /*03c0*/  IMAD.WIDE R10, R13, 0x4, R6 ;  /* 0x000000040d0a7825 */ /* 0x001fe200078e0206 */
[----:B------:R-:W-:Y:S02]  /*03d0*/  IADD3 R3, PT, PT, R3, 0x1, RZ ;  /* 0x0000000103037810 */ /* 0x000fe40007ffe0ff */
[----:B------:R-:W-:Y:S02]  /*03e0*/  IADD3 R13, PT, PT, R13, R2, RZ ;  /* 0x000000020d0d7210 */ /* 0x000fe40007ffe0ff */
[----:B------:R-:W-:Y:S01]  /*03f0*/  ISETP.NE.AND P0, PT, R3, RZ, PT ;  /* 0x000000ff0300720c */ /* 0x000fe20003f05270 */
[----:B---3--:R3:W-:-:S12]  /*0400*/  STG.E desc[UR4][R10.64], R9 ;  /* 0x000000090a007986 */ /* 0x0087d8000c101904 */
[----:B------:R-:W-:Y:S05]  /*0410*/  @P0 BRA `(.L_x_220) ;  /* 0xfffffffc00e00947 */ /* 0x000fea000383ffff */
[----:B------:R-:W-:Y:S05]  /*0420*/  EXIT ;  /* 0x000000000000794d */ /* 0x000fea0003800000 */
.L_x_221:
        /* <DEDUP_REMOVED lines=13> */
.L_x_229:


//--------------------- .nv.global.init           --------------------------
	.section	.nv.global.init,"aw",@progbits
.nv.global.init:
	.type		$str,@object
	.size		$str,($str$1 - $str)
$str:
        /*0000*/ 	.byte	0x74, 0x68, 0x72, 0x65, 0x61, 0x64, 0x49, 0x64, 0x78, 0x2e, 0x7a, 0x3d, 0x3d, 0x30, 0x00
	.type		$str$1,@object
	.size		$str$1,(__unnamed_1 - $str$1)
$str$1:
        /*000f*/ 	.byte	0x2f, 0x74, 0x6d, 0x70, 0x2f, 0x73, 0x61, 0x73, 0x73, 0x5f, 0x63, 0x75, 0x5f, 0x76, 0x73, 0x39
        /*001f*/ 	.byte	0x78, 0x69, 0x68, 0x33, 0x31, 0x2f, 0x6b, 0x2e, 0x63, 0x75, 0x00
	.type		__unnamed_1,@object
	.size		__unnamed_1,(.L_0 - __unnamed_1)
__unnamed_1:
        /*002a*/ 	.byte	0x76, 0x6f, 0x69, 0x64, 0x20, 0x74, 0x72, 0x61, 0x6e, 0x73, 0x70, 0x6f, 0x73, 0x65, 0x49, 0x6e
        /*003a*/ 	.byte	0x70, 0x6c, 0x61, 0x63, 0x65, 0x28, 0x66, 0x6c, 0x6f, 0x61, 0x74, 0x20, 0x2a, 0x2c, 0x20, 0x63
        /*004a*/ 	.byte	0x6f, 0x6e, 0x73, 0x74, 0x20, 0x66, 0x6c, 0x6f, 0x61, 0x74, 0x20, 0x2a, 0x2c, 0x20, 0x63, 0x6f
        /*005a*/ 	.byte	0x6e, 0x73, 0x74, 0x20, 0x69, 0x6e, 0x74, 0x20, 0x2a, 0x2c, 0x20, 0x63, 0x6f, 0x6e, 0x73, 0x74
        /*006a*/ 	.byte	0x20, 0x69, 0x6e, 0x74, 0x20, 0x2a, 0x2c, 0x20, 0x69, 0x6e, 0x74, 0x29, 0x00
.L_0:


//--------------------- .nv.shared.reserved.0     --------------------------
	.section	.nv.shared.reserved.0,"aw",@nobits
	.weak		__nv_reservedSMEM_offset_0_alias
	.size		__nv_reservedSMEM_offset_0_alias, 0, 64
	.other		__nv_reservedSMEM_offset_0_alias,@"STO_CUDA_RESERVED_SHARED STV_DEFAULT"
__nv_reservedSMEM_offset_0_alias:
	.zero		0
	.zero		64


//--------------------- .nv.shared._Z24transposeInplaceMultiDimPfPKfPKiS3_S3_iii --------------------------
	.section	.nv.shared._Z24transposeInplaceMultiDimPfPKfPKiS3_S3_iii,"aw",@nobits
	.sectionflags	@""
	.align	4
.nv.shared._Z24transposeInplaceMultiDimPfPKfPKiS3_S3_iii:
	.zero		5120


//--------------------- .nv.shared._Z16transposeInplacePfPKfPKiS3_i --------------------------
	.section	.nv.shared._Z16transposeInplacePfPKfPKiS3_i,"aw",@nobits
	.sectionflags	@""
	.align	4
.nv.shared._Z16transposeInplacePfPKfPKiS3_i:
	.zero		5120


//--------------------- .nv.shared._Z24transposeNoBankConflictsPfPKfii --------------------------
	.section	.nv.shared._Z24transposeNoBankConflictsPfPKfii,"aw",@nobits
	.sectionflags	@""
	.align	4
.nv.shared._Z24transposeNoBankConflictsPfPKfii:
	.zero		5248


//--------------------- .nv.shared._Z18transposeCoalescedPfPKfii --------------------------
	.section	.nv.shared._Z18transposeCoalescedPfPKfii,"aw",@nobits
	.sectionflags	@""
	.align	4
.nv.shared._Z18transposeCoalescedPfPKfii:
	.zero		5120


//--------------------- .nv.shared._Z13copySharedMemPfPKfii --------------------------
	.section	.nv.shared._Z13copySharedMemPfPKfii,"aw",@nobits
	.sectionflags	@""
	.align	4
.nv.shared._Z13copySharedMemPfPKfii:
	.zero		5120


//--------------------- .nv.constant0._Z14transposeNaivePfPKfPKiS3_S3_iii --------------------------
	.section	.nv.constant0._Z14transposeNaivePfPKfPKiS3_S3_iii,"a",@progbits
	.sectionflags	@""
	.align	4
.nv.constant0._Z14transposeNaivePfPKfPKiS3_S3_iii:
	.zero		948


//--------------------- .nv.constant0._Z24transposeInplaceMultiDimPfPKfPKiS3_S3_iii --------------------------
	.section	.nv.constant0._Z24transposeInplaceMultiDimPfPKfPKiS3_S3_iii,"a",@progbits
	.sectionflags	@""
	.align	4
.nv.constant0._Z24transposeInplaceMultiDimPfPKfPKiS3_S3_iii:
	.zero		948


//--------------------- .nv.constant0._Z16transposeInplacePfPKfPKiS3_i --------------------------
	.section	.nv.constant0._Z16transposeInplacePfPKfPKiS3_i,"a",@progbits
	.sectionflags	@""
	.align	4
.nv.constant0._Z16transposeInplacePfPKfPKiS3_i:
	.zero		932


//--------------------- .nv.constant0._Z24transposeNoBankConflictsPfPKfii --------------------------
	.section	.nv.constant0._Z24transposeNoBankConflictsPfPKfii,"a",@progbits
	.sectionflags	@""
	.align	4
.nv.constant0._Z24transposeNoBankConflictsPfPKfii:
	.zero		920


//--------------------- .nv.constant0._Z18transposeCoalescedPfPKfii --------------------------
	.section	.nv.constant0._Z18transposeCoalescedPfPKfii,"a",@progbits
	.sectionflags	@""
	.align	4
.nv.constant0._Z18transposeCoalescedPfPKfii:
	.zero		920


//--------------------- .nv.constant0._Z16transposeNaive3DPfPKfPKiS3_i --------------------------
	.section	.nv.constant0._Z16transposeNaive3DPfPKfPKiS3_i,"a",@progbits
	.sectionflags	@""
	.align	4
.nv.constant0._Z16transposeNaive3DPfPKfPKiS3_i:
	.zero		932


//--------------------- .nv.constant0._Z13copySharedMemPfPKfii --------------------------
	.section	.nv.constant0._Z13copySharedMemPfPKfii,"a",@progbits
	.sectionflags	@""
	.align	4
.nv.constant0._Z13copySharedMemPfPKfii:
	.zero		920


//--------------------- .nv.constant0._Z4copyPfPKfii --------------------------
	.section	.nv.constant0._Z4copyPfPKfii,"a",@progbits
	.sectionflags	@""
	.align	4
.nv.constant0._Z4copyPfPKfii:
	.zero		920


//--------------------- SYMBOLS --------------------------

	.type		.nv.reservedSmem.offset0,@object
	.size		.nv.reservedSmem.offset0,0x4
	.type		.nv.reservedSmem.cap,@object
	.size		.nv.reservedSmem.cap,0x4
	.type		__assertfail,@function
